//
// Generated by NVIDIA NVVM Compiler
//
// Compiler Build ID: CL-36424714
// Cuda compilation tools, release 13.0, V13.0.88
// Based on NVVM 20.0.0
//

.version 9.0
.target sm_100
.address_size 64

	// .globl	_Z19createKeyValuePairsPiS_P11DataElementi
// _ZZN3cub18CUB_300001_SM_10006detail10radix_sort31DeviceRadixSortSingleTileKernelINS1_5radix10policy_hubIiijE10Policy1000ELNS0_9SortOrderE0EiijNS1_21identity_decomposer_tEEEvPKT1_PSA_PKT2_PSE_T3_iiT4_E12temp_storage has been demoted
// _ZZN3cub18CUB_300001_SM_10006detail10radix_sort30DeviceRadixSortHistogramKernelINS1_5radix10policy_hubIiijE10Policy1000ELNS0_9SortOrderE0EijNS1_21identity_decomposer_tEEEvPT2_PKT1_SA_iiT3_E12temp_storage has been demoted
// _ZZN3cub18CUB_300001_SM_10006detail10radix_sort33DeviceRadixSortExclusiveSumKernelINS1_5radix10policy_hubIiijE10Policy1000EjEEvPT0_E12temp_storage has been demoted
// _ZZN3cub18CUB_300001_SM_10006detail10radix_sort29DeviceRadixSortOnesweepKernelINS1_5radix10policy_hubIiijE10Policy1000ELNS0_9SortOrderE0EiijiiNS1_21identity_decomposer_tEEEvPT5_SB_PT3_PKSC_PT1_PKSG_PT2_PKSK_T4_iiT6_E1s has been demoted
.global .align 1 .b8 _ZN34_INTERNAL_451e5b62_4_k_cu_7b3299e94cuda3std3__45__cpo5beginE[1];
.global .align 1 .b8 _ZN34_INTERNAL_451e5b62_4_k_cu_7b3299e94cuda3std3__45__cpo3endE[1];
.global .align 1 .b8 _ZN34_INTERNAL_451e5b62_4_k_cu_7b3299e94cuda3std3__45__cpo6cbeginE[1];
.global .align 1 .b8 _ZN34_INTERNAL_451e5b62_4_k_cu_7b3299e94cuda3std3__45__cpo4cendE[1];
.global .align 1 .b8 _ZN34_INTERNAL_451e5b62_4_k_cu_7b3299e94cuda3std3__45__cpo6rbeginE[1];
.global .align 1 .b8 _ZN34_INTERNAL_451e5b62_4_k_cu_7b3299e94cuda3std3__45__cpo4rendE[1];
.global .align 1 .b8 _ZN34_INTERNAL_451e5b62_4_k_cu_7b3299e94cuda3std3__45__cpo7crbeginE[1];
.global .align 1 .b8 _ZN34_INTERNAL_451e5b62_4_k_cu_7b3299e94cuda3std3__45__cpo5crendE[1];
.global .align 1 .b8 _ZN34_INTERNAL_451e5b62_4_k_cu_7b3299e94cuda3std3__436_GLOBAL__N__451e5b62_4_k_cu_7b3299e96ignoreE[1];
.global .align 1 .b8 _ZN34_INTERNAL_451e5b62_4_k_cu_7b3299e94cuda3std3__419piecewise_constructE[1];
.global .align 1 .b8 _ZN34_INTERNAL_451e5b62_4_k_cu_7b3299e94cuda3std3__48in_placeE[1];
.global .align 1 .b8 _ZN34_INTERNAL_451e5b62_4_k_cu_7b3299e94cuda3std3__420unreachable_sentinelE[1];
.global .align 1 .b8 _ZN34_INTERNAL_451e5b62_4_k_cu_7b3299e94cuda3std3__47nulloptE[1];
.global .align 1 .b8 _ZN34_INTERNAL_451e5b62_4_k_cu_7b3299e94cuda3std3__48unexpectE[1];
.global .align 1 .b8 _ZN34_INTERNAL_451e5b62_4_k_cu_7b3299e94cuda3std6ranges3__45__cpo4swapE[1];
.global .align 1 .b8 _ZN34_INTERNAL_451e5b62_4_k_cu_7b3299e94cuda3std6ranges3__45__cpo9iter_moveE[1];
.global .align 1 .b8 _ZN34_INTERNAL_451e5b62_4_k_cu_7b3299e94cuda3std6ranges3__45__cpo5beginE[1];
.global .align 1 .b8 _ZN34_INTERNAL_451e5b62_4_k_cu_7b3299e94cuda3std6ranges3__45__cpo3endE[1];
.global .align 1 .b8 _ZN34_INTERNAL_451e5b62_4_k_cu_7b3299e94cuda3std6ranges3__45__cpo6cbeginE[1];
.global .align 1 .b8 _ZN34_INTERNAL_451e5b62_4_k_cu_7b3299e94cuda3std6ranges3__45__cpo4cendE[1];
.global .align 1 .b8 _ZN34_INTERNAL_451e5b62_4_k_cu_7b3299e94cuda3std6ranges3__45__cpo7advanceE[1];
.global .align 1 .b8 _ZN34_INTERNAL_451e5b62_4_k_cu_7b3299e94cuda3std6ranges3__45__cpo9iter_swapE[1];
.global .align 1 .b8 _ZN34_INTERNAL_451e5b62_4_k_cu_7b3299e94cuda3std6ranges3__45__cpo4nextE[1];
.global .align 1 .b8 _ZN34_INTERNAL_451e5b62_4_k_cu_7b3299e94cuda3std6ranges3__45__cpo4prevE[1];
.global .align 1 .b8 _ZN34_INTERNAL_451e5b62_4_k_cu_7b3299e94cuda3std6ranges3__45__cpo4dataE[1];
.global .align 1 .b8 _ZN34_INTERNAL_451e5b62_4_k_cu_7b3299e94cuda3std6ranges3__45__cpo5cdataE[1];
.global .align 1 .b8 _ZN34_INTERNAL_451e5b62_4_k_cu_7b3299e94cuda3std6ranges3__45__cpo4sizeE[1];
.global .align 1 .b8 _ZN34_INTERNAL_451e5b62_4_k_cu_7b3299e94cuda3std6ranges3__45__cpo5ssizeE[1];
.global .align 1 .b8 _ZN34_INTERNAL_451e5b62_4_k_cu_7b3299e94cuda3std6ranges3__45__cpo8distanceE[1];
.global .align 1 .b8 _ZN34_INTERNAL_451e5b62_4_k_cu_7b3299e96thrust24THRUST_300001_SM_1000_NS8cuda_cub3parE[1];
.global .align 1 .b8 _ZN34_INTERNAL_451e5b62_4_k_cu_7b3299e96thrust24THRUST_300001_SM_1000_NS8cuda_cub10par_nosyncE[1];
.global .align 1 .b8 _ZN34_INTERNAL_451e5b62_4_k_cu_7b3299e96thrust24THRUST_300001_SM_1000_NS6system6detail10sequential3seqE[1];
.global .align 1 .b8 _ZN34_INTERNAL_451e5b62_4_k_cu_7b3299e96thrust24THRUST_300001_SM_1000_NS12placeholders2_1E[1];
.global .align 1 .b8 _ZN34_INTERNAL_451e5b62_4_k_cu_7b3299e96thrust24THRUST_300001_SM_1000_NS12placeholders2_2E[1];
.global .align 1 .b8 _ZN34_INTERNAL_451e5b62_4_k_cu_7b3299e96thrust24THRUST_300001_SM_1000_NS12placeholders2_3E[1];
.global .align 1 .b8 _ZN34_INTERNAL_451e5b62_4_k_cu_7b3299e96thrust24THRUST_300001_SM_1000_NS12placeholders2_4E[1];
.global .align 1 .b8 _ZN34_INTERNAL_451e5b62_4_k_cu_7b3299e96thrust24THRUST_300001_SM_1000_NS12placeholders2_5E[1];
.global .align 1 .b8 _ZN34_INTERNAL_451e5b62_4_k_cu_7b3299e96thrust24THRUST_300001_SM_1000_NS12placeholders2_6E[1];
.global .align 1 .b8 _ZN34_INTERNAL_451e5b62_4_k_cu_7b3299e96thrust24THRUST_300001_SM_1000_NS12placeholders2_7E[1];
.global .align 1 .b8 _ZN34_INTERNAL_451e5b62_4_k_cu_7b3299e96thrust24THRUST_300001_SM_1000_NS12placeholders2_8E[1];
.global .align 1 .b8 _ZN34_INTERNAL_451e5b62_4_k_cu_7b3299e96thrust24THRUST_300001_SM_1000_NS12placeholders2_9E[1];
.global .align 1 .b8 _ZN34_INTERNAL_451e5b62_4_k_cu_7b3299e96thrust24THRUST_300001_SM_1000_NS12placeholders3_10E[1];
.global .align 1 .b8 _ZN34_INTERNAL_451e5b62_4_k_cu_7b3299e96thrust24THRUST_300001_SM_1000_NS3seqE[1];

.visible .entry _Z19createKeyValuePairsPiS_P11DataElementi(
	.param .u64 .ptr .align 1 _Z19createKeyValuePairsPiS_P11DataElementi_param_0,
	.param .u64 .ptr .align 1 _Z19createKeyValuePairsPiS_P11DataElementi_param_1,
	.param .u64 .ptr .align 1 _Z19createKeyValuePairsPiS_P11DataElementi_param_2,
	.param .u32 _Z19createKeyValuePairsPiS_P11DataElementi_param_3
)
{
	.reg .pred 	%p<2>;
	.reg .b32 	%r<8>;
	.reg .b64 	%rd<12>;

	ld.param.u64 	%rd1, [_Z19createKeyValuePairsPiS_P11DataElementi_param_0];
	ld.param.u64 	%rd2, [_Z19createKeyValuePairsPiS_P11DataElementi_param_1];
	ld.param.u64 	%rd3, [_Z19createKeyValuePairsPiS_P11DataElementi_param_2];
	ld.param.u32 	%r2, [_Z19createKeyValuePairsPiS_P11DataElementi_param_3];
	mov.u32 	%r3, %tid.x;
	mov.u32 	%r4, %ctaid.x;
	mov.u32 	%r5, %ntid.x;
	mad.lo.s32 	%r1, %r4, %r5, %r3;
	setp.ge.s32 	%p1, %r1, %r2;
	@%p1 bra 	$L__BB0_2;
	cvta.to.global.u64 	%rd4, %rd3;
	cvta.to.global.u64 	%rd5, %rd1;
	cvta.to.global.u64 	%rd6, %rd2;
	mul.wide.s32 	%rd7, %r1, 8;
	add.s64 	%rd8, %rd4, %rd7;
	ld.global.u32 	%r6, [%rd8];
	mul.wide.s32 	%rd9, %r1, 4;
	add.s64 	%rd10, %rd5, %rd9;
	st.global.u32 	[%rd10], %r6;
	ld.global.u32 	%r7, [%rd8+4];
	add.s64 	%rd11, %rd6, %rd9;
	st.global.u32 	[%rd11], %r7;
$L__BB0_2:
	ret;

}
	// .globl	_Z12joinElementsPiS_S_S_S_i
.visible .entry _Z12joinElementsPiS_S_S_S_i(
	.param .u64 .ptr .align 1 _Z12joinElementsPiS_S_S_S_i_param_0,
	.param .u64 .ptr .align 1 _Z12joinElementsPiS_S_S_S_i_param_1,
	.param .u64 .ptr .align 1 _Z12joinElementsPiS_S_S_S_i_param_2,
	.param .u64 .ptr .align 1 _Z12joinElementsPiS_S_S_S_i_param_3,
	.param .u64 .ptr .align 1 _Z12joinElementsPiS_S_S_S_i_param_4,
	.param .u32 _Z12joinElementsPiS_S_S_S_i_param_5
)
{
	.reg .pred 	%p<5>;
	.reg .b32 	%r<11>;
	.reg .b64 	%rd<22>;

	ld.param.u64 	%rd1, [_Z12joinElementsPiS_S_S_S_i_param_0];
	ld.param.u64 	%rd2, [_Z12joinElementsPiS_S_S_S_i_param_1];
	ld.param.u64 	%rd3, [_Z12joinElementsPiS_S_S_S_i_param_2];
	ld.param.u64 	%rd4, [_Z12joinElementsPiS_S_S_S_i_param_3];
	ld.param.u64 	%rd5, [_Z12joinElementsPiS_S_S_S_i_param_4];
	ld.param.u32 	%r4, [_Z12joinElementsPiS_S_S_S_i_param_5];
	mov.u32 	%r5, %tid.x;
	mov.u32 	%r6, %ctaid.x;
	mov.u32 	%r7, %ntid.x;
	mad.lo.s32 	%r1, %r6, %r7, %r5;
	setp.lt.s32 	%p1, %r1, 1;
	setp.ge.s32 	%p2, %r1, %r4;
	or.pred  	%p3, %p1, %p2;
	@%p3 bra 	$L__BB1_3;
	cvta.to.global.u64 	%rd6, %rd1;
	mul.wide.u32 	%rd7, %r1, 4;
	add.s64 	%rd8, %rd6, %rd7;
	ld.global.u32 	%r2, [%rd8];
	add.s32 	%r3, %r1, -1;
	mul.wide.u32 	%rd9, %r3, 4;
	add.s64 	%rd10, %rd6, %rd9;
	ld.global.u32 	%r8, [%rd10];
	setp.ne.s32 	%p4, %r2, %r8;
	@%p4 bra 	$L__BB1_3;
	cvta.to.global.u64 	%rd11, %rd2;
	cvta.to.global.u64 	%rd12, %rd3;
	add.s64 	%rd14, %rd12, %rd7;
	st.global.u32 	[%rd14], %r2;
	add.s64 	%rd15, %rd11, %rd7;
	ld.global.u32 	%r9, [%rd15];
	cvta.to.global.u64 	%rd16, %rd4;
	add.s64 	%rd17, %rd16, %rd7;
	st.global.u32 	[%rd17], %r9;
	add.s64 	%rd19, %rd11, %rd9;
	ld.global.u32 	%r10, [%rd19];
	cvta.to.global.u64 	%rd20, %rd5;
	add.s64 	%rd21, %rd20, %rd7;
	st.global.u32 	[%rd21], %r10;
$L__BB1_3:
	ret;

}
	// .globl	_ZN3cub18CUB_300001_SM_10006detail11EmptyKernelIvEEvv
.visible .entry _ZN3cub18CUB_300001_SM_10006detail11EmptyKernelIvEEvv()
{


	ret;

}
	// .globl	_ZN3cub18CUB_300001_SM_10006detail10radix_sort31DeviceRadixSortSingleTileKernelINS1_5radix10policy_hubIiijE10Policy1000ELNS0_9SortOrderE0EiijNS1_21identity_decomposer_tEEEvPKT1_PSA_PKT2_PSE_T3_iiT4_
.visible .entry _ZN3cub18CUB_300001_SM_10006detail10radix_sort31DeviceRadixSortSingleTileKernelINS1_5radix10policy_hubIiijE10Policy1000ELNS0_9SortOrderE0EiijNS1_21identity_decomposer_tEEEvPKT1_PSA_PKT2_PSE_T3_iiT4_(
	.param .u64 .ptr .align 1 _ZN3cub18CUB_300001_SM_10006detail10radix_sort31DeviceRadixSortSingleTileKernelINS1_5radix10policy_hubIiijE10Policy1000ELNS0_9SortOrderE0EiijNS1_21identity_decomposer_tEEEvPKT1_PSA_PKT2_PSE_T3_iiT4__param_0,
	.param .u64 .ptr .align 1 _ZN3cub18CUB_300001_SM_10006detail10radix_sort31DeviceRadixSortSingleTileKernelINS1_5radix10policy_hubIiijE10Policy1000ELNS0_9SortOrderE0EiijNS1_21identity_decomposer_tEEEvPKT1_PSA_PKT2_PSE_T3_iiT4__param_1,
	.param .u64 .ptr .align 1 _ZN3cub18CUB_300001_SM_10006detail10radix_sort31DeviceRadixSortSingleTileKernelINS1_5radix10policy_hubIiijE10Policy1000ELNS0_9SortOrderE0EiijNS1_21identity_decomposer_tEEEvPKT1_PSA_PKT2_PSE_T3_iiT4__param_2,
	.param .u64 .ptr .align 1 _ZN3cub18CUB_300001_SM_10006detail10radix_sort31DeviceRadixSortSingleTileKernelINS1_5radix10policy_hubIiijE10Policy1000ELNS0_9SortOrderE0EiijNS1_21identity_decomposer_tEEEvPKT1_PSA_PKT2_PSE_T3_iiT4__param_3,
	.param .u32 _ZN3cub18CUB_300001_SM_10006detail10radix_sort31DeviceRadixSortSingleTileKernelINS1_5radix10policy_hubIiijE10Policy1000ELNS0_9SortOrderE0EiijNS1_21identity_decomposer_tEEEvPKT1_PSA_PKT2_PSE_T3_iiT4__param_4,
	.param .u32 _ZN3cub18CUB_300001_SM_10006detail10radix_sort31DeviceRadixSortSingleTileKernelINS1_5radix10policy_hubIiijE10Policy1000ELNS0_9SortOrderE0EiijNS1_21identity_decomposer_tEEEvPKT1_PSA_PKT2_PSE_T3_iiT4__param_5,
	.param .u32 _ZN3cub18CUB_300001_SM_10006detail10radix_sort31DeviceRadixSortSingleTileKernelINS1_5radix10policy_hubIiijE10Policy1000ELNS0_9SortOrderE0EiijNS1_21identity_decomposer_tEEEvPKT1_PSA_PKT2_PSE_T3_iiT4__param_6,
	.param .align 1 .b8 _ZN3cub18CUB_300001_SM_10006detail10radix_sort31DeviceRadixSortSingleTileKernelINS1_5radix10policy_hubIiijE10Policy1000ELNS0_9SortOrderE0EiijNS1_21identity_decomposer_tEEEvPKT1_PSA_PKT2_PSE_T3_iiT4__param_7[1]
)
.maxntid 256
.minnctapersm 1
{
	.reg .pred 	%p<72>;
	.reg .b16 	%rs<39>;
	.reg .b32 	%r<897>;
	.reg .b64 	%rd<16>;
	// demoted variable
	.shared .align 16 .b8 _ZZN3cub18CUB_300001_SM_10006detail10radix_sort31DeviceRadixSortSingleTileKernelINS1_5radix10policy_hubIiijE10Policy1000ELNS0_9SortOrderE0EiijNS1_21identity_decomposer_tEEEvPKT1_PSA_PKT2_PSE_T3_iiT4_E12temp_storage[33856];
	ld.param.u64 	%rd8, [_ZN3cub18CUB_300001_SM_10006detail10radix_sort31DeviceRadixSortSingleTileKernelINS1_5radix10policy_hubIiijE10Policy1000ELNS0_9SortOrderE0EiijNS1_21identity_decomposer_tEEEvPKT1_PSA_PKT2_PSE_T3_iiT4__param_0];
	ld.param.u64 	%rd5, [_ZN3cub18CUB_300001_SM_10006detail10radix_sort31DeviceRadixSortSingleTileKernelINS1_5radix10policy_hubIiijE10Policy1000ELNS0_9SortOrderE0EiijNS1_21identity_decomposer_tEEEvPKT1_PSA_PKT2_PSE_T3_iiT4__param_1];
	ld.param.u64 	%rd6, [_ZN3cub18CUB_300001_SM_10006detail10radix_sort31DeviceRadixSortSingleTileKernelINS1_5radix10policy_hubIiijE10Policy1000ELNS0_9SortOrderE0EiijNS1_21identity_decomposer_tEEEvPKT1_PSA_PKT2_PSE_T3_iiT4__param_2];
	ld.param.u64 	%rd7, [_ZN3cub18CUB_300001_SM_10006detail10radix_sort31DeviceRadixSortSingleTileKernelINS1_5radix10policy_hubIiijE10Policy1000ELNS0_9SortOrderE0EiijNS1_21identity_decomposer_tEEEvPKT1_PSA_PKT2_PSE_T3_iiT4__param_3];
	ld.param.u32 	%r302, [_ZN3cub18CUB_300001_SM_10006detail10radix_sort31DeviceRadixSortSingleTileKernelINS1_5radix10policy_hubIiijE10Policy1000ELNS0_9SortOrderE0EiijNS1_21identity_decomposer_tEEEvPKT1_PSA_PKT2_PSE_T3_iiT4__param_4];
	ld.param.u32 	%r303, [_ZN3cub18CUB_300001_SM_10006detail10radix_sort31DeviceRadixSortSingleTileKernelINS1_5radix10policy_hubIiijE10Policy1000ELNS0_9SortOrderE0EiijNS1_21identity_decomposer_tEEEvPKT1_PSA_PKT2_PSE_T3_iiT4__param_5];
	ld.param.u32 	%r304, [_ZN3cub18CUB_300001_SM_10006detail10radix_sort31DeviceRadixSortSingleTileKernelINS1_5radix10policy_hubIiijE10Policy1000ELNS0_9SortOrderE0EiijNS1_21identity_decomposer_tEEEvPKT1_PSA_PKT2_PSE_T3_iiT4__param_6];
	cvta.to.global.u64 	%rd9, %rd8;
	mov.u32 	%r1, %tid.x;
	mul.lo.s32 	%r2, %r1, 19;
	setp.ge.s32 	%p1, %r2, %r302;
	mul.wide.u32 	%rd10, %r2, 4;
	add.s64 	%rd1, %rd9, %rd10;
	mov.b32 	%r875, -1;
	@%p1 bra 	$L__BB3_2;
	ld.global.u32 	%r306, [%rd1];
	xor.b32  	%r875, %r306, -2147483648;
$L__BB3_2:
	add.s32 	%r5, %r2, 1;
	setp.ge.s32 	%p2, %r5, %r302;
	mov.b32 	%r874, -1;
	@%p2 bra 	$L__BB3_4;
	ld.global.u32 	%r308, [%rd1+4];
	xor.b32  	%r874, %r308, -2147483648;
$L__BB3_4:
	add.s32 	%r8, %r2, 2;
	setp.ge.s32 	%p3, %r8, %r302;
	mov.b32 	%r873, -1;
	@%p3 bra 	$L__BB3_6;
	ld.global.u32 	%r310, [%rd1+8];
	xor.b32  	%r873, %r310, -2147483648;
$L__BB3_6:
	add.s32 	%r11, %r2, 3;
	setp.ge.s32 	%p4, %r11, %r302;
	mov.b32 	%r872, -1;
	@%p4 bra 	$L__BB3_8;
	ld.global.u32 	%r312, [%rd1+12];
	xor.b32  	%r872, %r312, -2147483648;
$L__BB3_8:
	add.s32 	%r14, %r2, 4;
	setp.ge.s32 	%p5, %r14, %r302;
	mov.b32 	%r871, -1;
	@%p5 bra 	$L__BB3_10;
	ld.global.u32 	%r314, [%rd1+16];
	xor.b32  	%r871, %r314, -2147483648;
$L__BB3_10:
	add.s32 	%r17, %r2, 5;
	setp.ge.s32 	%p6, %r17, %r302;
	mov.b32 	%r870, -1;
	@%p6 bra 	$L__BB3_12;
	ld.global.u32 	%r316, [%rd1+20];
	xor.b32  	%r870, %r316, -2147483648;
$L__BB3_12:
	add.s32 	%r20, %r2, 6;
	setp.ge.s32 	%p7, %r20, %r302;
	mov.b32 	%r869, -1;
	@%p7 bra 	$L__BB3_14;
	ld.global.u32 	%r318, [%rd1+24];
	xor.b32  	%r869, %r318, -2147483648;
$L__BB3_14:
	add.s32 	%r23, %r2, 7;
	setp.ge.s32 	%p8, %r23, %r302;
	mov.b32 	%r868, -1;
	@%p8 bra 	$L__BB3_16;
	ld.global.u32 	%r320, [%rd1+28];
	xor.b32  	%r868, %r320, -2147483648;
$L__BB3_16:
	add.s32 	%r26, %r2, 8;
	setp.ge.s32 	%p9, %r26, %r302;
	mov.b32 	%r867, -1;
	@%p9 bra 	$L__BB3_18;
	ld.global.u32 	%r322, [%rd1+32];
	xor.b32  	%r867, %r322, -2147483648;
$L__BB3_18:
	add.s32 	%r29, %r2, 9;
	setp.ge.s32 	%p10, %r29, %r302;
	mov.b32 	%r866, -1;
	@%p10 bra 	$L__BB3_20;
	ld.global.u32 	%r324, [%rd1+36];
	xor.b32  	%r866, %r324, -2147483648;
$L__BB3_20:
	add.s32 	%r32, %r2, 10;
	setp.ge.s32 	%p11, %r32, %r302;
	mov.b32 	%r865, -1;
	@%p11 bra 	$L__BB3_22;
	ld.global.u32 	%r326, [%rd1+40];
	xor.b32  	%r865, %r326, -2147483648;
$L__BB3_22:
	add.s32 	%r35, %r2, 11;
	setp.ge.s32 	%p12, %r35, %r302;
	mov.b32 	%r864, -1;
	@%p12 bra 	$L__BB3_24;
	ld.global.u32 	%r328, [%rd1+44];
	xor.b32  	%r864, %r328, -2147483648;
$L__BB3_24:
	add.s32 	%r38, %r2, 12;
	setp.ge.s32 	%p13, %r38, %r302;
	mov.b32 	%r863, -1;
	@%p13 bra 	$L__BB3_26;
	ld.global.u32 	%r330, [%rd1+48];
	xor.b32  	%r863, %r330, -2147483648;
$L__BB3_26:
	add.s32 	%r41, %r2, 13;
	setp.ge.s32 	%p14, %r41, %r302;
	mov.b32 	%r862, -1;
	@%p14 bra 	$L__BB3_28;
	ld.global.u32 	%r332, [%rd1+52];
	xor.b32  	%r862, %r332, -2147483648;
$L__BB3_28:
	add.s32 	%r44, %r2, 14;
	setp.ge.s32 	%p15, %r44, %r302;
	mov.b32 	%r861, -1;
	@%p15 bra 	$L__BB3_30;
	ld.global.u32 	%r334, [%rd1+56];
	xor.b32  	%r861, %r334, -2147483648;
$L__BB3_30:
	add.s32 	%r47, %r2, 15;
	setp.ge.s32 	%p16, %r47, %r302;
	mov.b32 	%r860, -1;
	@%p16 bra 	$L__BB3_32;
	ld.global.u32 	%r336, [%rd1+60];
	xor.b32  	%r860, %r336, -2147483648;
$L__BB3_32:
	add.s32 	%r50, %r2, 16;
	setp.ge.s32 	%p17, %r50, %r302;
	mov.b32 	%r859, -1;
	@%p17 bra 	$L__BB3_34;
	ld.global.u32 	%r338, [%rd1+64];
	xor.b32  	%r859, %r338, -2147483648;
$L__BB3_34:
	add.s32 	%r53, %r2, 17;
	setp.ge.s32 	%p18, %r53, %r302;
	mov.b32 	%r858, -1;
	@%p18 bra 	$L__BB3_36;
	ld.global.u32 	%r340, [%rd1+68];
	xor.b32  	%r858, %r340, -2147483648;
$L__BB3_36:
	add.s32 	%r56, %r2, 18;
	setp.ge.s32 	%p19, %r56, %r302;
	mov.b32 	%r857, -1;
	@%p19 bra 	$L__BB3_38;
	ld.global.u32 	%r342, [%rd1+72];
	xor.b32  	%r857, %r342, -2147483648;
$L__BB3_38:
	bar.sync 	0;
	shfl.sync.idx.b32	%r59|%p20, %r302, 0, 31, -1;
	setp.ge.s32 	%p21, %r2, %r59;
	cvta.to.global.u64 	%rd11, %rd6;
	add.s64 	%rd2, %rd11, %rd10;
	@%p21 bra 	$L__BB3_40;
	ld.global.u32 	%r894, [%rd2];
$L__BB3_40:
	setp.ge.s32 	%p22, %r5, %r59;
	@%p22 bra 	$L__BB3_42;
	ld.global.u32 	%r893, [%rd2+4];
$L__BB3_42:
	setp.ge.s32 	%p23, %r8, %r59;
	@%p23 bra 	$L__BB3_44;
	ld.global.u32 	%r892, [%rd2+8];
$L__BB3_44:
	setp.ge.s32 	%p24, %r11, %r59;
	@%p24 bra 	$L__BB3_46;
	ld.global.u32 	%r891, [%rd2+12];
$L__BB3_46:
	setp.ge.s32 	%p25, %r14, %r59;
	@%p25 bra 	$L__BB3_48;
	ld.global.u32 	%r890, [%rd2+16];
$L__BB3_48:
	setp.ge.s32 	%p26, %r17, %r59;
	@%p26 bra 	$L__BB3_50;
	ld.global.u32 	%r889, [%rd2+20];
$L__BB3_50:
	setp.ge.s32 	%p27, %r20, %r59;
	@%p27 bra 	$L__BB3_52;
	ld.global.u32 	%r888, [%rd2+24];
$L__BB3_52:
	setp.ge.s32 	%p28, %r23, %r59;
	@%p28 bra 	$L__BB3_54;
	ld.global.u32 	%r887, [%rd2+28];
$L__BB3_54:
	setp.ge.s32 	%p29, %r26, %r59;
	@%p29 bra 	$L__BB3_56;
	ld.global.u32 	%r886, [%rd2+32];
$L__BB3_56:
	setp.ge.s32 	%p30, %r29, %r59;
	@%p30 bra 	$L__BB3_58;
	ld.global.u32 	%r885, [%rd2+36];
$L__BB3_58:
	setp.ge.s32 	%p31, %r32, %r59;
	@%p31 bra 	$L__BB3_60;
	ld.global.u32 	%r884, [%rd2+40];
$L__BB3_60:
	setp.ge.s32 	%p32, %r35, %r59;
	@%p32 bra 	$L__BB3_62;
	ld.global.u32 	%r883, [%rd2+44];
$L__BB3_62:
	setp.ge.s32 	%p33, %r38, %r59;
	@%p33 bra 	$L__BB3_64;
	ld.global.u32 	%r882, [%rd2+48];
$L__BB3_64:
	setp.ge.s32 	%p34, %r41, %r59;
	@%p34 bra 	$L__BB3_66;
	ld.global.u32 	%r881, [%rd2+52];
$L__BB3_66:
	setp.ge.s32 	%p35, %r44, %r59;
	@%p35 bra 	$L__BB3_68;
	ld.global.u32 	%r880, [%rd2+56];
$L__BB3_68:
	setp.ge.s32 	%p36, %r47, %r59;
	@%p36 bra 	$L__BB3_70;
	ld.global.u32 	%r879, [%rd2+60];
$L__BB3_70:
	setp.ge.s32 	%p37, %r50, %r59;
	@%p37 bra 	$L__BB3_72;
	ld.global.u32 	%r878, [%rd2+64];
$L__BB3_72:
	setp.ge.s32 	%p38, %r53, %r59;
	@%p38 bra 	$L__BB3_74;
	ld.global.u32 	%r877, [%rd2+68];
$L__BB3_74:
	setp.ge.s32 	%p39, %r56, %r59;
	@%p39 bra 	$L__BB3_76;
	ld.global.u32 	%r876, [%rd2+72];
$L__BB3_76:
	bar.sync 	0;
	shr.u32 	%r98, %r1, 5;
	shl.b32 	%r363, %r1, 2;
	mov.u32 	%r364, _ZZN3cub18CUB_300001_SM_10006detail10radix_sort31DeviceRadixSortSingleTileKernelINS1_5radix10policy_hubIiijE10Policy1000ELNS0_9SortOrderE0EiijNS1_21identity_decomposer_tEEEvPKT1_PSA_PKT2_PSE_T3_iiT4_E12temp_storage;
	add.s32 	%r99, %r364, %r363;
	shl.b32 	%r365, %r1, 7;
	add.s32 	%r100, %r99, %r365;
	shl.b32 	%r366, %r98, 2;
	add.s32 	%r367, %r364, %r366;
	add.s32 	%r101, %r367, 33792;
	mad.lo.s32 	%r102, %r1, -56, %r100;
	add.s32 	%r856, %r303, 6;
	sub.s32 	%r855, %r304, %r303;
$L__BB3_77:
	add.s32 	%r427, %r856, -6;
	min.s32 	%r370, %r855, 6;
	mov.b32 	%r456, 0;
	st.shared.u32 	[%r99], %r456;
	st.shared.u32 	[%r99+1024], %r456;
	st.shared.u32 	[%r99+2048], %r456;
	st.shared.u32 	[%r99+3072], %r456;
	st.shared.u32 	[%r99+4096], %r456;
	st.shared.u32 	[%r99+5120], %r456;
	st.shared.u32 	[%r99+6144], %r456;
	st.shared.u32 	[%r99+7168], %r456;
	st.shared.u32 	[%r99+8192], %r456;
	st.shared.u32 	[%r99+9216], %r456;
	st.shared.u32 	[%r99+10240], %r456;
	st.shared.u32 	[%r99+11264], %r456;
	st.shared.u32 	[%r99+12288], %r456;
	st.shared.u32 	[%r99+13312], %r456;
	st.shared.u32 	[%r99+14336], %r456;
	st.shared.u32 	[%r99+15360], %r456;
	st.shared.u32 	[%r99+16384], %r456;
	st.shared.u32 	[%r99+17408], %r456;
	st.shared.u32 	[%r99+18432], %r456;
	st.shared.u32 	[%r99+19456], %r456;
	st.shared.u32 	[%r99+20480], %r456;
	st.shared.u32 	[%r99+21504], %r456;
	st.shared.u32 	[%r99+22528], %r456;
	st.shared.u32 	[%r99+23552], %r456;
	st.shared.u32 	[%r99+24576], %r456;
	st.shared.u32 	[%r99+25600], %r456;
	st.shared.u32 	[%r99+26624], %r456;
	st.shared.u32 	[%r99+27648], %r456;
	st.shared.u32 	[%r99+28672], %r456;
	st.shared.u32 	[%r99+29696], %r456;
	st.shared.u32 	[%r99+30720], %r456;
	st.shared.u32 	[%r99+31744], %r456;
	st.shared.u32 	[%r99+32768], %r456;
	// begin inline asm
	bmsk.clamp.b32 %r368, %r456, %r370;
	// end inline asm
	// begin inline asm
	shr.b32 %r371, %r875, %r427;
	// end inline asm
	and.b32  	%r459, %r368, %r371;
	shl.b32 	%r460, %r459, 10;
	and.b32  	%r461, %r460, 31744;
	add.s32 	%r462, %r99, %r461;
	shr.u32 	%r463, %r459, 4;
	and.b32  	%r464, %r463, 268435454;
	add.s32 	%r146, %r462, %r464;
	ld.shared.u16 	%rs1, [%r146];
	add.s16 	%rs20, %rs1, 1;
	st.shared.u16 	[%r146], %rs20;
	// begin inline asm
	shr.b32 %r374, %r874, %r427;
	// end inline asm
	and.b32  	%r465, %r368, %r374;
	shl.b32 	%r466, %r465, 10;
	and.b32  	%r467, %r466, 31744;
	add.s32 	%r468, %r99, %r467;
	shr.u32 	%r469, %r465, 4;
	and.b32  	%r470, %r469, 268435454;
	add.s32 	%r147, %r468, %r470;
	ld.shared.u16 	%rs2, [%r147];
	add.s16 	%rs21, %rs2, 1;
	st.shared.u16 	[%r147], %rs21;
	// begin inline asm
	shr.b32 %r377, %r873, %r427;
	// end inline asm
	and.b32  	%r471, %r368, %r377;
	shl.b32 	%r472, %r471, 10;
	and.b32  	%r473, %r472, 31744;
	add.s32 	%r474, %r99, %r473;
	shr.u32 	%r475, %r471, 4;
	and.b32  	%r476, %r475, 268435454;
	add.s32 	%r148, %r474, %r476;
	ld.shared.u16 	%rs3, [%r148];
	add.s16 	%rs22, %rs3, 1;
	st.shared.u16 	[%r148], %rs22;
	// begin inline asm
	shr.b32 %r380, %r872, %r427;
	// end inline asm
	and.b32  	%r477, %r368, %r380;
	shl.b32 	%r478, %r477, 10;
	and.b32  	%r479, %r478, 31744;
	add.s32 	%r480, %r99, %r479;
	shr.u32 	%r481, %r477, 4;
	and.b32  	%r482, %r481, 268435454;
	add.s32 	%r149, %r480, %r482;
	ld.shared.u16 	%rs4, [%r149];
	add.s16 	%rs23, %rs4, 1;
	st.shared.u16 	[%r149], %rs23;
	// begin inline asm
	shr.b32 %r383, %r871, %r427;
	// end inline asm
	and.b32  	%r483, %r368, %r383;
	shl.b32 	%r484, %r483, 10;
	and.b32  	%r485, %r484, 31744;
	add.s32 	%r486, %r99, %r485;
	shr.u32 	%r487, %r483, 4;
	and.b32  	%r488, %r487, 268435454;
	add.s32 	%r150, %r486, %r488;
	ld.shared.u16 	%rs5, [%r150];
	add.s16 	%rs24, %rs5, 1;
	st.shared.u16 	[%r150], %rs24;
	// begin inline asm
	shr.b32 %r386, %r870, %r427;
	// end inline asm
	and.b32  	%r489, %r368, %r386;
	shl.b32 	%r490, %r489, 10;
	and.b32  	%r491, %r490, 31744;
	add.s32 	%r492, %r99, %r491;
	shr.u32 	%r493, %r489, 4;
	and.b32  	%r494, %r493, 268435454;
	add.s32 	%r151, %r492, %r494;
	ld.shared.u16 	%rs6, [%r151];
	add.s16 	%rs25, %rs6, 1;
	st.shared.u16 	[%r151], %rs25;
	// begin inline asm
	shr.b32 %r389, %r869, %r427;
	// end inline asm
	and.b32  	%r495, %r368, %r389;
	shl.b32 	%r496, %r495, 10;
	and.b32  	%r497, %r496, 31744;
	add.s32 	%r498, %r99, %r497;
	shr.u32 	%r499, %r495, 4;
	and.b32  	%r500, %r499, 268435454;
	add.s32 	%r152, %r498, %r500;
	ld.shared.u16 	%rs7, [%r152];
	add.s16 	%rs26, %rs7, 1;
	st.shared.u16 	[%r152], %rs26;
	// begin inline asm
	shr.b32 %r392, %r868, %r427;
	// end inline asm
	and.b32  	%r501, %r368, %r392;
	shl.b32 	%r502, %r501, 10;
	and.b32  	%r503, %r502, 31744;
	add.s32 	%r504, %r99, %r503;
	shr.u32 	%r505, %r501, 4;
	and.b32  	%r506, %r505, 268435454;
	add.s32 	%r153, %r504, %r506;
	ld.shared.u16 	%rs8, [%r153];
	add.s16 	%rs27, %rs8, 1;
	st.shared.u16 	[%r153], %rs27;
	// begin inline asm
	shr.b32 %r395, %r867, %r427;
	// end inline asm
	and.b32  	%r507, %r368, %r395;
	shl.b32 	%r508, %r507, 10;
	and.b32  	%r509, %r508, 31744;
	add.s32 	%r510, %r99, %r509;
	shr.u32 	%r511, %r507, 4;
	and.b32  	%r512, %r511, 268435454;
	add.s32 	%r154, %r510, %r512;
	ld.shared.u16 	%rs9, [%r154];
	add.s16 	%rs28, %rs9, 1;
	st.shared.u16 	[%r154], %rs28;
	// begin inline asm
	shr.b32 %r398, %r866, %r427;
	// end inline asm
	and.b32  	%r513, %r368, %r398;
	shl.b32 	%r514, %r513, 10;
	and.b32  	%r515, %r514, 31744;
	add.s32 	%r516, %r99, %r515;
	shr.u32 	%r517, %r513, 4;
	and.b32  	%r518, %r517, 268435454;
	add.s32 	%r155, %r516, %r518;
	ld.shared.u16 	%rs10, [%r155];
	add.s16 	%rs29, %rs10, 1;
	st.shared.u16 	[%r155], %rs29;
	// begin inline asm
	shr.b32 %r401, %r865, %r427;
	// end inline asm
	and.b32  	%r519, %r368, %r401;
	shl.b32 	%r520, %r519, 10;
	and.b32  	%r521, %r520, 31744;
	add.s32 	%r522, %r99, %r521;
	shr.u32 	%r523, %r519, 4;
	and.b32  	%r524, %r523, 268435454;
	add.s32 	%r156, %r522, %r524;
	ld.shared.u16 	%rs11, [%r156];
	add.s16 	%rs30, %rs11, 1;
	st.shared.u16 	[%r156], %rs30;
	// begin inline asm
	shr.b32 %r404, %r864, %r427;
	// end inline asm
	and.b32  	%r525, %r368, %r404;
	shl.b32 	%r526, %r525, 10;
	and.b32  	%r527, %r526, 31744;
	add.s32 	%r528, %r99, %r527;
	shr.u32 	%r529, %r525, 4;
	and.b32  	%r530, %r529, 268435454;
	add.s32 	%r157, %r528, %r530;
	ld.shared.u16 	%rs12, [%r157];
	add.s16 	%rs31, %rs12, 1;
	st.shared.u16 	[%r157], %rs31;
	// begin inline asm
	shr.b32 %r407, %r863, %r427;
	// end inline asm
	and.b32  	%r531, %r368, %r407;
	shl.b32 	%r532, %r531, 10;
	and.b32  	%r533, %r532, 31744;
	add.s32 	%r534, %r99, %r533;
	shr.u32 	%r535, %r531, 4;
	and.b32  	%r536, %r535, 268435454;
	add.s32 	%r158, %r534, %r536;
	ld.shared.u16 	%rs13, [%r158];
	add.s16 	%rs32, %rs13, 1;
	st.shared.u16 	[%r158], %rs32;
	// begin inline asm
	shr.b32 %r410, %r862, %r427;
	// end inline asm
	and.b32  	%r537, %r368, %r410;
	shl.b32 	%r538, %r537, 10;
	and.b32  	%r539, %r538, 31744;
	add.s32 	%r540, %r99, %r539;
	shr.u32 	%r541, %r537, 4;
	and.b32  	%r542, %r541, 268435454;
	add.s32 	%r159, %r540, %r542;
	ld.shared.u16 	%rs14, [%r159];
	add.s16 	%rs33, %rs14, 1;
	st.shared.u16 	[%r159], %rs33;
	// begin inline asm
	shr.b32 %r413, %r861, %r427;
	// end inline asm
	and.b32  	%r543, %r368, %r413;
	shl.b32 	%r544, %r543, 10;
	and.b32  	%r545, %r544, 31744;
	add.s32 	%r546, %r99, %r545;
	shr.u32 	%r547, %r543, 4;
	and.b32  	%r548, %r547, 268435454;
	add.s32 	%r160, %r546, %r548;
	ld.shared.u16 	%rs15, [%r160];
	add.s16 	%rs34, %rs15, 1;
	st.shared.u16 	[%r160], %rs34;
	// begin inline asm
	shr.b32 %r416, %r860, %r427;
	// end inline asm
	and.b32  	%r549, %r368, %r416;
	shl.b32 	%r550, %r549, 10;
	and.b32  	%r551, %r550, 31744;
	add.s32 	%r552, %r99, %r551;
	shr.u32 	%r553, %r549, 4;
	and.b32  	%r554, %r553, 268435454;
	add.s32 	%r161, %r552, %r554;
	ld.shared.u16 	%rs16, [%r161];
	add.s16 	%rs35, %rs16, 1;
	st.shared.u16 	[%r161], %rs35;
	// begin inline asm
	shr.b32 %r419, %r859, %r427;
	// end inline asm
	and.b32  	%r555, %r368, %r419;
	shl.b32 	%r556, %r555, 10;
	and.b32  	%r557, %r556, 31744;
	add.s32 	%r558, %r99, %r557;
	shr.u32 	%r559, %r555, 4;
	and.b32  	%r560, %r559, 268435454;
	add.s32 	%r162, %r558, %r560;
	ld.shared.u16 	%rs17, [%r162];
	add.s16 	%rs36, %rs17, 1;
	st.shared.u16 	[%r162], %rs36;
	// begin inline asm
	shr.b32 %r422, %r858, %r427;
	// end inline asm
	and.b32  	%r561, %r368, %r422;
	shl.b32 	%r562, %r561, 10;
	and.b32  	%r563, %r562, 31744;
	add.s32 	%r564, %r99, %r563;
	shr.u32 	%r565, %r561, 4;
	and.b32  	%r566, %r565, 268435454;
	add.s32 	%r163, %r564, %r566;
	ld.shared.u16 	%rs18, [%r163];
	add.s16 	%rs37, %rs18, 1;
	st.shared.u16 	[%r163], %rs37;
	// begin inline asm
	shr.b32 %r425, %r857, %r427;
	// end inline asm
	and.b32  	%r567, %r368, %r425;
	shl.b32 	%r568, %r567, 10;
	and.b32  	%r569, %r568, 31744;
	add.s32 	%r570, %r99, %r569;
	shr.u32 	%r571, %r567, 4;
	and.b32  	%r572, %r571, 268435454;
	add.s32 	%r164, %r570, %r572;
	ld.shared.u16 	%rs19, [%r164];
	add.s16 	%rs38, %rs19, 1;
	st.shared.u16 	[%r164], %rs38;
	bar.sync 	0;
	ld.shared.u32 	%r165, [%r100];
	ld.shared.u32 	%r573, [%r100+4];
	ld.shared.u32 	%r574, [%r100+8];
	ld.shared.u32 	%r575, [%r100+12];
	ld.shared.u32 	%r576, [%r100+16];
	ld.shared.u32 	%r577, [%r100+20];
	ld.shared.u32 	%r578, [%r100+24];
	ld.shared.u32 	%r579, [%r100+28];
	ld.shared.u32 	%r580, [%r100+32];
	ld.shared.u32 	%r581, [%r100+36];
	ld.shared.u32 	%r582, [%r100+40];
	ld.shared.u32 	%r583, [%r100+44];
	ld.shared.u32 	%r584, [%r100+48];
	ld.shared.u32 	%r585, [%r100+52];
	ld.shared.u32 	%r586, [%r100+56];
	ld.shared.u32 	%r587, [%r100+60];
	ld.shared.u32 	%r588, [%r100+64];
	ld.shared.u32 	%r589, [%r100+68];
	ld.shared.u32 	%r590, [%r100+72];
	ld.shared.u32 	%r591, [%r100+76];
	ld.shared.u32 	%r592, [%r100+80];
	ld.shared.u32 	%r593, [%r100+84];
	ld.shared.u32 	%r594, [%r100+88];
	ld.shared.u32 	%r595, [%r100+92];
	ld.shared.u32 	%r596, [%r100+96];
	ld.shared.u32 	%r597, [%r100+100];
	ld.shared.u32 	%r598, [%r100+104];
	ld.shared.u32 	%r599, [%r100+108];
	ld.shared.u32 	%r600, [%r100+112];
	ld.shared.u32 	%r601, [%r100+116];
	ld.shared.u32 	%r602, [%r100+120];
	ld.shared.u32 	%r603, [%r100+124];
	ld.shared.u32 	%r604, [%r100+128];
	add.s32 	%r166, %r573, %r165;
	add.s32 	%r167, %r574, %r166;
	add.s32 	%r168, %r575, %r167;
	add.s32 	%r169, %r576, %r168;
	add.s32 	%r170, %r577, %r169;
	add.s32 	%r171, %r578, %r170;
	add.s32 	%r172, %r579, %r171;
	add.s32 	%r173, %r580, %r172;
	add.s32 	%r174, %r581, %r173;
	add.s32 	%r175, %r582, %r174;
	add.s32 	%r176, %r583, %r175;
	add.s32 	%r177, %r584, %r176;
	add.s32 	%r178, %r585, %r177;
	add.s32 	%r179, %r586, %r178;
	add.s32 	%r180, %r587, %r179;
	add.s32 	%r181, %r588, %r180;
	add.s32 	%r182, %r589, %r181;
	add.s32 	%r183, %r590, %r182;
	add.s32 	%r184, %r591, %r183;
	add.s32 	%r185, %r592, %r184;
	add.s32 	%r186, %r593, %r185;
	add.s32 	%r187, %r594, %r186;
	add.s32 	%r188, %r595, %r187;
	add.s32 	%r189, %r596, %r188;
	add.s32 	%r190, %r597, %r189;
	add.s32 	%r191, %r598, %r190;
	add.s32 	%r192, %r599, %r191;
	add.s32 	%r193, %r600, %r192;
	add.s32 	%r194, %r601, %r193;
	add.s32 	%r195, %r602, %r194;
	add.s32 	%r196, %r603, %r195;
	add.s32 	%r433, %r604, %r196;
	// begin inline asm
	mov.u32 %r428, %laneid;
	// end inline asm
	mov.b32 	%r431, 1;
	mov.b32 	%r458, -1;
	// begin inline asm
	{  .reg .u32 r0;  .reg .pred p;  shfl.sync.up.b32 r0|p, %r433, %r431, %r456, %r458;  @p add.u32 r0, r0, %r433;  mov.u32 %r429, r0;}
	// end inline asm
	mov.b32 	%r437, 2;
	// begin inline asm
	{  .reg .u32 r0;  .reg .pred p;  shfl.sync.up.b32 r0|p, %r429, %r437, %r456, %r458;  @p add.u32 r0, r0, %r429;  mov.u32 %r435, r0;}
	// end inline asm
	mov.b32 	%r443, 4;
	// begin inline asm
	{  .reg .u32 r0;  .reg .pred p;  shfl.sync.up.b32 r0|p, %r435, %r443, %r456, %r458;  @p add.u32 r0, r0, %r435;  mov.u32 %r441, r0;}
	// end inline asm
	mov.b32 	%r449, 8;
	// begin inline asm
	{  .reg .u32 r0;  .reg .pred p;  shfl.sync.up.b32 r0|p, %r441, %r449, %r456, %r458;  @p add.u32 r0, r0, %r441;  mov.u32 %r447, r0;}
	// end inline asm
	mov.b32 	%r455, 16;
	// begin inline asm
	{  .reg .u32 r0;  .reg .pred p;  shfl.sync.up.b32 r0|p, %r447, %r455, %r456, %r458;  @p add.u32 r0, r0, %r447;  mov.u32 %r453, r0;}
	// end inline asm
	setp.ne.s32 	%p40, %r428, 31;
	@%p40 bra 	$L__BB3_79;
	st.shared.u32 	[%r101], %r453;
$L__BB3_79:
	sub.s32 	%r605, %r453, %r433;
	setp.gt.u32 	%p41, %r1, 31;
	setp.eq.s32 	%p42, %r98, 7;
	setp.eq.s32 	%p43, %r98, 6;
	setp.eq.s32 	%p44, %r98, 5;
	setp.eq.s32 	%p45, %r98, 4;
	setp.eq.s32 	%p46, %r98, 3;
	setp.eq.s32 	%p47, %r98, 2;
	setp.eq.s32 	%p48, %r98, 1;
	bar.sync 	0;
	ld.shared.v4.u32 	{%r606, %r607, %r608, %r609}, [_ZZN3cub18CUB_300001_SM_10006detail10radix_sort31DeviceRadixSortSingleTileKernelINS1_5radix10policy_hubIiijE10Policy1000ELNS0_9SortOrderE0EiijNS1_21identity_decomposer_tEEEvPKT1_PSA_PKT2_PSE_T3_iiT4_E12temp_storage+33792];
	selp.b32 	%r610, %r606, %r895, %p48;
	add.s32 	%r611, %r607, %r606;
	selp.b32 	%r612, %r611, %r610, %p47;
	add.s32 	%r613, %r611, %r608;
	selp.b32 	%r614, %r613, %r612, %p46;
	add.s32 	%r615, %r613, %r609;
	selp.b32 	%r616, %r615, %r614, %p45;
	ld.shared.v4.u32 	{%r617, %r618, %r619, %r620}, [_ZZN3cub18CUB_300001_SM_10006detail10radix_sort31DeviceRadixSortSingleTileKernelINS1_5radix10policy_hubIiijE10Policy1000ELNS0_9SortOrderE0EiijNS1_21identity_decomposer_tEEEvPKT1_PSA_PKT2_PSE_T3_iiT4_E12temp_storage+33808];
	add.s32 	%r621, %r615, %r617;
	selp.b32 	%r622, %r621, %r616, %p44;
	add.s32 	%r623, %r621, %r618;
	selp.b32 	%r624, %r623, %r622, %p43;
	add.s32 	%r625, %r623, %r619;
	selp.b32 	%r895, %r625, %r624, %p42;
	add.s32 	%r201, %r625, %r620;
	setp.ne.s32 	%p49, %r428, 0;
	selp.b32 	%r626, %r605, 0, %p49;
	add.s32 	%r627, %r895, %r626;
	or.pred  	%p50, %p41, %p49;
	selp.b32 	%r896, %r627, %r605, %p41;
	@%p50 bra 	$L__BB3_81;
	shl.b32 	%r896, %r201, 16;
	st.shared.u32 	[_ZZN3cub18CUB_300001_SM_10006detail10radix_sort31DeviceRadixSortSingleTileKernelINS1_5radix10policy_hubIiijE10Policy1000ELNS0_9SortOrderE0EiijNS1_21identity_decomposer_tEEEvPKT1_PSA_PKT2_PSE_T3_iiT4_E12temp_storage+33832], %r896;
$L__BB3_81:
	setp.eq.s32 	%p51, %r1, 0;
	bar.sync 	0;
	ld.shared.u32 	%r628, [_ZZN3cub18CUB_300001_SM_10006detail10radix_sort31DeviceRadixSortSingleTileKernelINS1_5radix10policy_hubIiijE10Policy1000ELNS0_9SortOrderE0EiijNS1_21identity_decomposer_tEEEvPKT1_PSA_PKT2_PSE_T3_iiT4_E12temp_storage+33832];
	selp.b32 	%r629, 0, %r628, %p51;
	add.s32 	%r630, %r896, %r629;
	add.s32 	%r631, %r165, %r630;
	add.s32 	%r632, %r166, %r630;
	add.s32 	%r633, %r167, %r630;
	add.s32 	%r634, %r168, %r630;
	add.s32 	%r635, %r169, %r630;
	add.s32 	%r636, %r170, %r630;
	add.s32 	%r637, %r171, %r630;
	add.s32 	%r638, %r172, %r630;
	add.s32 	%r639, %r173, %r630;
	add.s32 	%r640, %r174, %r630;
	add.s32 	%r641, %r175, %r630;
	add.s32 	%r642, %r176, %r630;
	add.s32 	%r643, %r177, %r630;
	add.s32 	%r644, %r178, %r630;
	add.s32 	%r645, %r179, %r630;
	add.s32 	%r646, %r180, %r630;
	add.s32 	%r647, %r181, %r630;
	add.s32 	%r648, %r182, %r630;
	add.s32 	%r649, %r183, %r630;
	add.s32 	%r650, %r184, %r630;
	add.s32 	%r651, %r185, %r630;
	add.s32 	%r652, %r186, %r630;
	add.s32 	%r653, %r187, %r630;
	add.s32 	%r654, %r188, %r630;
	add.s32 	%r655, %r189, %r630;
	add.s32 	%r656, %r190, %r630;
	add.s32 	%r657, %r191, %r630;
	add.s32 	%r658, %r192, %r630;
	add.s32 	%r659, %r193, %r630;
	add.s32 	%r660, %r194, %r630;
	add.s32 	%r661, %r195, %r630;
	add.s32 	%r662, %r196, %r630;
	st.shared.u32 	[%r100], %r630;
	st.shared.u32 	[%r100+4], %r631;
	st.shared.u32 	[%r100+8], %r632;
	st.shared.u32 	[%r100+12], %r633;
	st.shared.u32 	[%r100+16], %r634;
	st.shared.u32 	[%r100+20], %r635;
	st.shared.u32 	[%r100+24], %r636;
	st.shared.u32 	[%r100+28], %r637;
	st.shared.u32 	[%r100+32], %r638;
	st.shared.u32 	[%r100+36], %r639;
	st.shared.u32 	[%r100+40], %r640;
	st.shared.u32 	[%r100+44], %r641;
	st.shared.u32 	[%r100+48], %r642;
	st.shared.u32 	[%r100+52], %r643;
	st.shared.u32 	[%r100+56], %r644;
	st.shared.u32 	[%r100+60], %r645;
	st.shared.u32 	[%r100+64], %r646;
	st.shared.u32 	[%r100+68], %r647;
	st.shared.u32 	[%r100+72], %r648;
	st.shared.u32 	[%r100+76], %r649;
	st.shared.u32 	[%r100+80], %r650;
	st.shared.u32 	[%r100+84], %r651;
	st.shared.u32 	[%r100+88], %r652;
	st.shared.u32 	[%r100+92], %r653;
	st.shared.u32 	[%r100+96], %r654;
	st.shared.u32 	[%r100+100], %r655;
	st.shared.u32 	[%r100+104], %r656;
	st.shared.u32 	[%r100+108], %r657;
	st.shared.u32 	[%r100+112], %r658;
	st.shared.u32 	[%r100+116], %r659;
	st.shared.u32 	[%r100+120], %r660;
	st.shared.u32 	[%r100+124], %r661;
	st.shared.u32 	[%r100+128], %r662;
	bar.sync 	0;
	cvt.u32.u16 	%r663, %rs1;
	ld.shared.u16 	%r664, [%r146];
	add.s32 	%r205, %r664, %r663;
	cvt.u32.u16 	%r665, %rs2;
	ld.shared.u16 	%r666, [%r147];
	add.s32 	%r206, %r666, %r665;
	cvt.u32.u16 	%r667, %rs3;
	ld.shared.u16 	%r668, [%r148];
	add.s32 	%r207, %r668, %r667;
	cvt.u32.u16 	%r669, %rs4;
	ld.shared.u16 	%r670, [%r149];
	add.s32 	%r208, %r670, %r669;
	cvt.u32.u16 	%r671, %rs5;
	ld.shared.u16 	%r672, [%r150];
	add.s32 	%r209, %r672, %r671;
	cvt.u32.u16 	%r673, %rs6;
	ld.shared.u16 	%r674, [%r151];
	add.s32 	%r210, %r674, %r673;
	cvt.u32.u16 	%r675, %rs7;
	ld.shared.u16 	%r676, [%r152];
	add.s32 	%r211, %r676, %r675;
	cvt.u32.u16 	%r677, %rs8;
	ld.shared.u16 	%r678, [%r153];
	add.s32 	%r212, %r678, %r677;
	cvt.u32.u16 	%r679, %rs9;
	ld.shared.u16 	%r680, [%r154];
	add.s32 	%r213, %r680, %r679;
	cvt.u32.u16 	%r681, %rs10;
	ld.shared.u16 	%r682, [%r155];
	add.s32 	%r214, %r682, %r681;
	cvt.u32.u16 	%r683, %rs11;
	ld.shared.u16 	%r684, [%r156];
	add.s32 	%r215, %r684, %r683;
	cvt.u32.u16 	%r685, %rs12;
	ld.shared.u16 	%r686, [%r157];
	add.s32 	%r216, %r686, %r685;
	cvt.u32.u16 	%r687, %rs13;
	ld.shared.u16 	%r688, [%r158];
	add.s32 	%r217, %r688, %r687;
	cvt.u32.u16 	%r689, %rs14;
	ld.shared.u16 	%r690, [%r159];
	add.s32 	%r218, %r690, %r689;
	cvt.u32.u16 	%r691, %rs15;
	ld.shared.u16 	%r692, [%r160];
	add.s32 	%r219, %r692, %r691;
	cvt.u32.u16 	%r693, %rs16;
	ld.shared.u16 	%r694, [%r161];
	add.s32 	%r220, %r694, %r693;
	cvt.u32.u16 	%r695, %rs17;
	ld.shared.u16 	%r696, [%r162];
	add.s32 	%r221, %r696, %r695;
	cvt.u32.u16 	%r697, %rs18;
	ld.shared.u16 	%r698, [%r163];
	add.s32 	%r222, %r698, %r697;
	cvt.u32.u16 	%r699, %rs19;
	ld.shared.u16 	%r700, [%r164];
	add.s32 	%r223, %r700, %r699;
	bar.sync 	0;
	setp.lt.s32 	%p52, %r856, %r304;
	@%p52 bra 	$L__BB3_121;
	shl.b32 	%r701, %r205, 2;
	mov.u32 	%r702, _ZZN3cub18CUB_300001_SM_10006detail10radix_sort31DeviceRadixSortSingleTileKernelINS1_5radix10policy_hubIiijE10Policy1000ELNS0_9SortOrderE0EiijNS1_21identity_decomposer_tEEEvPKT1_PSA_PKT2_PSE_T3_iiT4_E12temp_storage;
	add.s32 	%r703, %r702, %r701;
	st.shared.u32 	[%r703], %r875;
	shl.b32 	%r704, %r206, 2;
	add.s32 	%r705, %r702, %r704;
	st.shared.u32 	[%r705], %r874;
	shl.b32 	%r706, %r207, 2;
	add.s32 	%r707, %r702, %r706;
	st.shared.u32 	[%r707], %r873;
	shl.b32 	%r708, %r208, 2;
	add.s32 	%r709, %r702, %r708;
	st.shared.u32 	[%r709], %r872;
	shl.b32 	%r710, %r209, 2;
	add.s32 	%r711, %r702, %r710;
	st.shared.u32 	[%r711], %r871;
	shl.b32 	%r712, %r210, 2;
	add.s32 	%r713, %r702, %r712;
	st.shared.u32 	[%r713], %r870;
	shl.b32 	%r714, %r211, 2;
	add.s32 	%r715, %r702, %r714;
	st.shared.u32 	[%r715], %r869;
	shl.b32 	%r716, %r212, 2;
	add.s32 	%r717, %r702, %r716;
	st.shared.u32 	[%r717], %r868;
	shl.b32 	%r718, %r213, 2;
	add.s32 	%r719, %r702, %r718;
	st.shared.u32 	[%r719], %r867;
	shl.b32 	%r720, %r214, 2;
	add.s32 	%r721, %r702, %r720;
	st.shared.u32 	[%r721], %r866;
	shl.b32 	%r722, %r215, 2;
	add.s32 	%r723, %r702, %r722;
	st.shared.u32 	[%r723], %r865;
	shl.b32 	%r724, %r216, 2;
	add.s32 	%r725, %r702, %r724;
	st.shared.u32 	[%r725], %r864;
	shl.b32 	%r726, %r217, 2;
	add.s32 	%r727, %r702, %r726;
	st.shared.u32 	[%r727], %r863;
	shl.b32 	%r728, %r218, 2;
	add.s32 	%r729, %r702, %r728;
	st.shared.u32 	[%r729], %r862;
	shl.b32 	%r730, %r219, 2;
	add.s32 	%r731, %r702, %r730;
	st.shared.u32 	[%r731], %r861;
	shl.b32 	%r732, %r220, 2;
	add.s32 	%r733, %r702, %r732;
	st.shared.u32 	[%r733], %r860;
	shl.b32 	%r734, %r221, 2;
	add.s32 	%r735, %r702, %r734;
	st.shared.u32 	[%r735], %r859;
	shl.b32 	%r736, %r222, 2;
	add.s32 	%r737, %r702, %r736;
	st.shared.u32 	[%r737], %r858;
	shl.b32 	%r738, %r223, 2;
	add.s32 	%r739, %r702, %r738;
	st.shared.u32 	[%r739], %r857;
	bar.sync 	0;
	mad.lo.s32 	%r224, %r1, -72, %r102;
	ld.shared.u32 	%r225, [%r224];
	ld.shared.u32 	%r226, [%r224+1024];
	ld.shared.u32 	%r227, [%r224+2048];
	ld.shared.u32 	%r228, [%r224+3072];
	ld.shared.u32 	%r229, [%r224+4096];
	ld.shared.u32 	%r230, [%r224+5120];
	ld.shared.u32 	%r231, [%r224+6144];
	ld.shared.u32 	%r232, [%r224+7168];
	ld.shared.u32 	%r233, [%r224+8192];
	ld.shared.u32 	%r234, [%r224+9216];
	ld.shared.u32 	%r235, [%r224+10240];
	ld.shared.u32 	%r236, [%r224+11264];
	ld.shared.u32 	%r237, [%r224+12288];
	ld.shared.u32 	%r238, [%r224+13312];
	ld.shared.u32 	%r239, [%r224+14336];
	ld.shared.u32 	%r240, [%r224+15360];
	ld.shared.u32 	%r241, [%r224+16384];
	ld.shared.u32 	%r242, [%r224+17408];
	ld.shared.u32 	%r243, [%r224+18432];
	bar.sync 	0;
	st.shared.u32 	[%r703], %r894;
	st.shared.u32 	[%r705], %r893;
	st.shared.u32 	[%r707], %r892;
	st.shared.u32 	[%r709], %r891;
	st.shared.u32 	[%r711], %r890;
	st.shared.u32 	[%r713], %r889;
	st.shared.u32 	[%r715], %r888;
	st.shared.u32 	[%r717], %r887;
	st.shared.u32 	[%r719], %r886;
	st.shared.u32 	[%r721], %r885;
	st.shared.u32 	[%r723], %r884;
	st.shared.u32 	[%r725], %r883;
	st.shared.u32 	[%r727], %r882;
	st.shared.u32 	[%r729], %r881;
	st.shared.u32 	[%r731], %r880;
	st.shared.u32 	[%r733], %r879;
	st.shared.u32 	[%r735], %r878;
	st.shared.u32 	[%r737], %r877;
	st.shared.u32 	[%r739], %r876;
	bar.sync 	0;
	ld.shared.u32 	%r244, [%r224+1024];
	ld.shared.u32 	%r245, [%r224+2048];
	ld.shared.u32 	%r246, [%r224+3072];
	ld.shared.u32 	%r247, [%r224+4096];
	ld.shared.u32 	%r248, [%r224+5120];
	ld.shared.u32 	%r249, [%r224+6144];
	ld.shared.u32 	%r250, [%r224+7168];
	ld.shared.u32 	%r251, [%r224+8192];
	ld.shared.u32 	%r252, [%r224+9216];
	ld.shared.u32 	%r253, [%r224+10240];
	ld.shared.u32 	%r254, [%r224+11264];
	ld.shared.u32 	%r255, [%r224+12288];
	ld.shared.u32 	%r256, [%r224+13312];
	ld.shared.u32 	%r257, [%r224+14336];
	ld.shared.u32 	%r258, [%r224+15360];
	ld.shared.u32 	%r259, [%r224+16384];
	ld.shared.u32 	%r260, [%r224+17408];
	ld.shared.u32 	%r261, [%r224+18432];
	setp.lt.u32 	%p53, %r1, %r59;
	cvta.to.global.u64 	%rd13, %rd5;
	mul.wide.u32 	%rd14, %r1, 4;
	add.s64 	%rd3, %rd13, %rd14;
	cvta.to.global.u64 	%rd15, %rd7;
	add.s64 	%rd4, %rd15, %rd14;
	@%p53 bra 	$L__BB3_83;
	bra.uni 	$L__BB3_84;
$L__BB3_83:
	xor.b32  	%r740, %r225, -2147483648;
	ld.shared.u32 	%r741, [%r224];
	st.global.u32 	[%rd3], %r740;
	st.global.u32 	[%rd4], %r741;
$L__BB3_84:
	add.s32 	%r742, %r1, 256;
	setp.ge.u32 	%p54, %r742, %r59;
	@%p54 bra 	$L__BB3_86;
	xor.b32  	%r743, %r226, -2147483648;
	st.global.u32 	[%rd3+1024], %r743;
	st.global.u32 	[%rd4+1024], %r244;
$L__BB3_86:
	add.s32 	%r744, %r1, 512;
	setp.ge.u32 	%p55, %r744, %r59;
	@%p55 bra 	$L__BB3_88;
	xor.b32  	%r745, %r227, -2147483648;
	st.global.u32 	[%rd3+2048], %r745;
	st.global.u32 	[%rd4+2048], %r245;
$L__BB3_88:
	add.s32 	%r746, %r1, 768;
	setp.ge.u32 	%p56, %r746, %r59;
	@%p56 bra 	$L__BB3_90;
	xor.b32  	%r747, %r228, -2147483648;
	st.global.u32 	[%rd3+3072], %r747;
	st.global.u32 	[%rd4+3072], %r246;
$L__BB3_90:
	or.b32  	%r748, %r1, 1024;
	setp.ge.u32 	%p57, %r748, %r59;
	@%p57 bra 	$L__BB3_92;
	xor.b32  	%r749, %r229, -2147483648;
	st.global.u32 	[%rd3+4096], %r749;
	st.global.u32 	[%rd4+4096], %r247;
$L__BB3_92:
	add.s32 	%r750, %r1, 1280;
	setp.ge.u32 	%p58, %r750, %r59;
	@%p58 bra 	$L__BB3_94;
	xor.b32  	%r751, %r230, -2147483648;
	st.global.u32 	[%rd3+5120], %r751;
	st.global.u32 	[%rd4+5120], %r248;
$L__BB3_94:
	add.s32 	%r752, %r1, 1536;
	setp.ge.u32 	%p59, %r752, %r59;
	@%p59 bra 	$L__BB3_96;
	xor.b32  	%r753, %r231, -2147483648;
	st.global.u32 	[%rd3+6144], %r753;
	st.global.u32 	[%rd4+6144], %r249;
$L__BB3_96:
	add.s32 	%r754, %r1, 1792;
	setp.ge.u32 	%p60, %r754, %r59;
	@%p60 bra 	$L__BB3_98;
	xor.b32  	%r755, %r232, -2147483648;
	st.global.u32 	[%rd3+7168], %r755;
	st.global.u32 	[%rd4+7168], %r250;
$L__BB3_98:
	or.b32  	%r756, %r1, 2048;
	setp.ge.u32 	%p61, %r756, %r59;
	@%p61 bra 	$L__BB3_100;
	xor.b32  	%r757, %r233, -2147483648;
	st.global.u32 	[%rd3+8192], %r757;
	st.global.u32 	[%rd4+8192], %r251;
$L__BB3_100:
	add.s32 	%r758, %r1, 2304;
	setp.ge.u32 	%p62, %r758, %r59;
	@%p62 bra 	$L__BB3_102;
	xor.b32  	%r759, %r234, -2147483648;
	st.global.u32 	[%rd3+9216], %r759;
	st.global.u32 	[%rd4+9216], %r252;
$L__BB3_102:
	add.s32 	%r760, %r1, 2560;
	setp.ge.u32 	%p63, %r760, %r59;
	@%p63 bra 	$L__BB3_104;
	xor.b32  	%r761, %r235, -2147483648;
	st.global.u32 	[%rd3+10240], %r761;
	st.global.u32 	[%rd4+10240], %r253;
$L__BB3_104:
	add.s32 	%r762, %r1, 2816;
	setp.ge.u32 	%p64, %r762, %r59;
	@%p64 bra 	$L__BB3_106;
	xor.b32  	%r763, %r236, -2147483648;
	st.global.u32 	[%rd3+11264], %r763;
	st.global.u32 	[%rd4+11264], %r254;
$L__BB3_106:
	or.b32  	%r764, %r1, 3072;
	setp.ge.u32 	%p65, %r764, %r59;
	@%p65 bra 	$L__BB3_108;
	xor.b32  	%r765, %r237, -2147483648;
	st.global.u32 	[%rd3+12288], %r765;
	st.global.u32 	[%rd4+12288], %r255;
$L__BB3_108:
	add.s32 	%r766, %r1, 3328;
	setp.ge.u32 	%p66, %r766, %r59;
	@%p66 bra 	$L__BB3_110;
	xor.b32  	%r767, %r238, -2147483648;
	st.global.u32 	[%rd3+13312], %r767;
	st.global.u32 	[%rd4+13312], %r256;
$L__BB3_110:
	add.s32 	%r768, %r1, 3584;
	setp.ge.u32 	%p67, %r768, %r59;
	@%p67 bra 	$L__BB3_112;
	xor.b32  	%r769, %r239, -2147483648;
	st.global.u32 	[%rd3+14336], %r769;
	st.global.u32 	[%rd4+14336], %r257;
$L__BB3_112:
	add.s32 	%r770, %r1, 3840;
	setp.ge.u32 	%p68, %r770, %r59;
	@%p68 bra 	$L__BB3_114;
	xor.b32  	%r771, %r240, -2147483648;
	st.global.u32 	[%rd3+15360], %r771;
	st.global.u32 	[%rd4+15360], %r258;
$L__BB3_114:
	or.b32  	%r772, %r1, 4096;
	setp.ge.u32 	%p69, %r772, %r59;
	@%p69 bra 	$L__BB3_116;
	xor.b32  	%r773, %r241, -2147483648;
	st.global.u32 	[%rd3+16384], %r773;
	st.global.u32 	[%rd4+16384], %r259;
$L__BB3_116:
	add.s32 	%r774, %r1, 4352;
	setp.ge.u32 	%p70, %r774, %r59;
	@%p70 bra 	$L__BB3_118;
	xor.b32  	%r775, %r242, -2147483648;
	st.global.u32 	[%rd3+17408], %r775;
	st.global.u32 	[%rd4+17408], %r260;
$L__BB3_118:
	add.s32 	%r776, %r1, 4608;
	setp.ge.u32 	%p71, %r776, %r59;
	@%p71 bra 	$L__BB3_120;
	xor.b32  	%r777, %r243, -2147483648;
	st.global.u32 	[%rd3+18432], %r777;
	st.global.u32 	[%rd4+18432], %r261;
$L__BB3_120:
	ret;
$L__BB3_121:
	shl.b32 	%r778, %r205, 2;
	mov.u32 	%r779, _ZZN3cub18CUB_300001_SM_10006detail10radix_sort31DeviceRadixSortSingleTileKernelINS1_5radix10policy_hubIiijE10Policy1000ELNS0_9SortOrderE0EiijNS1_21identity_decomposer_tEEEvPKT1_PSA_PKT2_PSE_T3_iiT4_E12temp_storage;
	add.s32 	%r780, %r779, %r778;
	st.shared.u32 	[%r780], %r875;
	shl.b32 	%r781, %r206, 2;
	add.s32 	%r782, %r779, %r781;
	st.shared.u32 	[%r782], %r874;
	shl.b32 	%r783, %r207, 2;
	add.s32 	%r784, %r779, %r783;
	st.shared.u32 	[%r784], %r873;
	shl.b32 	%r785, %r208, 2;
	add.s32 	%r786, %r779, %r785;
	st.shared.u32 	[%r786], %r872;
	shl.b32 	%r787, %r209, 2;
	add.s32 	%r788, %r779, %r787;
	st.shared.u32 	[%r788], %r871;
	shl.b32 	%r789, %r210, 2;
	add.s32 	%r790, %r779, %r789;
	st.shared.u32 	[%r790], %r870;
	shl.b32 	%r791, %r211, 2;
	add.s32 	%r792, %r779, %r791;
	st.shared.u32 	[%r792], %r869;
	shl.b32 	%r793, %r212, 2;
	add.s32 	%r794, %r779, %r793;
	st.shared.u32 	[%r794], %r868;
	shl.b32 	%r795, %r213, 2;
	add.s32 	%r796, %r779, %r795;
	st.shared.u32 	[%r796], %r867;
	shl.b32 	%r797, %r214, 2;
	add.s32 	%r798, %r779, %r797;
	st.shared.u32 	[%r798], %r866;
	shl.b32 	%r799, %r215, 2;
	add.s32 	%r800, %r779, %r799;
	st.shared.u32 	[%r800], %r865;
	shl.b32 	%r801, %r216, 2;
	add.s32 	%r802, %r779, %r801;
	st.shared.u32 	[%r802], %r864;
	shl.b32 	%r803, %r217, 2;
	add.s32 	%r804, %r779, %r803;
	st.shared.u32 	[%r804], %r863;
	shl.b32 	%r805, %r218, 2;
	add.s32 	%r806, %r779, %r805;
	st.shared.u32 	[%r806], %r862;
	shl.b32 	%r807, %r219, 2;
	add.s32 	%r808, %r779, %r807;
	st.shared.u32 	[%r808], %r861;
	shl.b32 	%r809, %r220, 2;
	add.s32 	%r810, %r779, %r809;
	st.shared.u32 	[%r810], %r860;
	shl.b32 	%r811, %r221, 2;
	add.s32 	%r812, %r779, %r811;
	st.shared.u32 	[%r812], %r859;
	shl.b32 	%r813, %r222, 2;
	add.s32 	%r814, %r779, %r813;
	st.shared.u32 	[%r814], %r858;
	shl.b32 	%r815, %r223, 2;
	add.s32 	%r816, %r779, %r815;
	st.shared.u32 	[%r816], %r857;
	bar.sync 	0;
	ld.shared.u32 	%r875, [%r102];
	ld.shared.u32 	%r874, [%r102+4];
	ld.shared.u32 	%r873, [%r102+8];
	ld.shared.u32 	%r872, [%r102+12];
	ld.shared.u32 	%r871, [%r102+16];
	ld.shared.u32 	%r870, [%r102+20];
	ld.shared.u32 	%r869, [%r102+24];
	ld.shared.u32 	%r868, [%r102+28];
	ld.shared.u32 	%r867, [%r102+32];
	ld.shared.u32 	%r866, [%r102+36];
	ld.shared.u32 	%r865, [%r102+40];
	ld.shared.u32 	%r864, [%r102+44];
	ld.shared.u32 	%r863, [%r102+48];
	ld.shared.u32 	%r862, [%r102+52];
	ld.shared.u32 	%r861, [%r102+56];
	ld.shared.u32 	%r860, [%r102+60];
	ld.shared.u32 	%r859, [%r102+64];
	ld.shared.u32 	%r858, [%r102+68];
	ld.shared.u32 	%r857, [%r102+72];
	bar.sync 	0;
	st.shared.u32 	[%r780], %r894;
	st.shared.u32 	[%r782], %r893;
	st.shared.u32 	[%r784], %r892;
	st.shared.u32 	[%r786], %r891;
	st.shared.u32 	[%r788], %r890;
	st.shared.u32 	[%r790], %r889;
	st.shared.u32 	[%r792], %r888;
	st.shared.u32 	[%r794], %r887;
	st.shared.u32 	[%r796], %r886;
	st.shared.u32 	[%r798], %r885;
	st.shared.u32 	[%r800], %r884;
	st.shared.u32 	[%r802], %r883;
	st.shared.u32 	[%r804], %r882;
	st.shared.u32 	[%r806], %r881;
	st.shared.u32 	[%r808], %r880;
	st.shared.u32 	[%r810], %r879;
	st.shared.u32 	[%r812], %r878;
	st.shared.u32 	[%r814], %r877;
	st.shared.u32 	[%r816], %r876;
	bar.sync 	0;
	ld.shared.u32 	%r894, [%r102];
	ld.shared.u32 	%r893, [%r102+4];
	ld.shared.u32 	%r892, [%r102+8];
	ld.shared.u32 	%r891, [%r102+12];
	ld.shared.u32 	%r890, [%r102+16];
	ld.shared.u32 	%r889, [%r102+20];
	ld.shared.u32 	%r888, [%r102+24];
	ld.shared.u32 	%r887, [%r102+28];
	ld.shared.u32 	%r886, [%r102+32];
	ld.shared.u32 	%r885, [%r102+36];
	ld.shared.u32 	%r884, [%r102+40];
	ld.shared.u32 	%r883, [%r102+44];
	ld.shared.u32 	%r882, [%r102+48];
	ld.shared.u32 	%r881, [%r102+52];
	ld.shared.u32 	%r880, [%r102+56];
	ld.shared.u32 	%r879, [%r102+60];
	ld.shared.u32 	%r878, [%r102+64];
	ld.shared.u32 	%r877, [%r102+68];
	ld.shared.u32 	%r876, [%r102+72];
	bar.sync 	0;
	add.s32 	%r856, %r856, 6;
	add.s32 	%r855, %r855, -6;
	bra.uni 	$L__BB3_77;

}
	// .globl	_ZN3cub18CUB_300001_SM_10006detail10radix_sort30DeviceRadixSortHistogramKernelINS1_5radix10policy_hubIiijE10Policy1000ELNS0_9SortOrderE0EijNS1_21identity_decomposer_tEEEvPT2_PKT1_SA_iiT3_
.visible .entry _ZN3cub18CUB_300001_SM_10006detail10radix_sort30DeviceRadixSortHistogramKernelINS1_5radix10policy_hubIiijE10Policy1000ELNS0_9SortOrderE0EijNS1_21identity_decomposer_tEEEvPT2_PKT1_SA_iiT3_(
	.param .u64 .ptr .align 1 _ZN3cub18CUB_300001_SM_10006detail10radix_sort30DeviceRadixSortHistogramKernelINS1_5radix10policy_hubIiijE10Policy1000ELNS0_9SortOrderE0EijNS1_21identity_decomposer_tEEEvPT2_PKT1_SA_iiT3__param_0,
	.param .u64 .ptr .align 1 _ZN3cub18CUB_300001_SM_10006detail10radix_sort30DeviceRadixSortHistogramKernelINS1_5radix10policy_hubIiijE10Policy1000ELNS0_9SortOrderE0EijNS1_21identity_decomposer_tEEEvPT2_PKT1_SA_iiT3__param_1,
	.param .u32 _ZN3cub18CUB_300001_SM_10006detail10radix_sort30DeviceRadixSortHistogramKernelINS1_5radix10policy_hubIiijE10Policy1000ELNS0_9SortOrderE0EijNS1_21identity_decomposer_tEEEvPT2_PKT1_SA_iiT3__param_2,
	.param .u32 _ZN3cub18CUB_300001_SM_10006detail10radix_sort30DeviceRadixSortHistogramKernelINS1_5radix10policy_hubIiijE10Policy1000ELNS0_9SortOrderE0EijNS1_21identity_decomposer_tEEEvPT2_PKT1_SA_iiT3__param_3,
	.param .u32 _ZN3cub18CUB_300001_SM_10006detail10radix_sort30DeviceRadixSortHistogramKernelINS1_5radix10policy_hubIiijE10Policy1000ELNS0_9SortOrderE0EijNS1_21identity_decomposer_tEEEvPT2_PKT1_SA_iiT3__param_4,
	.param .align 1 .b8 _ZN3cub18CUB_300001_SM_10006detail10radix_sort30DeviceRadixSortHistogramKernelINS1_5radix10policy_hubIiijE10Policy1000ELNS0_9SortOrderE0EijNS1_21identity_decomposer_tEEEvPT2_PKT1_SA_iiT3__param_5[1]
)
.maxntid 128
{
	.reg .pred 	%p<91>;
	.reg .b32 	%r<502>;
	.reg .b64 	%rd<57>;
	// demoted variable
	.shared .align 4 .b8 _ZZN3cub18CUB_300001_SM_10006detail10radix_sort30DeviceRadixSortHistogramKernelINS1_5radix10policy_hubIiijE10Policy1000ELNS0_9SortOrderE0EijNS1_21identity_decomposer_tEEEvPT2_PKT1_SA_iiT3_E12temp_storage[4096];
	ld.param.u64 	%rd5, [_ZN3cub18CUB_300001_SM_10006detail10radix_sort30DeviceRadixSortHistogramKernelINS1_5radix10policy_hubIiijE10Policy1000ELNS0_9SortOrderE0EijNS1_21identity_decomposer_tEEEvPT2_PKT1_SA_iiT3__param_0];
	ld.param.u64 	%rd6, [_ZN3cub18CUB_300001_SM_10006detail10radix_sort30DeviceRadixSortHistogramKernelINS1_5radix10policy_hubIiijE10Policy1000ELNS0_9SortOrderE0EijNS1_21identity_decomposer_tEEEvPT2_PKT1_SA_iiT3__param_1];
	ld.param.u32 	%r184, [_ZN3cub18CUB_300001_SM_10006detail10radix_sort30DeviceRadixSortHistogramKernelINS1_5radix10policy_hubIiijE10Policy1000ELNS0_9SortOrderE0EijNS1_21identity_decomposer_tEEEvPT2_PKT1_SA_iiT3__param_2];
	ld.param.u32 	%r185, [_ZN3cub18CUB_300001_SM_10006detail10radix_sort30DeviceRadixSortHistogramKernelINS1_5radix10policy_hubIiijE10Policy1000ELNS0_9SortOrderE0EijNS1_21identity_decomposer_tEEEvPT2_PKT1_SA_iiT3__param_3];
	ld.param.u32 	%r186, [_ZN3cub18CUB_300001_SM_10006detail10radix_sort30DeviceRadixSortHistogramKernelINS1_5radix10policy_hubIiijE10Policy1000ELNS0_9SortOrderE0EijNS1_21identity_decomposer_tEEEvPT2_PKT1_SA_iiT3__param_4];
	cvta.to.global.u64 	%rd1, %rd6;
	cvta.to.global.u64 	%rd2, %rd5;
	setp.eq.s32 	%p2, %r184, 0;
	@%p2 bra 	$L__BB4_153;
	sub.s32 	%r188, %r186, %r185;
	add.s32 	%r189, %r188, 7;
	shr.s32 	%r190, %r189, 31;
	shr.u32 	%r191, %r190, 29;
	add.s32 	%r192, %r189, %r191;
	shr.s32 	%r193, %r192, 3;
	mov.u32 	%r1, %tid.x;
	setp.gt.u32 	%p3, %r1, 255;
	setp.lt.s32 	%p4, %r189, 8;
	mov.u32 	%r194, %ctaid.x;
	shl.b32 	%r2, %r194, 11;
	mov.u32 	%r195, %nctaid.x;
	shl.b32 	%r3, %r195, 11;
	add.s32 	%r4, %r193, -1;
	and.b32  	%r5, %r193, 15;
	add.s32 	%r6, %r5, -1;
	and.b32  	%r7, %r193, 7;
	add.s32 	%r8, %r7, -1;
	and.b32  	%r9, %r193, 3;
	add.s32 	%r10, %r9, -1;
	or.pred  	%p1, %p3, %p4;
	shl.b32 	%r196, %r1, 2;
	mov.u32 	%r197, _ZZN3cub18CUB_300001_SM_10006detail10radix_sort30DeviceRadixSortHistogramKernelINS1_5radix10policy_hubIiijE10Policy1000ELNS0_9SortOrderE0EijNS1_21identity_decomposer_tEEEvPT2_PKT1_SA_iiT3_E12temp_storage;
	add.s32 	%r11, %r197, %r196;
	and.b32  	%r12, %r193, 268435440;
	add.s32 	%r13, %r1, 256;
	add.s32 	%r14, %r1, 384;
	add.s32 	%r15, %r1, 512;
	add.s32 	%r16, %r1, 640;
	add.s32 	%r17, %r1, 768;
	add.s32 	%r18, %r1, 1280;
	add.s32 	%r19, %r1, 1920;
	and.b32  	%r20, %r193, 268435448;
	and.b32  	%r21, %r193, 1;
	neg.s32 	%r22, %r12;
	add.s32 	%r23, %r11, 8192;
	add.s32 	%r198, %r184, -1;
	shr.u32 	%r199, %r198, 30;
	add.s32 	%r200, %r199, 1;
	min.u32 	%r24, %r200, %r184;
	mov.b32 	%r450, 0;
$L__BB4_2:
	@%p1 bra 	$L__BB4_30;
	setp.lt.u32 	%p5, %r4, 15;
	mov.b32 	%r454, 0;
	@%p5 bra 	$L__BB4_6;
	mov.u32 	%r451, %r23;
	mov.u32 	%r452, %r22;
$L__BB4_5:
	.pragma "nounroll";
	mov.b32 	%r202, 0;
	st.shared.u32 	[%r451+-8192], %r202;
	st.shared.u32 	[%r451+-7168], %r202;
	st.shared.u32 	[%r451+-6144], %r202;
	st.shared.u32 	[%r451+-5120], %r202;
	st.shared.u32 	[%r451+-4096], %r202;
	st.shared.u32 	[%r451+-3072], %r202;
	st.shared.u32 	[%r451+-2048], %r202;
	st.shared.u32 	[%r451+-1024], %r202;
	st.shared.u32 	[%r451], %r202;
	st.shared.u32 	[%r451+1024], %r202;
	st.shared.u32 	[%r451+2048], %r202;
	st.shared.u32 	[%r451+3072], %r202;
	st.shared.u32 	[%r451+4096], %r202;
	st.shared.u32 	[%r451+5120], %r202;
	st.shared.u32 	[%r451+6144], %r202;
	st.shared.u32 	[%r451+7168], %r202;
	add.s32 	%r452, %r452, 16;
	add.s32 	%r451, %r451, 16384;
	setp.ne.s32 	%p6, %r452, 0;
	mov.u32 	%r454, %r12;
	@%p6 bra 	$L__BB4_5;
$L__BB4_6:
	setp.eq.s32 	%p7, %r5, 0;
	@%p7 bra 	$L__BB4_16;
	setp.lt.u32 	%p8, %r6, 7;
	@%p8 bra 	$L__BB4_9;
	shl.b32 	%r203, %r454, 10;
	add.s32 	%r204, %r11, %r203;
	mov.b32 	%r205, 0;
	st.shared.u32 	[%r204], %r205;
	st.shared.u32 	[%r204+1024], %r205;
	st.shared.u32 	[%r204+2048], %r205;
	st.shared.u32 	[%r204+3072], %r205;
	st.shared.u32 	[%r204+4096], %r205;
	st.shared.u32 	[%r204+5120], %r205;
	st.shared.u32 	[%r204+6144], %r205;
	st.shared.u32 	[%r204+7168], %r205;
	add.s32 	%r454, %r454, 8;
$L__BB4_9:
	setp.eq.s32 	%p9, %r7, 0;
	@%p9 bra 	$L__BB4_16;
	setp.lt.u32 	%p10, %r8, 3;
	@%p10 bra 	$L__BB4_12;
	shl.b32 	%r206, %r454, 10;
	add.s32 	%r207, %r11, %r206;
	mov.b32 	%r208, 0;
	st.shared.u32 	[%r207], %r208;
	st.shared.u32 	[%r207+1024], %r208;
	st.shared.u32 	[%r207+2048], %r208;
	st.shared.u32 	[%r207+3072], %r208;
	add.s32 	%r454, %r454, 4;
$L__BB4_12:
	setp.eq.s32 	%p11, %r9, 0;
	@%p11 bra 	$L__BB4_16;
	setp.eq.s32 	%p12, %r9, 1;
	shl.b32 	%r209, %r454, 10;
	add.s32 	%r35, %r11, %r209;
	mov.b32 	%r210, 0;
	st.shared.u32 	[%r35], %r210;
	@%p12 bra 	$L__BB4_16;
	setp.eq.s32 	%p13, %r9, 2;
	mov.b32 	%r211, 0;
	st.shared.u32 	[%r35+1024], %r211;
	@%p13 bra 	$L__BB4_16;
	mov.b32 	%r212, 0;
	st.shared.u32 	[%r35+2048], %r212;
$L__BB4_16:
	setp.gt.u32 	%p14, %r1, 127;
	@%p14 bra 	$L__BB4_30;
	setp.lt.u32 	%p15, %r4, 15;
	mov.b32 	%r458, 0;
	@%p15 bra 	$L__BB4_20;
	mov.b32 	%r456, 0;
$L__BB4_19:
	.pragma "nounroll";
	shl.b32 	%r215, %r456, 10;
	add.s32 	%r216, %r11, %r215;
	mov.b32 	%r217, 0;
	st.shared.u32 	[%r216+512], %r217;
	st.shared.u32 	[%r216+1536], %r217;
	st.shared.u32 	[%r216+2560], %r217;
	st.shared.u32 	[%r216+3584], %r217;
	st.shared.u32 	[%r216+4608], %r217;
	st.shared.u32 	[%r216+5632], %r217;
	st.shared.u32 	[%r216+6656], %r217;
	st.shared.u32 	[%r216+7680], %r217;
	st.shared.u32 	[%r216+8704], %r217;
	st.shared.u32 	[%r216+9728], %r217;
	st.shared.u32 	[%r216+10752], %r217;
	st.shared.u32 	[%r216+11776], %r217;
	st.shared.u32 	[%r216+12800], %r217;
	st.shared.u32 	[%r216+13824], %r217;
	st.shared.u32 	[%r216+14848], %r217;
	st.shared.u32 	[%r216+15872], %r217;
	add.s32 	%r456, %r456, 16;
	setp.ne.s32 	%p16, %r456, %r12;
	mov.u32 	%r458, %r12;
	@%p16 bra 	$L__BB4_19;
$L__BB4_20:
	setp.eq.s32 	%p17, %r5, 0;
	@%p17 bra 	$L__BB4_30;
	setp.lt.u32 	%p18, %r6, 7;
	@%p18 bra 	$L__BB4_23;
	shl.b32 	%r218, %r458, 10;
	add.s32 	%r219, %r11, %r218;
	mov.b32 	%r220, 0;
	st.shared.u32 	[%r219+512], %r220;
	st.shared.u32 	[%r219+1536], %r220;
	st.shared.u32 	[%r219+2560], %r220;
	st.shared.u32 	[%r219+3584], %r220;
	st.shared.u32 	[%r219+4608], %r220;
	st.shared.u32 	[%r219+5632], %r220;
	st.shared.u32 	[%r219+6656], %r220;
	st.shared.u32 	[%r219+7680], %r220;
	add.s32 	%r458, %r458, 8;
$L__BB4_23:
	setp.eq.s32 	%p19, %r7, 0;
	@%p19 bra 	$L__BB4_30;
	setp.lt.u32 	%p20, %r8, 3;
	@%p20 bra 	$L__BB4_26;
	shl.b32 	%r221, %r458, 10;
	add.s32 	%r222, %r11, %r221;
	mov.b32 	%r223, 0;
	st.shared.u32 	[%r222+512], %r223;
	st.shared.u32 	[%r222+1536], %r223;
	st.shared.u32 	[%r222+2560], %r223;
	st.shared.u32 	[%r222+3584], %r223;
	add.s32 	%r458, %r458, 4;
$L__BB4_26:
	setp.eq.s32 	%p21, %r9, 0;
	@%p21 bra 	$L__BB4_30;
	setp.eq.s32 	%p22, %r9, 1;
	shl.b32 	%r224, %r458, 10;
	add.s32 	%r43, %r11, %r224;
	mov.b32 	%r225, 0;
	st.shared.u32 	[%r43+512], %r225;
	@%p22 bra 	$L__BB4_30;
	setp.eq.s32 	%p23, %r9, 2;
	mov.b32 	%r226, 0;
	st.shared.u32 	[%r43+1536], %r226;
	@%p23 bra 	$L__BB4_30;
	mov.b32 	%r227, 0;
	st.shared.u32 	[%r43+2560], %r227;
$L__BB4_30:
	bar.sync 	0;
	bar.sync 	0;
	shl.b32 	%r44, %r450, 30;
	sub.s32 	%r228, %r184, %r44;
	min.u32 	%r45, %r228, 1073741824;
	setp.ge.u32 	%p24, %r2, %r45;
	@%p24 bra 	$L__BB4_70;
	mov.u32 	%r460, %r2;
$L__BB4_32:
	add.s32 	%r47, %r460, %r44;
	sub.s32 	%r48, %r184, %r47;
	setp.lt.u32 	%p25, %r48, 2048;
	@%p25 bra 	$L__BB4_34;
	add.s32 	%r255, %r1, %r47;
	mul.wide.u32 	%rd10, %r255, 4;
	add.s64 	%rd11, %rd1, %rd10;
	ld.global.u32 	%r491, [%rd11];
	ld.global.u32 	%r490, [%rd11+512];
	ld.global.u32 	%r489, [%rd11+1024];
	ld.global.u32 	%r488, [%rd11+1536];
	ld.global.u32 	%r487, [%rd11+2048];
	ld.global.u32 	%r486, [%rd11+2560];
	ld.global.u32 	%r485, [%rd11+3072];
	ld.global.u32 	%r484, [%rd11+3584];
	ld.global.u32 	%r483, [%rd11+4096];
	ld.global.u32 	%r482, [%rd11+4608];
	ld.global.u32 	%r481, [%rd11+5120];
	ld.global.u32 	%r480, [%rd11+5632];
	ld.global.u32 	%r479, [%rd11+6144];
	ld.global.u32 	%r478, [%rd11+6656];
	ld.global.u32 	%r477, [%rd11+7168];
	ld.global.u32 	%r476, [%rd11+7680];
	bra.uni 	$L__BB4_66;
$L__BB4_34:
	setp.ge.s32 	%p26, %r1, %r48;
	mov.b32 	%r491, 2147483647;
	@%p26 bra 	$L__BB4_36;
	add.s32 	%r230, %r1, %r47;
	mul.wide.u32 	%rd7, %r230, 4;
	add.s64 	%rd8, %rd1, %rd7;
	ld.global.u32 	%r491, [%rd8];
$L__BB4_36:
	add.s32 	%r232, %r1, 128;
	setp.ge.s32 	%p27, %r232, %r48;
	add.s32 	%r233, %r1, %r47;
	mul.wide.u32 	%rd9, %r233, 4;
	add.s64 	%rd3, %rd1, %rd9;
	mov.b32 	%r490, 2147483647;
	@%p27 bra 	$L__BB4_38;
	ld.global.u32 	%r490, [%rd3+512];
$L__BB4_38:
	setp.ge.s32 	%p28, %r13, %r48;
	mov.b32 	%r489, 2147483647;
	@%p28 bra 	$L__BB4_40;
	ld.global.u32 	%r489, [%rd3+1024];
$L__BB4_40:
	setp.ge.s32 	%p29, %r14, %r48;
	mov.b32 	%r488, 2147483647;
	@%p29 bra 	$L__BB4_42;
	ld.global.u32 	%r488, [%rd3+1536];
$L__BB4_42:
	setp.ge.s32 	%p30, %r15, %r48;
	mov.b32 	%r487, 2147483647;
	@%p30 bra 	$L__BB4_44;
	ld.global.u32 	%r487, [%rd3+2048];
$L__BB4_44:
	setp.ge.s32 	%p31, %r16, %r48;
	mov.b32 	%r486, 2147483647;
	@%p31 bra 	$L__BB4_46;
	ld.global.u32 	%r486, [%rd3+2560];
$L__BB4_46:
	setp.ge.s32 	%p32, %r17, %r48;
	mov.b32 	%r485, 2147483647;
	@%p32 bra 	$L__BB4_48;
	ld.global.u32 	%r485, [%rd3+3072];
$L__BB4_48:
	add.s32 	%r240, %r1, 896;
	setp.ge.s32 	%p33, %r240, %r48;
	mov.b32 	%r484, 2147483647;
	@%p33 bra 	$L__BB4_50;
	ld.global.u32 	%r484, [%rd3+3584];
$L__BB4_50:
	or.b32  	%r242, %r1, 1024;
	setp.ge.s32 	%p34, %r242, %r48;
	mov.b32 	%r483, 2147483647;
	@%p34 bra 	$L__BB4_52;
	ld.global.u32 	%r483, [%rd3+4096];
$L__BB4_52:
	add.s32 	%r244, %r1, 1152;
	setp.ge.s32 	%p35, %r244, %r48;
	mov.b32 	%r482, 2147483647;
	@%p35 bra 	$L__BB4_54;
	ld.global.u32 	%r482, [%rd3+4608];
$L__BB4_54:
	setp.ge.s32 	%p36, %r18, %r48;
	mov.b32 	%r481, 2147483647;
	@%p36 bra 	$L__BB4_56;
	ld.global.u32 	%r481, [%rd3+5120];
$L__BB4_56:
	add.s32 	%r247, %r1, 1408;
	setp.ge.s32 	%p37, %r247, %r48;
	mov.b32 	%r480, 2147483647;
	@%p37 bra 	$L__BB4_58;
	ld.global.u32 	%r480, [%rd3+5632];
$L__BB4_58:
	add.s32 	%r249, %r1, 1536;
	setp.ge.s32 	%p38, %r249, %r48;
	mov.b32 	%r479, 2147483647;
	@%p38 bra 	$L__BB4_60;
	ld.global.u32 	%r479, [%rd3+6144];
$L__BB4_60:
	add.s32 	%r251, %r1, 1664;
	setp.ge.s32 	%p39, %r251, %r48;
	mov.b32 	%r478, 2147483647;
	@%p39 bra 	$L__BB4_62;
	ld.global.u32 	%r478, [%rd3+6656];
$L__BB4_62:
	add.s32 	%r253, %r1, 1792;
	setp.ge.s32 	%p40, %r253, %r48;
	mov.b32 	%r477, 2147483647;
	@%p40 bra 	$L__BB4_64;
	ld.global.u32 	%r477, [%rd3+7168];
$L__BB4_64:
	setp.ge.s32 	%p41, %r19, %r48;
	mov.b32 	%r476, 2147483647;
	@%p41 bra 	$L__BB4_66;
	ld.global.u32 	%r476, [%rd3+7680];
$L__BB4_66:
	setp.le.s32 	%p42, %r186, %r185;
	@%p42 bra 	$L__BB4_69;
	xor.b32  	%r112, %r476, -2147483648;
	xor.b32  	%r113, %r477, -2147483648;
	xor.b32  	%r114, %r478, -2147483648;
	xor.b32  	%r115, %r479, -2147483648;
	xor.b32  	%r116, %r480, -2147483648;
	xor.b32  	%r117, %r481, -2147483648;
	xor.b32  	%r118, %r482, -2147483648;
	xor.b32  	%r119, %r483, -2147483648;
	xor.b32  	%r120, %r484, -2147483648;
	xor.b32  	%r121, %r485, -2147483648;
	xor.b32  	%r122, %r486, -2147483648;
	xor.b32  	%r123, %r487, -2147483648;
	xor.b32  	%r124, %r488, -2147483648;
	xor.b32  	%r125, %r489, -2147483648;
	xor.b32  	%r126, %r490, -2147483648;
	xor.b32  	%r127, %r491, -2147483648;
	mov.b32 	%r492, 0;
	mov.u32 	%r493, %r185;
$L__BB4_68:
	sub.s32 	%r257, %r186, %r493;
	shl.b32 	%r258, %r492, 10;
	mov.u32 	%r259, _ZZN3cub18CUB_300001_SM_10006detail10radix_sort30DeviceRadixSortHistogramKernelINS1_5radix10policy_hubIiijE10Policy1000ELNS0_9SortOrderE0EijNS1_21identity_decomposer_tEEEvPT2_PKT1_SA_iiT3_E12temp_storage;
	add.s32 	%r260, %r259, %r258;
	min.s32 	%r261, %r257, 8;
	mov.b32 	%r262, -1;
	shl.b32 	%r263, %r262, %r261;
	not.b32 	%r264, %r263;
	shr.u32 	%r265, %r127, %r493;
	and.b32  	%r266, %r265, %r264;
	shl.b32 	%r267, %r266, 2;
	add.s32 	%r268, %r260, %r267;
	atom.shared.add.u32 	%r269, [%r268], 1;
	shr.u32 	%r270, %r126, %r493;
	and.b32  	%r271, %r270, %r264;
	shl.b32 	%r272, %r271, 2;
	add.s32 	%r273, %r260, %r272;
	atom.shared.add.u32 	%r274, [%r273], 1;
	shr.u32 	%r275, %r125, %r493;
	and.b32  	%r276, %r275, %r264;
	shl.b32 	%r277, %r276, 2;
	add.s32 	%r278, %r260, %r277;
	atom.shared.add.u32 	%r279, [%r278], 1;
	shr.u32 	%r280, %r124, %r493;
	and.b32  	%r281, %r280, %r264;
	shl.b32 	%r282, %r281, 2;
	add.s32 	%r283, %r260, %r282;
	atom.shared.add.u32 	%r284, [%r283], 1;
	shr.u32 	%r285, %r123, %r493;
	and.b32  	%r286, %r285, %r264;
	shl.b32 	%r287, %r286, 2;
	add.s32 	%r288, %r260, %r287;
	atom.shared.add.u32 	%r289, [%r288], 1;
	shr.u32 	%r290, %r122, %r493;
	and.b32  	%r291, %r290, %r264;
	shl.b32 	%r292, %r291, 2;
	add.s32 	%r293, %r260, %r292;
	atom.shared.add.u32 	%r294, [%r293], 1;
	shr.u32 	%r295, %r121, %r493;
	and.b32  	%r296, %r295, %r264;
	shl.b32 	%r297, %r296, 2;
	add.s32 	%r298, %r260, %r297;
	atom.shared.add.u32 	%r299, [%r298], 1;
	shr.u32 	%r300, %r120, %r493;
	and.b32  	%r301, %r300, %r264;
	shl.b32 	%r302, %r301, 2;
	add.s32 	%r303, %r260, %r302;
	atom.shared.add.u32 	%r304, [%r303], 1;
	shr.u32 	%r305, %r119, %r493;
	and.b32  	%r306, %r305, %r264;
	shl.b32 	%r307, %r306, 2;
	add.s32 	%r308, %r260, %r307;
	atom.shared.add.u32 	%r309, [%r308], 1;
	shr.u32 	%r310, %r118, %r493;
	and.b32  	%r311, %r310, %r264;
	shl.b32 	%r312, %r311, 2;
	add.s32 	%r313, %r260, %r312;
	atom.shared.add.u32 	%r314, [%r313], 1;
	shr.u32 	%r315, %r117, %r493;
	and.b32  	%r316, %r315, %r264;
	shl.b32 	%r317, %r316, 2;
	add.s32 	%r318, %r260, %r317;
	atom.shared.add.u32 	%r319, [%r318], 1;
	shr.u32 	%r320, %r116, %r493;
	and.b32  	%r321, %r320, %r264;
	shl.b32 	%r322, %r321, 2;
	add.s32 	%r323, %r260, %r322;
	atom.shared.add.u32 	%r324, [%r323], 1;
	shr.u32 	%r325, %r115, %r493;
	and.b32  	%r326, %r325, %r264;
	shl.b32 	%r327, %r326, 2;
	add.s32 	%r328, %r260, %r327;
	atom.shared.add.u32 	%r329, [%r328], 1;
	shr.u32 	%r330, %r114, %r493;
	and.b32  	%r331, %r330, %r264;
	shl.b32 	%r332, %r331, 2;
	add.s32 	%r333, %r260, %r332;
	atom.shared.add.u32 	%r334, [%r333], 1;
	shr.u32 	%r335, %r113, %r493;
	and.b32  	%r336, %r335, %r264;
	shl.b32 	%r337, %r336, 2;
	add.s32 	%r338, %r260, %r337;
	atom.shared.add.u32 	%r339, [%r338], 1;
	shr.u32 	%r340, %r112, %r493;
	and.b32  	%r341, %r340, %r264;
	shl.b32 	%r342, %r341, 2;
	add.s32 	%r343, %r260, %r342;
	atom.shared.add.u32 	%r344, [%r343], 1;
	add.s32 	%r493, %r493, 8;
	add.s32 	%r492, %r492, 1;
	setp.lt.s32 	%p43, %r493, %r186;
	@%p43 bra 	$L__BB4_68;
$L__BB4_69:
	add.s32 	%r460, %r460, %r3;
	setp.lt.u32 	%p44, %r460, %r45;
	@%p44 bra 	$L__BB4_32;
$L__BB4_70:
	bar.sync 	0;
	@%p1 bra 	$L__BB4_152;
	setp.lt.u32 	%p45, %r4, 7;
	mov.b32 	%r496, 0;
	@%p45 bra 	$L__BB4_90;
	mov.b32 	%r494, 0;
$L__BB4_73:
	.pragma "nounroll";
	shl.b32 	%r347, %r494, 10;
	add.s32 	%r134, %r11, %r347;
	ld.shared.u32 	%r135, [%r134];
	setp.eq.s32 	%p46, %r135, 0;
	@%p46 bra 	$L__BB4_75;
	shl.b32 	%r348, %r494, 8;
	add.s32 	%r349, %r348, %r1;
	mul.wide.u32 	%rd12, %r349, 4;
	add.s64 	%rd13, %rd2, %rd12;
	atom.global.add.u32 	%r350, [%rd13], %r135;
$L__BB4_75:
	ld.shared.u32 	%r136, [%r134+1024];
	setp.eq.s32 	%p47, %r136, 0;
	@%p47 bra 	$L__BB4_77;
	shl.b32 	%r351, %r494, 8;
	add.s32 	%r352, %r351, %r1;
	add.s32 	%r353, %r352, 256;
	mul.wide.u32 	%rd14, %r353, 4;
	add.s64 	%rd15, %rd2, %rd14;
	atom.global.add.u32 	%r354, [%rd15], %r136;
$L__BB4_77:
	ld.shared.u32 	%r137, [%r134+2048];
	setp.eq.s32 	%p48, %r137, 0;
	@%p48 bra 	$L__BB4_79;
	shl.b32 	%r355, %r494, 8;
	add.s32 	%r356, %r355, %r1;
	add.s32 	%r357, %r356, 512;
	mul.wide.u32 	%rd16, %r357, 4;
	add.s64 	%rd17, %rd2, %rd16;
	atom.global.add.u32 	%r358, [%rd17], %r137;
$L__BB4_79:
	ld.shared.u32 	%r138, [%r134+3072];
	setp.eq.s32 	%p49, %r138, 0;
	@%p49 bra 	$L__BB4_81;
	shl.b32 	%r359, %r494, 8;
	add.s32 	%r360, %r359, %r1;
	add.s32 	%r361, %r360, 768;
	mul.wide.u32 	%rd18, %r361, 4;
	add.s64 	%rd19, %rd2, %rd18;
	atom.global.add.u32 	%r362, [%rd19], %r138;
$L__BB4_81:
	ld.shared.u32 	%r139, [%r134+4096];
	setp.eq.s32 	%p50, %r139, 0;
	@%p50 bra 	$L__BB4_83;
	shl.b32 	%r363, %r494, 8;
	add.s32 	%r364, %r363, %r1;
	add.s32 	%r365, %r364, 1024;
	mul.wide.u32 	%rd20, %r365, 4;
	add.s64 	%rd21, %rd2, %rd20;
	atom.global.add.u32 	%r366, [%rd21], %r139;
$L__BB4_83:
	ld.shared.u32 	%r140, [%r134+5120];
	setp.eq.s32 	%p51, %r140, 0;
	@%p51 bra 	$L__BB4_85;
	shl.b32 	%r367, %r494, 8;
	add.s32 	%r368, %r367, %r1;
	add.s32 	%r369, %r368, 1280;
	mul.wide.u32 	%rd22, %r369, 4;
	add.s64 	%rd23, %rd2, %rd22;
	atom.global.add.u32 	%r370, [%rd23], %r140;
$L__BB4_85:
	ld.shared.u32 	%r141, [%r134+6144];
	setp.eq.s32 	%p52, %r141, 0;
	@%p52 bra 	$L__BB4_87;
	shl.b32 	%r371, %r494, 8;
	add.s32 	%r372, %r371, %r1;
	add.s32 	%r373, %r372, 1536;
	mul.wide.u32 	%rd24, %r373, 4;
	add.s64 	%rd25, %rd2, %rd24;
	atom.global.add.u32 	%r374, [%rd25], %r141;
$L__BB4_87:
	ld.shared.u32 	%r142, [%r134+7168];
	setp.eq.s32 	%p53, %r142, 0;
	@%p53 bra 	$L__BB4_89;
	shl.b32 	%r375, %r494, 8;
	add.s32 	%r376, %r375, %r1;
	add.s32 	%r377, %r376, 1792;
	mul.wide.u32 	%rd26, %r377, 4;
	add.s64 	%rd27, %rd2, %rd26;
	atom.global.add.u32 	%r378, [%rd27], %r142;
$L__BB4_89:
	add.s32 	%r494, %r494, 8;
	setp.ne.s32 	%p54, %r494, %r20;
	mov.u32 	%r496, %r20;
	@%p54 bra 	$L__BB4_73;
$L__BB4_90:
	setp.eq.s32 	%p55, %r7, 0;
	@%p55 bra 	$L__BB4_111;
	setp.lt.u32 	%p56, %r8, 3;
	@%p56 bra 	$L__BB4_101;
	shl.b32 	%r379, %r496, 10;
	add.s32 	%r145, %r11, %r379;
	ld.shared.u32 	%r146, [%r145];
	setp.eq.s32 	%p57, %r146, 0;
	@%p57 bra 	$L__BB4_94;
	shl.b32 	%r380, %r496, 8;
	add.s32 	%r381, %r380, %r1;
	mul.wide.u32 	%rd28, %r381, 4;
	add.s64 	%rd29, %rd2, %rd28;
	atom.global.add.u32 	%r382, [%rd29], %r146;
$L__BB4_94:
	ld.shared.u32 	%r147, [%r145+1024];
	setp.eq.s32 	%p58, %r147, 0;
	@%p58 bra 	$L__BB4_96;
	shl.b32 	%r383, %r496, 8;
	add.s32 	%r384, %r383, %r1;
	add.s32 	%r385, %r384, 256;
	mul.wide.u32 	%rd30, %r385, 4;
	add.s64 	%rd31, %rd2, %rd30;
	atom.global.add.u32 	%r386, [%rd31], %r147;
$L__BB4_96:
	ld.shared.u32 	%r148, [%r145+2048];
	setp.eq.s32 	%p59, %r148, 0;
	@%p59 bra 	$L__BB4_98;
	shl.b32 	%r387, %r496, 8;
	add.s32 	%r388, %r387, %r1;
	add.s32 	%r389, %r388, 512;
	mul.wide.u32 	%rd32, %r389, 4;
	add.s64 	%rd33, %rd2, %rd32;
	atom.global.add.u32 	%r390, [%rd33], %r148;
$L__BB4_98:
	ld.shared.u32 	%r149, [%r145+3072];
	setp.eq.s32 	%p60, %r149, 0;
	@%p60 bra 	$L__BB4_100;
	shl.b32 	%r391, %r496, 8;
	add.s32 	%r392, %r391, %r1;
	add.s32 	%r393, %r392, 768;
	mul.wide.u32 	%rd34, %r393, 4;
	add.s64 	%rd35, %rd2, %rd34;
	atom.global.add.u32 	%r394, [%rd35], %r149;
$L__BB4_100:
	add.s32 	%r496, %r496, 4;
$L__BB4_101:
	setp.eq.s32 	%p61, %r9, 0;
	@%p61 bra 	$L__BB4_111;
	setp.eq.s32 	%p62, %r10, 0;
	@%p62 bra 	$L__BB4_108;
	shl.b32 	%r395, %r496, 10;
	add.s32 	%r152, %r11, %r395;
	ld.shared.u32 	%r153, [%r152];
	setp.eq.s32 	%p63, %r153, 0;
	@%p63 bra 	$L__BB4_105;
	shl.b32 	%r396, %r496, 8;
	add.s32 	%r397, %r396, %r1;
	mul.wide.u32 	%rd36, %r397, 4;
	add.s64 	%rd37, %rd2, %rd36;
	atom.global.add.u32 	%r398, [%rd37], %r153;
$L__BB4_105:
	ld.shared.u32 	%r154, [%r152+1024];
	setp.eq.s32 	%p64, %r154, 0;
	@%p64 bra 	$L__BB4_107;
	shl.b32 	%r399, %r496, 8;
	add.s32 	%r400, %r399, %r1;
	add.s32 	%r401, %r400, 256;
	mul.wide.u32 	%rd38, %r401, 4;
	add.s64 	%rd39, %rd2, %rd38;
	atom.global.add.u32 	%r402, [%rd39], %r154;
$L__BB4_107:
	add.s32 	%r496, %r496, 2;
$L__BB4_108:
	setp.eq.s32 	%p65, %r21, 0;
	@%p65 bra 	$L__BB4_111;
	shl.b32 	%r403, %r496, 10;
	add.s32 	%r404, %r11, %r403;
	ld.shared.u32 	%r157, [%r404];
	setp.eq.s32 	%p66, %r157, 0;
	@%p66 bra 	$L__BB4_111;
	shl.b32 	%r405, %r496, 8;
	add.s32 	%r406, %r405, %r1;
	mul.wide.u32 	%rd40, %r406, 4;
	add.s64 	%rd41, %rd2, %rd40;
	atom.global.add.u32 	%r407, [%rd41], %r157;
$L__BB4_111:
	setp.gt.u32 	%p67, %r1, 127;
	@%p67 bra 	$L__BB4_152;
	setp.lt.u32 	%p68, %r4, 7;
	mov.b32 	%r500, 0;
	@%p68 bra 	$L__BB4_131;
	mov.b32 	%r498, 0;
$L__BB4_114:
	.pragma "nounroll";
	shl.b32 	%r410, %r498, 10;
	add.s32 	%r159, %r11, %r410;
	ld.shared.u32 	%r160, [%r159+512];
	setp.eq.s32 	%p69, %r160, 0;
	shl.b32 	%r411, %r498, 8;
	add.s32 	%r412, %r411, %r1;
	mul.wide.u32 	%rd42, %r412, 4;
	add.s64 	%rd4, %rd2, %rd42;
	@%p69 bra 	$L__BB4_116;
	atom.global.add.u32 	%r413, [%rd4+512], %r160;
$L__BB4_116:
	ld.shared.u32 	%r161, [%r159+1536];
	setp.eq.s32 	%p70, %r161, 0;
	@%p70 bra 	$L__BB4_118;
	atom.global.add.u32 	%r414, [%rd4+1536], %r161;
$L__BB4_118:
	ld.shared.u32 	%r162, [%r159+2560];
	setp.eq.s32 	%p71, %r162, 0;
	@%p71 bra 	$L__BB4_120;
	atom.global.add.u32 	%r415, [%rd4+2560], %r162;
$L__BB4_120:
	ld.shared.u32 	%r163, [%r159+3584];
	setp.eq.s32 	%p72, %r163, 0;
	@%p72 bra 	$L__BB4_122;
	atom.global.add.u32 	%r416, [%rd4+3584], %r163;
$L__BB4_122:
	ld.shared.u32 	%r164, [%r159+4608];
	setp.eq.s32 	%p73, %r164, 0;
	@%p73 bra 	$L__BB4_124;
	atom.global.add.u32 	%r417, [%rd4+4608], %r164;
$L__BB4_124:
	ld.shared.u32 	%r165, [%r159+5632];
	setp.eq.s32 	%p74, %r165, 0;
	@%p74 bra 	$L__BB4_126;
	atom.global.add.u32 	%r418, [%rd4+5632], %r165;
$L__BB4_126:
	ld.shared.u32 	%r166, [%r159+6656];
	setp.eq.s32 	%p75, %r166, 0;
	@%p75 bra 	$L__BB4_128;
	atom.global.add.u32 	%r419, [%rd4+6656], %r166;
$L__BB4_128:
	ld.shared.u32 	%r167, [%r159+7680];
	setp.eq.s32 	%p76, %r167, 0;
	@%p76 bra 	$L__BB4_130;
	atom.global.add.u32 	%r420, [%rd4+7680], %r167;
$L__BB4_130:
	add.s32 	%r498, %r498, 8;
	setp.ne.s32 	%p77, %r498, %r20;
	mov.u32 	%r500, %r20;
	@%p77 bra 	$L__BB4_114;
$L__BB4_131:
	setp.eq.s32 	%p78, %r7, 0;
	@%p78 bra 	$L__BB4_152;
	setp.lt.u32 	%p79, %r8, 3;
	@%p79 bra 	$L__BB4_142;
	shl.b32 	%r421, %r500, 10;
	add.s32 	%r170, %r11, %r421;
	ld.shared.u32 	%r171, [%r170+512];
	setp.eq.s32 	%p80, %r171, 0;
	@%p80 bra 	$L__BB4_135;
	shl.b32 	%r422, %r500, 8;
	add.s32 	%r423, %r422, %r1;
	mul.wide.u32 	%rd43, %r423, 4;
	add.s64 	%rd44, %rd2, %rd43;
	atom.global.add.u32 	%r424, [%rd44+512], %r171;
$L__BB4_135:
	ld.shared.u32 	%r172, [%r170+1536];
	setp.eq.s32 	%p81, %r172, 0;
	@%p81 bra 	$L__BB4_137;
	shl.b32 	%r425, %r500, 8;
	add.s32 	%r426, %r425, %r1;
	add.s32 	%r427, %r426, 256;
	mul.wide.u32 	%rd45, %r427, 4;
	add.s64 	%rd46, %rd2, %rd45;
	atom.global.add.u32 	%r428, [%rd46+512], %r172;
$L__BB4_137:
	ld.shared.u32 	%r173, [%r170+2560];
	setp.eq.s32 	%p82, %r173, 0;
	@%p82 bra 	$L__BB4_139;
	shl.b32 	%r429, %r500, 8;
	add.s32 	%r430, %r429, %r1;
	add.s32 	%r431, %r430, 512;
	mul.wide.u32 	%rd47, %r431, 4;
	add.s64 	%rd48, %rd2, %rd47;
	atom.global.add.u32 	%r432, [%rd48+512], %r173;
$L__BB4_139:
	ld.shared.u32 	%r174, [%r170+3584];
	setp.eq.s32 	%p83, %r174, 0;
	@%p83 bra 	$L__BB4_141;
	shl.b32 	%r433, %r500, 8;
	add.s32 	%r434, %r433, %r1;
	add.s32 	%r435, %r434, 768;
	mul.wide.u32 	%rd49, %r435, 4;
	add.s64 	%rd50, %rd2, %rd49;
	atom.global.add.u32 	%r436, [%rd50+512], %r174;
$L__BB4_141:
	add.s32 	%r500, %r500, 4;
$L__BB4_142:
	setp.eq.s32 	%p84, %r9, 0;
	@%p84 bra 	$L__BB4_152;
	setp.eq.s32 	%p85, %r10, 0;
	@%p85 bra 	$L__BB4_149;
	shl.b32 	%r437, %r500, 10;
	add.s32 	%r177, %r11, %r437;
	ld.shared.u32 	%r178, [%r177+512];
	setp.eq.s32 	%p86, %r178, 0;
	@%p86 bra 	$L__BB4_146;
	shl.b32 	%r438, %r500, 8;
	add.s32 	%r439, %r438, %r1;
	mul.wide.u32 	%rd51, %r439, 4;
	add.s64 	%rd52, %rd2, %rd51;
	atom.global.add.u32 	%r440, [%rd52+512], %r178;
$L__BB4_146:
	ld.shared.u32 	%r179, [%r177+1536];
	setp.eq.s32 	%p87, %r179, 0;
	@%p87 bra 	$L__BB4_148;
	shl.b32 	%r441, %r500, 8;
	add.s32 	%r442, %r441, %r1;
	add.s32 	%r443, %r442, 256;
	mul.wide.u32 	%rd53, %r443, 4;
	add.s64 	%rd54, %rd2, %rd53;
	atom.global.add.u32 	%r444, [%rd54+512], %r179;
$L__BB4_148:
	add.s32 	%r500, %r500, 2;
$L__BB4_149:
	setp.eq.s32 	%p88, %r21, 0;
	@%p88 bra 	$L__BB4_152;
	shl.b32 	%r445, %r500, 10;
	add.s32 	%r446, %r11, %r445;
	ld.shared.u32 	%r182, [%r446+512];
	setp.eq.s32 	%p89, %r182, 0;
	@%p89 bra 	$L__BB4_152;
	shl.b32 	%r447, %r500, 8;
	add.s32 	%r448, %r447, %r1;
	mul.wide.u32 	%rd55, %r448, 4;
	add.s64 	%rd56, %rd2, %rd55;
	atom.global.add.u32 	%r449, [%rd56+512], %r182;
$L__BB4_152:
	bar.sync 	0;
	add.s32 	%r450, %r450, 1;
	setp.ne.s32 	%p90, %r450, %r24;
	@%p90 bra 	$L__BB4_2;
$L__BB4_153:
	ret;

}
	// .globl	_ZN3cub18CUB_300001_SM_10006detail10radix_sort33DeviceRadixSortExclusiveSumKernelINS1_5radix10policy_hubIiijE10Policy1000EjEEvPT0_
.visible .entry _ZN3cub18CUB_300001_SM_10006detail10radix_sort33DeviceRadixSortExclusiveSumKernelINS1_5radix10policy_hubIiijE10Policy1000EjEEvPT0_(
	.param .u64 .ptr .align 1 _ZN3cub18CUB_300001_SM_10006detail10radix_sort33DeviceRadixSortExclusiveSumKernelINS1_5radix10policy_hubIiijE10Policy1000EjEEvPT0__param_0
)
{
	.reg .pred 	%p<4>;
	.reg .b32 	%r<77>;
	.reg .b64 	%rd<5>;
	// demoted variable
	.shared .align 16 .b8 _ZZN3cub18CUB_300001_SM_10006detail10radix_sort33DeviceRadixSortExclusiveSumKernelINS1_5radix10policy_hubIiijE10Policy1000EjEEvPT0_E12temp_storage[1184];
	ld.param.u64 	%rd2, [_ZN3cub18CUB_300001_SM_10006detail10radix_sort33DeviceRadixSortExclusiveSumKernelINS1_5radix10policy_hubIiijE10Policy1000EjEEvPT0__param_0];
	cvta.to.global.u64 	%rd3, %rd2;
	mov.u32 	%r6, %ctaid.x;
	shl.b32 	%r7, %r6, 8;
	mov.u32 	%r1, %tid.x;
	setp.gt.u32 	%p1, %r1, 255;
	add.s32 	%r8, %r7, %r1;
	mul.wide.s32 	%rd4, %r8, 4;
	add.s64 	%rd1, %rd3, %rd4;
	@%p1 bra 	$L__BB5_2;
	ld.global.u32 	%r76, [%rd1];
$L__BB5_2:
	shr.u32 	%r9, %r1, 3;
	add.s32 	%r10, %r9, %r1;
	shl.b32 	%r11, %r10, 2;
	mov.u32 	%r12, _ZZN3cub18CUB_300001_SM_10006detail10radix_sort33DeviceRadixSortExclusiveSumKernelINS1_5radix10policy_hubIiijE10Policy1000EjEEvPT0_E12temp_storage;
	add.s32 	%r13, %r12, %r11;
	add.s32 	%r4, %r13, 16;
	st.shared.u32 	[%r13+16], %r76;
	bar.sync 	0;
	setp.gt.u32 	%p2, %r1, 31;
	@%p2 bra 	$L__BB5_4;
	mad.lo.s32 	%r45, %r1, 36, %r12;
	ld.shared.u32 	%r46, [%r45+16];
	ld.shared.u32 	%r47, [%r45+20];
	ld.shared.u32 	%r48, [%r45+24];
	ld.shared.u32 	%r49, [%r45+28];
	ld.shared.u32 	%r50, [%r45+32];
	ld.shared.u32 	%r51, [%r45+36];
	ld.shared.u32 	%r52, [%r45+40];
	ld.shared.u32 	%r53, [%r45+44];
	add.s32 	%r54, %r47, %r46;
	add.s32 	%r55, %r54, %r48;
	add.s32 	%r56, %r55, %r49;
	add.s32 	%r57, %r56, %r50;
	add.s32 	%r58, %r57, %r51;
	add.s32 	%r59, %r58, %r52;
	add.s32 	%r18, %r59, %r53;
	mov.b32 	%r16, 1;
	mov.b32 	%r41, 0;
	mov.b32 	%r43, -1;
	// begin inline asm
	{  .reg .u32 r0;  .reg .pred p;  shfl.sync.up.b32 r0|p, %r18, %r16, %r41, %r43;  @p add.u32 r0, r0, %r18;  mov.u32 %r14, r0;}
	// end inline asm
	mov.b32 	%r22, 2;
	// begin inline asm
	{  .reg .u32 r0;  .reg .pred p;  shfl.sync.up.b32 r0|p, %r14, %r22, %r41, %r43;  @p add.u32 r0, r0, %r14;  mov.u32 %r20, r0;}
	// end inline asm
	mov.b32 	%r28, 4;
	// begin inline asm
	{  .reg .u32 r0;  .reg .pred p;  shfl.sync.up.b32 r0|p, %r20, %r28, %r41, %r43;  @p add.u32 r0, r0, %r20;  mov.u32 %r26, r0;}
	// end inline asm
	mov.b32 	%r34, 8;
	// begin inline asm
	{  .reg .u32 r0;  .reg .pred p;  shfl.sync.up.b32 r0|p, %r26, %r34, %r41, %r43;  @p add.u32 r0, r0, %r26;  mov.u32 %r32, r0;}
	// end inline asm
	mov.b32 	%r40, 16;
	// begin inline asm
	{  .reg .u32 r0;  .reg .pred p;  shfl.sync.up.b32 r0|p, %r32, %r40, %r41, %r43;  @p add.u32 r0, r0, %r32;  mov.u32 %r38, r0;}
	// end inline asm
	sub.s32 	%r60, %r38, %r18;
	ld.shared.u32 	%r61, [%r45+16];
	ld.shared.u32 	%r62, [%r45+20];
	ld.shared.u32 	%r63, [%r45+24];
	ld.shared.u32 	%r64, [%r45+28];
	ld.shared.u32 	%r65, [%r45+32];
	ld.shared.u32 	%r66, [%r45+36];
	ld.shared.u32 	%r67, [%r45+40];
	add.s32 	%r68, %r61, %r60;
	add.s32 	%r69, %r62, %r68;
	add.s32 	%r70, %r63, %r69;
	add.s32 	%r71, %r64, %r70;
	add.s32 	%r72, %r65, %r71;
	add.s32 	%r73, %r66, %r72;
	add.s32 	%r74, %r67, %r73;
	st.shared.u32 	[%r45+16], %r60;
	st.shared.u32 	[%r45+20], %r68;
	st.shared.u32 	[%r45+24], %r69;
	st.shared.u32 	[%r45+28], %r70;
	st.shared.u32 	[%r45+32], %r71;
	st.shared.u32 	[%r45+36], %r72;
	st.shared.u32 	[%r45+40], %r73;
	st.shared.u32 	[%r45+44], %r74;
$L__BB5_4:
	setp.gt.u32 	%p3, %r1, 255;
	bar.sync 	0;
	@%p3 bra 	$L__BB5_6;
	ld.shared.u32 	%r75, [%r4];
	st.global.u32 	[%rd1], %r75;
$L__BB5_6:
	ret;

}
	// .globl	_ZN3cub18CUB_300001_SM_10006detail10radix_sort29DeviceRadixSortOnesweepKernelINS1_5radix10policy_hubIiijE10Policy1000ELNS0_9SortOrderE0EiijiiNS1_21identity_decomposer_tEEEvPT5_SB_PT3_PKSC_PT1_PKSG_PT2_PKSK_T4_iiT6_
.visible .entry _ZN3cub18CUB_300001_SM_10006detail10radix_sort29DeviceRadixSortOnesweepKernelINS1_5radix10policy_hubIiijE10Policy1000ELNS0_9SortOrderE0EiijiiNS1_21identity_decomposer_tEEEvPT5_SB_PT3_PKSC_PT1_PKSG_PT2_PKSK_T4_iiT6_(
	.param .u64 .ptr .align 1 _ZN3cub18CUB_300001_SM_10006detail10radix_sort29DeviceRadixSortOnesweepKernelINS1_5radix10policy_hubIiijE10Policy1000ELNS0_9SortOrderE0EiijiiNS1_21identity_decomposer_tEEEvPT5_SB_PT3_PKSC_PT1_PKSG_PT2_PKSK_T4_iiT6__param_0,
	.param .u64 .ptr .align 1 _ZN3cub18CUB_300001_SM_10006detail10radix_sort29DeviceRadixSortOnesweepKernelINS1_5radix10policy_hubIiijE10Policy1000ELNS0_9SortOrderE0EiijiiNS1_21identity_decomposer_tEEEvPT5_SB_PT3_PKSC_PT1_PKSG_PT2_PKSK_T4_iiT6__param_1,
	.param .u64 .ptr .align 1 _ZN3cub18CUB_300001_SM_10006detail10radix_sort29DeviceRadixSortOnesweepKernelINS1_5radix10policy_hubIiijE10Policy1000ELNS0_9SortOrderE0EiijiiNS1_21identity_decomposer_tEEEvPT5_SB_PT3_PKSC_PT1_PKSG_PT2_PKSK_T4_iiT6__param_2,
	.param .u64 .ptr .align 1 _ZN3cub18CUB_300001_SM_10006detail10radix_sort29DeviceRadixSortOnesweepKernelINS1_5radix10policy_hubIiijE10Policy1000ELNS0_9SortOrderE0EiijiiNS1_21identity_decomposer_tEEEvPT5_SB_PT3_PKSC_PT1_PKSG_PT2_PKSK_T4_iiT6__param_3,
	.param .u64 .ptr .align 1 _ZN3cub18CUB_300001_SM_10006detail10radix_sort29DeviceRadixSortOnesweepKernelINS1_5radix10policy_hubIiijE10Policy1000ELNS0_9SortOrderE0EiijiiNS1_21identity_decomposer_tEEEvPT5_SB_PT3_PKSC_PT1_PKSG_PT2_PKSK_T4_iiT6__param_4,
	.param .u64 .ptr .align 1 _ZN3cub18CUB_300001_SM_10006detail10radix_sort29DeviceRadixSortOnesweepKernelINS1_5radix10policy_hubIiijE10Policy1000ELNS0_9SortOrderE0EiijiiNS1_21identity_decomposer_tEEEvPT5_SB_PT3_PKSC_PT1_PKSG_PT2_PKSK_T4_iiT6__param_5,
	.param .u64 .ptr .align 1 _ZN3cub18CUB_300001_SM_10006detail10radix_sort29DeviceRadixSortOnesweepKernelINS1_5radix10policy_hubIiijE10Policy1000ELNS0_9SortOrderE0EiijiiNS1_21identity_decomposer_tEEEvPT5_SB_PT3_PKSC_PT1_PKSG_PT2_PKSK_T4_iiT6__param_6,
	.param .u64 .ptr .align 1 _ZN3cub18CUB_300001_SM_10006detail10radix_sort29DeviceRadixSortOnesweepKernelINS1_5radix10policy_hubIiijE10Policy1000ELNS0_9SortOrderE0EiijiiNS1_21identity_decomposer_tEEEvPT5_SB_PT3_PKSC_PT1_PKSG_PT2_PKSK_T4_iiT6__param_7,
	.param .u32 _ZN3cub18CUB_300001_SM_10006detail10radix_sort29DeviceRadixSortOnesweepKernelINS1_5radix10policy_hubIiijE10Policy1000ELNS0_9SortOrderE0EiijiiNS1_21identity_decomposer_tEEEvPT5_SB_PT3_PKSC_PT1_PKSG_PT2_PKSK_T4_iiT6__param_8,
	.param .u32 _ZN3cub18CUB_300001_SM_10006detail10radix_sort29DeviceRadixSortOnesweepKernelINS1_5radix10policy_hubIiijE10Policy1000ELNS0_9SortOrderE0EiijiiNS1_21identity_decomposer_tEEEvPT5_SB_PT3_PKSC_PT1_PKSG_PT2_PKSK_T4_iiT6__param_9,
	.param .u32 _ZN3cub18CUB_300001_SM_10006detail10radix_sort29DeviceRadixSortOnesweepKernelINS1_5radix10policy_hubIiijE10Policy1000ELNS0_9SortOrderE0EiijiiNS1_21identity_decomposer_tEEEvPT5_SB_PT3_PKSC_PT1_PKSG_PT2_PKSK_T4_iiT6__param_10,
	.param .align 1 .b8 _ZN3cub18CUB_300001_SM_10006detail10radix_sort29DeviceRadixSortOnesweepKernelINS1_5radix10policy_hubIiijE10Policy1000ELNS0_9SortOrderE0EiijiiNS1_21identity_decomposer_tEEEvPT5_SB_PT3_PKSC_PT1_PKSG_PT2_PKSK_T4_iiT6__param_11[1]
)
.maxntid 384
{
	.reg .pred 	%p<258>;
	.reg .b32 	%r<3045>;
	.reg .b64 	%rd<250>;
	// demoted variable
	.shared .align 16 .b8 _ZZN3cub18CUB_300001_SM_10006detail10radix_sort29DeviceRadixSortOnesweepKernelINS1_5radix10policy_hubIiijE10Policy1000ELNS0_9SortOrderE0EiijiiNS1_21identity_decomposer_tEEEvPT5_SB_PT3_PKSC_PT1_PKSG_PT2_PKSK_T4_iiT6_E1s[36352];
	ld.param.u64 	%rd17, [_ZN3cub18CUB_300001_SM_10006detail10radix_sort29DeviceRadixSortOnesweepKernelINS1_5radix10policy_hubIiijE10Policy1000ELNS0_9SortOrderE0EiijiiNS1_21identity_decomposer_tEEEvPT5_SB_PT3_PKSC_PT1_PKSG_PT2_PKSK_T4_iiT6__param_0];
	ld.param.u64 	%rd18, [_ZN3cub18CUB_300001_SM_10006detail10radix_sort29DeviceRadixSortOnesweepKernelINS1_5radix10policy_hubIiijE10Policy1000ELNS0_9SortOrderE0EiijiiNS1_21identity_decomposer_tEEEvPT5_SB_PT3_PKSC_PT1_PKSG_PT2_PKSK_T4_iiT6__param_1];
	ld.param.u64 	%rd22, [_ZN3cub18CUB_300001_SM_10006detail10radix_sort29DeviceRadixSortOnesweepKernelINS1_5radix10policy_hubIiijE10Policy1000ELNS0_9SortOrderE0EiijiiNS1_21identity_decomposer_tEEEvPT5_SB_PT3_PKSC_PT1_PKSG_PT2_PKSK_T4_iiT6__param_4];
	ld.param.u64 	%rd23, [_ZN3cub18CUB_300001_SM_10006detail10radix_sort29DeviceRadixSortOnesweepKernelINS1_5radix10policy_hubIiijE10Policy1000ELNS0_9SortOrderE0EiijiiNS1_21identity_decomposer_tEEEvPT5_SB_PT3_PKSC_PT1_PKSG_PT2_PKSK_T4_iiT6__param_5];
	ld.param.u64 	%rd24, [_ZN3cub18CUB_300001_SM_10006detail10radix_sort29DeviceRadixSortOnesweepKernelINS1_5radix10policy_hubIiijE10Policy1000ELNS0_9SortOrderE0EiijiiNS1_21identity_decomposer_tEEEvPT5_SB_PT3_PKSC_PT1_PKSG_PT2_PKSK_T4_iiT6__param_6];
	ld.param.u32 	%r642, [_ZN3cub18CUB_300001_SM_10006detail10radix_sort29DeviceRadixSortOnesweepKernelINS1_5radix10policy_hubIiijE10Policy1000ELNS0_9SortOrderE0EiijiiNS1_21identity_decomposer_tEEEvPT5_SB_PT3_PKSC_PT1_PKSG_PT2_PKSK_T4_iiT6__param_9];
	ld.param.u32 	%r643, [_ZN3cub18CUB_300001_SM_10006detail10radix_sort29DeviceRadixSortOnesweepKernelINS1_5radix10policy_hubIiijE10Policy1000ELNS0_9SortOrderE0EiijiiNS1_21identity_decomposer_tEEEvPT5_SB_PT3_PKSC_PT1_PKSG_PT2_PKSK_T4_iiT6__param_10];
	cvta.to.global.u64 	%rd1, %rd24;
	cvta.to.global.u64 	%rd2, %rd22;
	cvta.to.global.u64 	%rd3, %rd17;
	cvta.to.global.u64 	%rd4, %rd23;
	mov.u32 	%r1, %tid.x;
	shr.u32 	%r2, %r1, 5;
	// begin inline asm
	mov.u32 %r644, %laneid;
	// end inline asm
	setp.ne.s32 	%p1, %r1, 0;
	@%p1 bra 	$L__BB6_2;
	cvta.to.global.u64 	%rd25, %rd18;
	atom.global.add.u32 	%r645, [%rd25], 1;
	st.shared.u32 	[_ZZN3cub18CUB_300001_SM_10006detail10radix_sort29DeviceRadixSortOnesweepKernelINS1_5radix10policy_hubIiijE10Policy1000ELNS0_9SortOrderE0EiijiiNS1_21identity_decomposer_tEEEvPT5_SB_PT3_PKSC_PT1_PKSG_PT2_PKSK_T4_iiT6_E1s+35328], %r645;
$L__BB6_2:
	ld.param.u32 	%r2829, [_ZN3cub18CUB_300001_SM_10006detail10radix_sort29DeviceRadixSortOnesweepKernelINS1_5radix10policy_hubIiijE10Policy1000ELNS0_9SortOrderE0EiijiiNS1_21identity_decomposer_tEEEvPT5_SB_PT3_PKSC_PT1_PKSG_PT2_PKSK_T4_iiT6__param_8];
	bar.sync 	0;
	ld.shared.u32 	%r4, [_ZZN3cub18CUB_300001_SM_10006detail10radix_sort29DeviceRadixSortOnesweepKernelINS1_5radix10policy_hubIiijE10Policy1000ELNS0_9SortOrderE0EiijiiNS1_21identity_decomposer_tEEEvPT5_SB_PT3_PKSC_PT1_PKSG_PT2_PKSK_T4_iiT6_E1s+35328];
	mul.lo.s32 	%r5, %r4, 8832;
	add.s32 	%r6, %r5, 8832;
	setp.gt.s32 	%p2, %r6, %r2829;
	@%p2 bra 	$L__BB6_4;
	and.b32  	%r646, %r1, 31;
	and.b32  	%r647, %r1, 992;
	mul.lo.s32 	%r648, %r647, 23;
	or.b32  	%r649, %r648, %r646;
	cvt.u64.u32 	%rd26, %r5;
	cvt.u64.u32 	%rd27, %r649;
	add.s64 	%rd28, %rd27, %rd26;
	shl.b64 	%rd29, %rd28, 2;
	add.s64 	%rd30, %rd4, %rd29;
	ld.global.u32 	%r2889, [%rd30];
	ld.global.u32 	%r2888, [%rd30+128];
	ld.global.u32 	%r2887, [%rd30+256];
	ld.global.u32 	%r2886, [%rd30+384];
	ld.global.u32 	%r2885, [%rd30+512];
	ld.global.u32 	%r2884, [%rd30+640];
	ld.global.u32 	%r2883, [%rd30+768];
	ld.global.u32 	%r2882, [%rd30+896];
	ld.global.u32 	%r2881, [%rd30+1024];
	ld.global.u32 	%r2880, [%rd30+1152];
	ld.global.u32 	%r2879, [%rd30+1280];
	ld.global.u32 	%r2878, [%rd30+1408];
	ld.global.u32 	%r2877, [%rd30+1536];
	ld.global.u32 	%r2876, [%rd30+1664];
	ld.global.u32 	%r2875, [%rd30+1792];
	ld.global.u32 	%r2874, [%rd30+1920];
	ld.global.u32 	%r2873, [%rd30+2048];
	ld.global.u32 	%r2872, [%rd30+2176];
	ld.global.u32 	%r2871, [%rd30+2304];
	ld.global.u32 	%r2870, [%rd30+2432];
	ld.global.u32 	%r2869, [%rd30+2560];
	ld.global.u32 	%r2868, [%rd30+2688];
	ld.global.u32 	%r2867, [%rd30+2816];
	bra.uni 	$L__BB6_50;
$L__BB6_4:
	ld.param.u32 	%r2830, [_ZN3cub18CUB_300001_SM_10006detail10radix_sort29DeviceRadixSortOnesweepKernelINS1_5radix10policy_hubIiijE10Policy1000ELNS0_9SortOrderE0EiijiiNS1_21identity_decomposer_tEEEvPT5_SB_PT3_PKSC_PT1_PKSG_PT2_PKSK_T4_iiT6__param_8];
	cvt.u64.u32 	%rd31, %r5;
	sub.s32 	%r30, %r2830, %r5;
	and.b32  	%r651, %r1, 31;
	and.b32  	%r652, %r1, 992;
	mul.lo.s32 	%r653, %r652, 23;
	or.b32  	%r31, %r653, %r651;
	setp.ge.s32 	%p3, %r31, %r30;
	cvt.u64.u32 	%rd32, %r31;
	add.s64 	%rd33, %rd32, %rd31;
	shl.b64 	%rd34, %rd33, 2;
	add.s64 	%rd5, %rd4, %rd34;
	mov.b32 	%r2889, 2147483647;
	@%p3 bra 	$L__BB6_6;
	ld.global.u32 	%r2889, [%rd5];
$L__BB6_6:
	add.s32 	%r655, %r31, 32;
	setp.ge.s32 	%p4, %r655, %r30;
	mov.b32 	%r2888, 2147483647;
	@%p4 bra 	$L__BB6_8;
	ld.global.u32 	%r2888, [%rd5+128];
$L__BB6_8:
	add.s32 	%r657, %r31, 64;
	setp.ge.s32 	%p5, %r657, %r30;
	mov.b32 	%r2887, 2147483647;
	@%p5 bra 	$L__BB6_10;
	ld.global.u32 	%r2887, [%rd5+256];
$L__BB6_10:
	add.s32 	%r659, %r31, 96;
	setp.ge.s32 	%p6, %r659, %r30;
	mov.b32 	%r2886, 2147483647;
	@%p6 bra 	$L__BB6_12;
	ld.global.u32 	%r2886, [%rd5+384];
$L__BB6_12:
	add.s32 	%r661, %r31, 128;
	setp.ge.s32 	%p7, %r661, %r30;
	mov.b32 	%r2885, 2147483647;
	@%p7 bra 	$L__BB6_14;
	ld.global.u32 	%r2885, [%rd5+512];
$L__BB6_14:
	add.s32 	%r663, %r31, 160;
	setp.ge.s32 	%p8, %r663, %r30;
	mov.b32 	%r2884, 2147483647;
	@%p8 bra 	$L__BB6_16;
	ld.global.u32 	%r2884, [%rd5+640];
$L__BB6_16:
	add.s32 	%r665, %r31, 192;
	setp.ge.s32 	%p9, %r665, %r30;
	mov.b32 	%r2883, 2147483647;
	@%p9 bra 	$L__BB6_18;
	ld.global.u32 	%r2883, [%rd5+768];
$L__BB6_18:
	add.s32 	%r667, %r31, 224;
	setp.ge.s32 	%p10, %r667, %r30;
	mov.b32 	%r2882, 2147483647;
	@%p10 bra 	$L__BB6_20;
	ld.global.u32 	%r2882, [%rd5+896];
$L__BB6_20:
	add.s32 	%r669, %r31, 256;
	setp.ge.s32 	%p11, %r669, %r30;
	mov.b32 	%r2881, 2147483647;
	@%p11 bra 	$L__BB6_22;
	ld.global.u32 	%r2881, [%rd5+1024];
$L__BB6_22:
	add.s32 	%r671, %r31, 288;
	setp.ge.s32 	%p12, %r671, %r30;
	mov.b32 	%r2880, 2147483647;
	@%p12 bra 	$L__BB6_24;
	ld.global.u32 	%r2880, [%rd5+1152];
$L__BB6_24:
	add.s32 	%r673, %r31, 320;
	setp.ge.s32 	%p13, %r673, %r30;
	mov.b32 	%r2879, 2147483647;
	@%p13 bra 	$L__BB6_26;
	ld.global.u32 	%r2879, [%rd5+1280];
$L__BB6_26:
	add.s32 	%r675, %r31, 352;
	setp.ge.s32 	%p14, %r675, %r30;
	mov.b32 	%r2878, 2147483647;
	@%p14 bra 	$L__BB6_28;
	ld.global.u32 	%r2878, [%rd5+1408];
$L__BB6_28:
	add.s32 	%r677, %r31, 384;
	setp.ge.s32 	%p15, %r677, %r30;
	mov.b32 	%r2877, 2147483647;
	@%p15 bra 	$L__BB6_30;
	ld.global.u32 	%r2877, [%rd5+1536];
$L__BB6_30:
	add.s32 	%r679, %r31, 416;
	setp.ge.s32 	%p16, %r679, %r30;
	mov.b32 	%r2876, 2147483647;
	@%p16 bra 	$L__BB6_32;
	ld.global.u32 	%r2876, [%rd5+1664];
$L__BB6_32:
	add.s32 	%r681, %r31, 448;
	setp.ge.s32 	%p17, %r681, %r30;
	mov.b32 	%r2875, 2147483647;
	@%p17 bra 	$L__BB6_34;
	ld.global.u32 	%r2875, [%rd5+1792];
$L__BB6_34:
	add.s32 	%r683, %r31, 480;
	setp.ge.s32 	%p18, %r683, %r30;
	mov.b32 	%r2874, 2147483647;
	@%p18 bra 	$L__BB6_36;
	ld.global.u32 	%r2874, [%rd5+1920];
$L__BB6_36:
	add.s32 	%r685, %r31, 512;
	setp.ge.s32 	%p19, %r685, %r30;
	mov.b32 	%r2873, 2147483647;
	@%p19 bra 	$L__BB6_38;
	ld.global.u32 	%r2873, [%rd5+2048];
$L__BB6_38:
	add.s32 	%r687, %r31, 544;
	setp.ge.s32 	%p20, %r687, %r30;
	mov.b32 	%r2872, 2147483647;
	@%p20 bra 	$L__BB6_40;
	ld.global.u32 	%r2872, [%rd5+2176];
$L__BB6_40:
	add.s32 	%r689, %r31, 576;
	setp.ge.s32 	%p21, %r689, %r30;
	mov.b32 	%r2871, 2147483647;
	@%p21 bra 	$L__BB6_42;
	ld.global.u32 	%r2871, [%rd5+2304];
$L__BB6_42:
	add.s32 	%r691, %r31, 608;
	setp.ge.s32 	%p22, %r691, %r30;
	mov.b32 	%r2870, 2147483647;
	@%p22 bra 	$L__BB6_44;
	ld.global.u32 	%r2870, [%rd5+2432];
$L__BB6_44:
	add.s32 	%r693, %r31, 640;
	setp.ge.s32 	%p23, %r693, %r30;
	mov.b32 	%r2869, 2147483647;
	@%p23 bra 	$L__BB6_46;
	ld.global.u32 	%r2869, [%rd5+2560];
$L__BB6_46:
	add.s32 	%r695, %r31, 672;
	setp.ge.s32 	%p24, %r695, %r30;
	mov.b32 	%r2868, 2147483647;
	@%p24 bra 	$L__BB6_48;
	ld.global.u32 	%r2868, [%rd5+2688];
$L__BB6_48:
	add.s32 	%r697, %r31, 704;
	setp.ge.s32 	%p25, %r697, %r30;
	mov.b32 	%r2867, 2147483647;
	@%p25 bra 	$L__BB6_50;
	ld.global.u32 	%r2867, [%rd5+2816];
$L__BB6_50:
	xor.b32  	%r2964, %r2882, -2147483648;
	xor.b32  	%r2962, %r2880, -2147483648;
	xor.b32  	%r2949, %r2867, -2147483648;
	mov.b32 	%r698, -1;
	shl.b32 	%r699, %r698, %r643;
	not.b32 	%r103, %r699;
	shl.b32 	%r700, %r2, 10;
	mov.u32 	%r701, _ZZN3cub18CUB_300001_SM_10006detail10radix_sort29DeviceRadixSortOnesweepKernelINS1_5radix10policy_hubIiijE10Policy1000ELNS0_9SortOrderE0EiijiiNS1_21identity_decomposer_tEEEvPT5_SB_PT3_PKSC_PT1_PKSG_PT2_PKSK_T4_iiT6_E1s;
	add.s32 	%r104, %r701, %r700;
	setp.gt.s32 	%p26, %r644, 255;
	@%p26 bra 	$L__BB6_63;
	max.s32 	%r702, %r644, 224;
	sub.s32 	%r703, %r702, %r644;
	add.s32 	%r704, %r703, 31;
	shr.u32 	%r705, %r704, 5;
	add.s32 	%r105, %r705, 1;
	and.b32  	%r106, %r105, 15;
	setp.lt.u32 	%p27, %r704, 480;
	mov.u32 	%r2893, %r644;
	@%p27 bra 	$L__BB6_54;
	and.b32  	%r706, %r105, 268435440;
	neg.s32 	%r2891, %r706;
	shl.b32 	%r708, %r644, 2;
	add.s32 	%r709, %r700, %r708;
	add.s32 	%r711, %r709, %r701;
	add.s32 	%r2890, %r711, 1024;
	mov.u32 	%r2893, %r644;
$L__BB6_53:
	.pragma "nounroll";
	mov.b32 	%r712, 0;
	st.shared.u32 	[%r2890+-1024], %r712;
	st.shared.u32 	[%r2890+-896], %r712;
	st.shared.u32 	[%r2890+-768], %r712;
	st.shared.u32 	[%r2890+-640], %r712;
	st.shared.u32 	[%r2890+-512], %r712;
	st.shared.u32 	[%r2890+-384], %r712;
	st.shared.u32 	[%r2890+-256], %r712;
	st.shared.u32 	[%r2890+-128], %r712;
	st.shared.u32 	[%r2890], %r712;
	st.shared.u32 	[%r2890+128], %r712;
	st.shared.u32 	[%r2890+256], %r712;
	st.shared.u32 	[%r2890+384], %r712;
	st.shared.u32 	[%r2890+512], %r712;
	st.shared.u32 	[%r2890+640], %r712;
	st.shared.u32 	[%r2890+768], %r712;
	st.shared.u32 	[%r2890+896], %r712;
	add.s32 	%r2893, %r2893, 512;
	add.s32 	%r2891, %r2891, 16;
	add.s32 	%r2890, %r2890, 2048;
	setp.ne.s32 	%p28, %r2891, 0;
	@%p28 bra 	$L__BB6_53;
$L__BB6_54:
	setp.eq.s32 	%p29, %r106, 0;
	@%p29 bra 	$L__BB6_63;
	and.b32  	%r116, %r105, 7;
	setp.lt.u32 	%p30, %r106, 8;
	@%p30 bra 	$L__BB6_57;
	shl.b32 	%r713, %r2893, 2;
	add.s32 	%r714, %r104, %r713;
	mov.b32 	%r715, 0;
	st.shared.u32 	[%r714], %r715;
	st.shared.u32 	[%r714+128], %r715;
	st.shared.u32 	[%r714+256], %r715;
	st.shared.u32 	[%r714+384], %r715;
	st.shared.u32 	[%r714+512], %r715;
	st.shared.u32 	[%r714+640], %r715;
	st.shared.u32 	[%r714+768], %r715;
	st.shared.u32 	[%r714+896], %r715;
	add.s32 	%r2893, %r2893, 256;
$L__BB6_57:
	setp.eq.s32 	%p31, %r116, 0;
	@%p31 bra 	$L__BB6_63;
	and.b32  	%r119, %r105, 3;
	setp.lt.u32 	%p32, %r116, 4;
	@%p32 bra 	$L__BB6_60;
	shl.b32 	%r716, %r2893, 2;
	add.s32 	%r717, %r104, %r716;
	mov.b32 	%r718, 0;
	st.shared.u32 	[%r717], %r718;
	st.shared.u32 	[%r717+128], %r718;
	st.shared.u32 	[%r717+256], %r718;
	st.shared.u32 	[%r717+384], %r718;
	add.s32 	%r2893, %r2893, 128;
$L__BB6_60:
	setp.eq.s32 	%p33, %r119, 0;
	@%p33 bra 	$L__BB6_63;
	shl.b32 	%r720, %r2893, 2;
	add.s32 	%r721, %r700, %r720;
	add.s32 	%r2897, %r701, %r721;
	neg.s32 	%r2896, %r119;
$L__BB6_62:
	.pragma "nounroll";
	mov.b32 	%r723, 0;
	st.shared.u32 	[%r2897], %r723;
	add.s32 	%r2897, %r2897, 128;
	add.s32 	%r2896, %r2896, 1;
	setp.ne.s32 	%p34, %r2896, 0;
	@%p34 bra 	$L__BB6_62;
$L__BB6_63:
	bar.warp.sync 	-1;
	xor.b32  	%r725, %r2889, -2147483648;
	shr.u32 	%r726, %r725, %r642;
	and.b32  	%r128, %r726, %r103;
	shl.b32 	%r727, %r128, 2;
	add.s32 	%r728, %r104, %r727;
	atom.shared.add.u32 	%r729, [%r728], 1;
	xor.b32  	%r2970, %r2888, -2147483648;
	shr.u32 	%r730, %r2970, %r642;
	and.b32  	%r731, %r730, %r103;
	shl.b32 	%r732, %r731, 2;
	add.s32 	%r733, %r104, %r732;
	atom.shared.add.u32 	%r734, [%r733], 1;
	xor.b32  	%r735, %r2887, -2147483648;
	shr.u32 	%r736, %r735, %r642;
	and.b32  	%r737, %r736, %r103;
	shl.b32 	%r738, %r737, 2;
	add.s32 	%r739, %r104, %r738;
	atom.shared.add.u32 	%r740, [%r739], 1;
	xor.b32  	%r741, %r2886, -2147483648;
	shr.u32 	%r742, %r741, %r642;
	and.b32  	%r743, %r742, %r103;
	shl.b32 	%r744, %r743, 2;
	add.s32 	%r745, %r104, %r744;
	atom.shared.add.u32 	%r746, [%r745], 1;
	xor.b32  	%r747, %r2885, -2147483648;
	shr.u32 	%r748, %r747, %r642;
	and.b32  	%r749, %r748, %r103;
	shl.b32 	%r750, %r749, 2;
	add.s32 	%r751, %r104, %r750;
	atom.shared.add.u32 	%r752, [%r751], 1;
	xor.b32  	%r753, %r2884, -2147483648;
	shr.u32 	%r754, %r753, %r642;
	and.b32  	%r755, %r754, %r103;
	shl.b32 	%r756, %r755, 2;
	add.s32 	%r757, %r104, %r756;
	atom.shared.add.u32 	%r758, [%r757], 1;
	xor.b32  	%r2965, %r2883, -2147483648;
	shr.u32 	%r759, %r2965, %r642;
	and.b32  	%r760, %r759, %r103;
	shl.b32 	%r761, %r760, 2;
	add.s32 	%r762, %r104, %r761;
	atom.shared.add.u32 	%r763, [%r762], 1;
	shr.u32 	%r764, %r2964, %r642;
	and.b32  	%r765, %r764, %r103;
	shl.b32 	%r766, %r765, 2;
	add.s32 	%r767, %r104, %r766;
	atom.shared.add.u32 	%r768, [%r767], 1;
	xor.b32  	%r2963, %r2881, -2147483648;
	shr.u32 	%r769, %r2963, %r642;
	and.b32  	%r770, %r769, %r103;
	shl.b32 	%r771, %r770, 2;
	add.s32 	%r772, %r104, %r771;
	atom.shared.add.u32 	%r773, [%r772], 1;
	shr.u32 	%r774, %r2962, %r642;
	and.b32  	%r775, %r774, %r103;
	shl.b32 	%r776, %r775, 2;
	add.s32 	%r777, %r104, %r776;
	atom.shared.add.u32 	%r778, [%r777], 1;
	xor.b32  	%r2961, %r2879, -2147483648;
	shr.u32 	%r779, %r2961, %r642;
	and.b32  	%r780, %r779, %r103;
	shl.b32 	%r781, %r780, 2;
	add.s32 	%r782, %r104, %r781;
	atom.shared.add.u32 	%r783, [%r782], 1;
	xor.b32  	%r2960, %r2878, -2147483648;
	shr.u32 	%r784, %r2960, %r642;
	and.b32  	%r785, %r784, %r103;
	shl.b32 	%r786, %r785, 2;
	add.s32 	%r787, %r104, %r786;
	atom.shared.add.u32 	%r788, [%r787], 1;
	xor.b32  	%r2959, %r2877, -2147483648;
	shr.u32 	%r789, %r2959, %r642;
	and.b32  	%r790, %r789, %r103;
	shl.b32 	%r791, %r790, 2;
	add.s32 	%r792, %r104, %r791;
	atom.shared.add.u32 	%r793, [%r792], 1;
	xor.b32  	%r2958, %r2876, -2147483648;
	shr.u32 	%r794, %r2958, %r642;
	and.b32  	%r795, %r794, %r103;
	shl.b32 	%r796, %r795, 2;
	add.s32 	%r797, %r104, %r796;
	atom.shared.add.u32 	%r798, [%r797], 1;
	xor.b32  	%r2957, %r2875, -2147483648;
	shr.u32 	%r800, %r2957, %r642;
	and.b32  	%r801, %r800, %r103;
	shl.b32 	%r802, %r801, 2;
	add.s32 	%r803, %r104, %r802;
	atom.shared.add.u32 	%r804, [%r803], 1;
	xor.b32  	%r2956, %r2874, -2147483648;
	shr.u32 	%r805, %r2956, %r642;
	and.b32  	%r806, %r805, %r103;
	shl.b32 	%r807, %r806, 2;
	add.s32 	%r808, %r104, %r807;
	atom.shared.add.u32 	%r809, [%r808], 1;
	xor.b32  	%r2955, %r2873, -2147483648;
	shr.u32 	%r811, %r2955, %r642;
	and.b32  	%r812, %r811, %r103;
	shl.b32 	%r813, %r812, 2;
	add.s32 	%r814, %r104, %r813;
	atom.shared.add.u32 	%r815, [%r814], 1;
	xor.b32  	%r2954, %r2872, -2147483648;
	shr.u32 	%r817, %r2954, %r642;
	and.b32  	%r818, %r817, %r103;
	shl.b32 	%r819, %r818, 2;
	add.s32 	%r820, %r104, %r819;
	atom.shared.add.u32 	%r821, [%r820], 1;
	xor.b32  	%r822, %r2871, -2147483648;
	shr.u32 	%r823, %r822, %r642;
	and.b32  	%r824, %r823, %r103;
	shl.b32 	%r825, %r824, 2;
	add.s32 	%r826, %r104, %r825;
	atom.shared.add.u32 	%r827, [%r826], 1;
	xor.b32  	%r828, %r2870, -2147483648;
	shr.u32 	%r829, %r828, %r642;
	and.b32  	%r830, %r829, %r103;
	shl.b32 	%r831, %r830, 2;
	add.s32 	%r832, %r104, %r831;
	atom.shared.add.u32 	%r833, [%r832], 1;
	xor.b32  	%r834, %r2869, -2147483648;
	shr.u32 	%r835, %r834, %r642;
	and.b32  	%r836, %r835, %r103;
	shl.b32 	%r837, %r836, 2;
	add.s32 	%r838, %r104, %r837;
	atom.shared.add.u32 	%r839, [%r838], 1;
	xor.b32  	%r840, %r2868, -2147483648;
	shr.u32 	%r841, %r840, %r642;
	and.b32  	%r842, %r841, %r103;
	shl.b32 	%r843, %r842, 2;
	add.s32 	%r844, %r104, %r843;
	atom.shared.add.u32 	%r845, [%r844], 1;
	shr.u32 	%r846, %r2949, %r642;
	and.b32  	%r847, %r846, %r103;
	shl.b32 	%r848, %r847, 2;
	add.s32 	%r849, %r104, %r848;
	atom.shared.add.u32 	%r850, [%r849], 1;
	bar.sync 	0;
	setp.gt.u32 	%p35, %r1, 255;
	shl.b32 	%r851, %r1, 2;
	add.s32 	%r137, %r701, %r851;
	mov.b32 	%r2898, 0;
	@%p35 bra 	$L__BB6_65;
	ld.shared.u32 	%r853, [%r137];
	mov.b32 	%r854, 0;
	st.shared.u32 	[%r137], %r854;
	ld.shared.u32 	%r855, [%r137+1024];
	st.shared.u32 	[%r137+1024], %r853;
	add.s32 	%r856, %r855, %r853;
	ld.shared.u32 	%r857, [%r137+2048];
	st.shared.u32 	[%r137+2048], %r856;
	add.s32 	%r858, %r857, %r856;
	ld.shared.u32 	%r859, [%r137+3072];
	st.shared.u32 	[%r137+3072], %r858;
	add.s32 	%r860, %r859, %r858;
	ld.shared.u32 	%r861, [%r137+4096];
	st.shared.u32 	[%r137+4096], %r860;
	add.s32 	%r862, %r861, %r860;
	ld.shared.u32 	%r863, [%r137+5120];
	st.shared.u32 	[%r137+5120], %r862;
	add.s32 	%r864, %r863, %r862;
	ld.shared.u32 	%r865, [%r137+6144];
	st.shared.u32 	[%r137+6144], %r864;
	add.s32 	%r866, %r865, %r864;
	ld.shared.u32 	%r867, [%r137+7168];
	st.shared.u32 	[%r137+7168], %r866;
	add.s32 	%r868, %r867, %r866;
	ld.shared.u32 	%r869, [%r137+8192];
	st.shared.u32 	[%r137+8192], %r868;
	add.s32 	%r870, %r869, %r868;
	ld.shared.u32 	%r871, [%r137+9216];
	st.shared.u32 	[%r137+9216], %r870;
	add.s32 	%r872, %r871, %r870;
	ld.shared.u32 	%r873, [%r137+10240];
	st.shared.u32 	[%r137+10240], %r872;
	add.s32 	%r874, %r873, %r872;
	ld.shared.u32 	%r875, [%r137+11264];
	st.shared.u32 	[%r137+11264], %r874;
	add.s32 	%r2898, %r875, %r874;
$L__BB6_65:
	setp.gt.u32 	%p36, %r1, 255;
	shl.b32 	%r876, %r4, 8;
	add.s32 	%r877, %r876, %r1;
	mul.wide.s32 	%rd35, %r877, 4;
	add.s64 	%rd6, %rd3, %rd35;
	@%p36 bra 	$L__BB6_67;
	or.b32  	%r878, %r2898, 1073741824;
	st.volatile.global.u32 	[%rd6], %r878;
$L__BB6_67:
	ld.param.u64 	%rd249, [_ZN3cub18CUB_300001_SM_10006detail10radix_sort29DeviceRadixSortOnesweepKernelINS1_5radix10policy_hubIiijE10Policy1000ELNS0_9SortOrderE0EiijiiNS1_21identity_decomposer_tEEEvPT5_SB_PT3_PKSC_PT1_PKSG_PT2_PKSK_T4_iiT6__param_7];
	ld.param.u64 	%rd248, [_ZN3cub18CUB_300001_SM_10006detail10radix_sort29DeviceRadixSortOnesweepKernelINS1_5radix10policy_hubIiijE10Policy1000ELNS0_9SortOrderE0EiijiiNS1_21identity_decomposer_tEEEvPT5_SB_PT3_PKSC_PT1_PKSG_PT2_PKSK_T4_iiT6__param_3];
	ld.param.u64 	%rd245, [_ZN3cub18CUB_300001_SM_10006detail10radix_sort29DeviceRadixSortOnesweepKernelINS1_5radix10policy_hubIiijE10Policy1000ELNS0_9SortOrderE0EiijiiNS1_21identity_decomposer_tEEEvPT5_SB_PT3_PKSC_PT1_PKSG_PT2_PKSK_T4_iiT6__param_2];
	xor.b32  	%r2968, %r2886, -2147483648;
	xor.b32  	%r2952, %r2870, -2147483648;
	xor.b32  	%r2953, %r2871, -2147483648;
	xor.b32  	%r2951, %r2869, -2147483648;
	xor.b32  	%r2950, %r2868, -2147483648;
	xor.b32  	%r2966, %r2884, -2147483648;
	xor.b32  	%r2967, %r2885, -2147483648;
	xor.b32  	%r2969, %r2887, -2147483648;
	xor.b32  	%r2971, %r2889, -2147483648;
	setp.lt.u32 	%p37, %r1, 256;
	setp.eq.s32 	%p38, %r2898, 8832;
	and.pred  	%p39, %p37, %p38;
	selp.u32 	%r879, 1, 0, %p39;
	{ 
	.reg .pred 	%p1; 
	.reg .pred 	%p2; 
	setp.ne.u32 	%p1, %r879, 0; 
	bar.red.or.pred 	%p2, 0, %p1; 
	selp.u32 	%r880, 1, 0, %p2; 
	}
	setp.eq.s32 	%p40, %r880, 0;
	and.b32  	%r881, %r1, 992;
	and.b32  	%r882, %r1, 31;
	mul.lo.s32 	%r883, %r881, 23;
	or.b32  	%r884, %r883, %r882;
	cvt.u64.u32 	%rd36, %r5;
	cvt.u64.u32 	%rd7, %r884;
	add.s64 	%rd37, %rd7, %rd36;
	cvta.to.global.u64 	%rd38, %rd249;
	shl.b64 	%rd39, %rd37, 2;
	add.s64 	%rd8, %rd38, %rd39;
	cvta.to.global.u64 	%rd40, %rd245;
	mul.wide.u32 	%rd41, %r1, 4;
	add.s64 	%rd9, %rd40, %rd41;
	cvta.to.global.u64 	%rd42, %rd248;
	add.s64 	%rd10, %rd42, %rd41;
	@%p40 bra 	$L__BB6_223;
	setp.gt.u32 	%p41, %r1, 255;
	setp.gt.u32 	%p42, %r1, %r128;
	selp.b32 	%r152, 8832, 0, %p42;
	@%p41 bra 	$L__BB6_76;
	ld.global.u32 	%r885, [%rd10];
	sub.s32 	%r2902, %r885, %r152;
	st.shared.u32 	[%r137+35328], %r2902;
	setp.lt.s32 	%p43, %r4, 1;
	mov.u32 	%r2903, %r2898;
	@%p43 bra 	$L__BB6_75;
	mov.b32 	%r2900, -1;
	mov.u32 	%r2899, %r4;
	mov.u32 	%r2903, %r2898;
$L__BB6_71:
	add.s32 	%r157, %r2899, -1;
	shl.b32 	%r887, %r157, 8;
	add.s32 	%r888, %r887, %r1;
	mul.wide.s32 	%rd43, %r888, 4;
	add.s64 	%rd11, %rd3, %rd43;
$L__BB6_72:
	membar.cta;
	ld.volatile.global.u32 	%r158, [%rd11];
	setp.eq.s32 	%p44, %r158, 0;
	@%p44 bra 	$L__BB6_72;
	and.b32  	%r889, %r158, 1073741823;
	add.s32 	%r2903, %r889, %r2903;
	setp.gt.s32 	%p45, %r158, -1;
	vote.sync.ballot.b32 	%r2900, %p45, %r2900;
	setp.gt.u32 	%p47, %r2899, 1;
	and.pred  	%p48, %p45, %p47;
	mov.u32 	%r2899, %r157;
	@%p48 bra 	$L__BB6_71;
	ld.shared.u32 	%r2902, [%r137+35328];
$L__BB6_75:
	or.b32  	%r890, %r2903, -2147483648;
	st.volatile.global.u32 	[%rd6], %r890;
	sub.s32 	%r891, %r2903, %r2898;
	add.s32 	%r892, %r891, %r2902;
	st.shared.u32 	[%r137+35328], %r892;
$L__BB6_76:
	ld.param.u32 	%r2831, [_ZN3cub18CUB_300001_SM_10006detail10radix_sort29DeviceRadixSortOnesweepKernelINS1_5radix10policy_hubIiijE10Policy1000ELNS0_9SortOrderE0EiijiiNS1_21identity_decomposer_tEEEvPT5_SB_PT3_PKSC_PT1_PKSG_PT2_PKSK_T4_iiT6__param_8];
	ld.param.u64 	%rd246, [_ZN3cub18CUB_300001_SM_10006detail10radix_sort29DeviceRadixSortOnesweepKernelINS1_5radix10policy_hubIiijE10Policy1000ELNS0_9SortOrderE0EiijiiNS1_21identity_decomposer_tEEEvPT5_SB_PT3_PKSC_PT1_PKSG_PT2_PKSK_T4_iiT6__param_2];
	setp.gt.u32 	%p49, %r1, 255;
	setp.lt.s32 	%p50, %r6, %r2831;
	setp.eq.s64 	%p51, %rd246, 0;
	or.pred  	%p52, %p51, %p50;
	or.pred  	%p53, %p49, %p52;
	@%p53 bra 	$L__BB6_78;
	ld.shared.u32 	%r893, [%r137+35328];
	add.s32 	%r894, %r152, %r2898;
	add.s32 	%r895, %r894, %r893;
	st.global.u32 	[%rd9], %r895;
$L__BB6_78:
	ld.param.u32 	%r2832, [_ZN3cub18CUB_300001_SM_10006detail10radix_sort29DeviceRadixSortOnesweepKernelINS1_5radix10policy_hubIiijE10Policy1000ELNS0_9SortOrderE0EiijiiNS1_21identity_decomposer_tEEEvPT5_SB_PT3_PKSC_PT1_PKSG_PT2_PKSK_T4_iiT6__param_8];
	setp.gt.s32 	%p54, %r6, %r2832;
	bar.sync 	0;
	shl.b32 	%r896, %r128, 2;
	mov.u32 	%r897, _ZZN3cub18CUB_300001_SM_10006detail10radix_sort29DeviceRadixSortOnesweepKernelINS1_5radix10policy_hubIiijE10Policy1000ELNS0_9SortOrderE0EiijiiNS1_21identity_decomposer_tEEEvPT5_SB_PT3_PKSC_PT1_PKSG_PT2_PKSK_T4_iiT6_E1s;
	add.s32 	%r898, %r897, %r896;
	ld.shared.u32 	%rd13, [%r898+35328];
	@%p54 bra 	$L__BB6_80;
	add.s64 	%rd44, %rd7, %rd13;
	shl.b64 	%rd45, %rd44, 2;
	add.s64 	%rd46, %rd2, %rd45;
	st.global.u32 	[%rd46], %r2889;
	st.global.u32 	[%rd46+128], %r2888;
	st.global.u32 	[%rd46+256], %r2887;
	st.global.u32 	[%rd46+384], %r2886;
	st.global.u32 	[%rd46+512], %r2885;
	st.global.u32 	[%rd46+640], %r2884;
	st.global.u32 	[%rd46+768], %r2883;
	st.global.u32 	[%rd46+896], %r2882;
	st.global.u32 	[%rd46+1024], %r2881;
	st.global.u32 	[%rd46+1152], %r2880;
	st.global.u32 	[%rd46+1280], %r2879;
	st.global.u32 	[%rd46+1408], %r2878;
	st.global.u32 	[%rd46+1536], %r2877;
	st.global.u32 	[%rd46+1664], %r2876;
	st.global.u32 	[%rd46+1792], %r2875;
	st.global.u32 	[%rd46+1920], %r2874;
	st.global.u32 	[%rd46+2048], %r2873;
	st.global.u32 	[%rd46+2176], %r2872;
	st.global.u32 	[%rd46+2304], %r2871;
	st.global.u32 	[%rd46+2432], %r2870;
	st.global.u32 	[%rd46+2560], %r2869;
	st.global.u32 	[%rd46+2688], %r2868;
	st.global.u32 	[%rd46+2816], %r2867;
	bra.uni 	$L__BB6_126;
$L__BB6_80:
	ld.param.u32 	%r2833, [_ZN3cub18CUB_300001_SM_10006detail10radix_sort29DeviceRadixSortOnesweepKernelINS1_5radix10policy_hubIiijE10Policy1000ELNS0_9SortOrderE0EiijiiNS1_21identity_decomposer_tEEEvPT5_SB_PT3_PKSC_PT1_PKSG_PT2_PKSK_T4_iiT6__param_8];
	cvt.u32.u64 	%r899, %rd7;
	mad.lo.s32 	%r164, %r4, -8832, %r2833;
	setp.ge.s32 	%p55, %r899, %r164;
	add.s64 	%rd47, %rd7, %rd13;
	shl.b64 	%rd48, %rd47, 2;
	add.s64 	%rd14, %rd2, %rd48;
	@%p55 bra 	$L__BB6_82;
	st.global.u32 	[%rd14], %r2889;
$L__BB6_82:
	add.s32 	%r901, %r899, 32;
	setp.ge.s32 	%p56, %r901, %r164;
	@%p56 bra 	$L__BB6_84;
	st.global.u32 	[%rd14+128], %r2888;
$L__BB6_84:
	add.s32 	%r903, %r899, 64;
	setp.ge.s32 	%p57, %r903, %r164;
	@%p57 bra 	$L__BB6_86;
	st.global.u32 	[%rd14+256], %r2887;
$L__BB6_86:
	add.s32 	%r905, %r899, 96;
	setp.ge.s32 	%p58, %r905, %r164;
	@%p58 bra 	$L__BB6_88;
	st.global.u32 	[%rd14+384], %r2886;
$L__BB6_88:
	add.s32 	%r907, %r899, 128;
	setp.ge.s32 	%p59, %r907, %r164;
	@%p59 bra 	$L__BB6_90;
	st.global.u32 	[%rd14+512], %r2885;
$L__BB6_90:
	add.s32 	%r909, %r899, 160;
	setp.ge.s32 	%p60, %r909, %r164;
	@%p60 bra 	$L__BB6_92;
	st.global.u32 	[%rd14+640], %r2884;
$L__BB6_92:
	add.s32 	%r911, %r899, 192;
	setp.ge.s32 	%p61, %r911, %r164;
	@%p61 bra 	$L__BB6_94;
	st.global.u32 	[%rd14+768], %r2883;
$L__BB6_94:
	add.s32 	%r913, %r899, 224;
	setp.ge.s32 	%p62, %r913, %r164;
	@%p62 bra 	$L__BB6_96;
	st.global.u32 	[%rd14+896], %r2882;
$L__BB6_96:
	add.s32 	%r915, %r899, 256;
	setp.ge.s32 	%p63, %r915, %r164;
	@%p63 bra 	$L__BB6_98;
	st.global.u32 	[%rd14+1024], %r2881;
$L__BB6_98:
	add.s32 	%r917, %r899, 288;
	setp.ge.s32 	%p64, %r917, %r164;
	@%p64 bra 	$L__BB6_100;
	st.global.u32 	[%rd14+1152], %r2880;
$L__BB6_100:
	add.s32 	%r919, %r899, 320;
	setp.ge.s32 	%p65, %r919, %r164;
	@%p65 bra 	$L__BB6_102;
	st.global.u32 	[%rd14+1280], %r2879;
$L__BB6_102:
	add.s32 	%r921, %r899, 352;
	setp.ge.s32 	%p66, %r921, %r164;
	@%p66 bra 	$L__BB6_104;
	st.global.u32 	[%rd14+1408], %r2878;
$L__BB6_104:
	add.s32 	%r923, %r899, 384;
	setp.ge.s32 	%p67, %r923, %r164;
	@%p67 bra 	$L__BB6_106;
	st.global.u32 	[%rd14+1536], %r2877;
$L__BB6_106:
	add.s32 	%r925, %r899, 416;
	setp.ge.s32 	%p68, %r925, %r164;
	@%p68 bra 	$L__BB6_108;
	st.global.u32 	[%rd14+1664], %r2876;
$L__BB6_108:
	add.s32 	%r927, %r899, 448;
	setp.ge.s32 	%p69, %r927, %r164;
	@%p69 bra 	$L__BB6_110;
	st.global.u32 	[%rd14+1792], %r2875;
$L__BB6_110:
	add.s32 	%r929, %r899, 480;
	setp.ge.s32 	%p70, %r929, %r164;
	@%p70 bra 	$L__BB6_112;
	st.global.u32 	[%rd14+1920], %r2874;
$L__BB6_112:
	add.s32 	%r931, %r899, 512;
	setp.ge.s32 	%p71, %r931, %r164;
	@%p71 bra 	$L__BB6_114;
	st.global.u32 	[%rd14+2048], %r2873;
$L__BB6_114:
	add.s32 	%r933, %r899, 544;
	setp.ge.s32 	%p72, %r933, %r164;
	@%p72 bra 	$L__BB6_116;
	st.global.u32 	[%rd14+2176], %r2872;
$L__BB6_116:
	add.s32 	%r935, %r899, 576;
	setp.ge.s32 	%p73, %r935, %r164;
	@%p73 bra 	$L__BB6_118;
	st.global.u32 	[%rd14+2304], %r2871;
$L__BB6_118:
	add.s32 	%r937, %r899, 608;
	setp.ge.s32 	%p74, %r937, %r164;
	@%p74 bra 	$L__BB6_120;
	st.global.u32 	[%rd14+2432], %r2870;
$L__BB6_120:
	add.s32 	%r939, %r899, 640;
	setp.ge.s32 	%p75, %r939, %r164;
	@%p75 bra 	$L__BB6_122;
	st.global.u32 	[%rd14+2560], %r2869;
$L__BB6_122:
	add.s32 	%r941, %r899, 672;
	setp.ge.s32 	%p76, %r941, %r164;
	@%p76 bra 	$L__BB6_124;
	st.global.u32 	[%rd14+2688], %r2868;
$L__BB6_124:
	add.s32 	%r943, %r899, 704;
	setp.ge.s32 	%p77, %r943, %r164;
	@%p77 bra 	$L__BB6_126;
	st.global.u32 	[%rd14+2816], %r2867;
$L__BB6_126:
	ld.param.u32 	%r2834, [_ZN3cub18CUB_300001_SM_10006detail10radix_sort29DeviceRadixSortOnesweepKernelINS1_5radix10policy_hubIiijE10Policy1000ELNS0_9SortOrderE0EiijiiNS1_21identity_decomposer_tEEEvPT5_SB_PT3_PKSC_PT1_PKSG_PT2_PKSK_T4_iiT6__param_8];
	setp.gt.s32 	%p78, %r6, %r2834;
	@%p78 bra 	$L__BB6_128;
	ld.global.u32 	%r2948, [%rd8];
	ld.global.u32 	%r2947, [%rd8+128];
	ld.global.u32 	%r2946, [%rd8+256];
	ld.global.u32 	%r2945, [%rd8+384];
	ld.global.u32 	%r2944, [%rd8+512];
	ld.global.u32 	%r2943, [%rd8+640];
	ld.global.u32 	%r2942, [%rd8+768];
	ld.global.u32 	%r2941, [%rd8+896];
	ld.global.u32 	%r2940, [%rd8+1024];
	ld.global.u32 	%r2939, [%rd8+1152];
	ld.global.u32 	%r2938, [%rd8+1280];
	ld.global.u32 	%r2937, [%rd8+1408];
	ld.global.u32 	%r2936, [%rd8+1536];
	ld.global.u32 	%r2935, [%rd8+1664];
	ld.global.u32 	%r2934, [%rd8+1792];
	ld.global.u32 	%r2933, [%rd8+1920];
	ld.global.u32 	%r2932, [%rd8+2048];
	ld.global.u32 	%r2931, [%rd8+2176];
	ld.global.u32 	%r2930, [%rd8+2304];
	ld.global.u32 	%r2929, [%rd8+2432];
	ld.global.u32 	%r2928, [%rd8+2560];
	ld.global.u32 	%r2927, [%rd8+2688];
	ld.global.u32 	%r2926, [%rd8+2816];
	bra.uni 	$L__BB6_174;
$L__BB6_128:
	ld.param.u32 	%r2835, [_ZN3cub18CUB_300001_SM_10006detail10radix_sort29DeviceRadixSortOnesweepKernelINS1_5radix10policy_hubIiijE10Policy1000ELNS0_9SortOrderE0EiijiiNS1_21identity_decomposer_tEEEvPT5_SB_PT3_PKSC_PT1_PKSG_PT2_PKSK_T4_iiT6__param_8];
	cvt.u32.u64 	%r945, %rd7;
	sub.s32 	%r188, %r2835, %r5;
	setp.ge.s32 	%p79, %r945, %r188;
	@%p79 bra 	$L__BB6_130;
	ld.global.u32 	%r2948, [%rd8];
$L__BB6_130:
	add.s32 	%r948, %r945, 32;
	setp.ge.s32 	%p80, %r948, %r188;
	@%p80 bra 	$L__BB6_132;
	ld.global.u32 	%r2947, [%rd8+128];
$L__BB6_132:
	add.s32 	%r951, %r945, 64;
	setp.ge.s32 	%p81, %r951, %r188;
	@%p81 bra 	$L__BB6_134;
	ld.global.u32 	%r2946, [%rd8+256];
$L__BB6_134:
	add.s32 	%r954, %r945, 96;
	setp.ge.s32 	%p82, %r954, %r188;
	@%p82 bra 	$L__BB6_136;
	ld.global.u32 	%r2945, [%rd8+384];
$L__BB6_136:
	add.s32 	%r957, %r945, 128;
	setp.ge.s32 	%p83, %r957, %r188;
	@%p83 bra 	$L__BB6_138;
	ld.global.u32 	%r2944, [%rd8+512];
$L__BB6_138:
	add.s32 	%r960, %r945, 160;
	setp.ge.s32 	%p84, %r960, %r188;
	@%p84 bra 	$L__BB6_140;
	ld.global.u32 	%r2943, [%rd8+640];
$L__BB6_140:
	add.s32 	%r963, %r945, 192;
	setp.ge.s32 	%p85, %r963, %r188;
	@%p85 bra 	$L__BB6_142;
	ld.global.u32 	%r2942, [%rd8+768];
$L__BB6_142:
	add.s32 	%r966, %r945, 224;
	setp.ge.s32 	%p86, %r966, %r188;
	@%p86 bra 	$L__BB6_144;
	ld.global.u32 	%r2941, [%rd8+896];
$L__BB6_144:
	add.s32 	%r969, %r945, 256;
	setp.ge.s32 	%p87, %r969, %r188;
	@%p87 bra 	$L__BB6_146;
	ld.global.u32 	%r2940, [%rd8+1024];
$L__BB6_146:
	add.s32 	%r972, %r945, 288;
	setp.ge.s32 	%p88, %r972, %r188;
	@%p88 bra 	$L__BB6_148;
	ld.global.u32 	%r2939, [%rd8+1152];
$L__BB6_148:
	add.s32 	%r975, %r945, 320;
	setp.ge.s32 	%p89, %r975, %r188;
	@%p89 bra 	$L__BB6_150;
	ld.global.u32 	%r2938, [%rd8+1280];
$L__BB6_150:
	add.s32 	%r978, %r945, 352;
	setp.ge.s32 	%p90, %r978, %r188;
	@%p90 bra 	$L__BB6_152;
	ld.global.u32 	%r2937, [%rd8+1408];
$L__BB6_152:
	add.s32 	%r981, %r945, 384;
	setp.ge.s32 	%p91, %r981, %r188;
	@%p91 bra 	$L__BB6_154;
	ld.global.u32 	%r2936, [%rd8+1536];
$L__BB6_154:
	add.s32 	%r984, %r945, 416;
	setp.ge.s32 	%p92, %r984, %r188;
	@%p92 bra 	$L__BB6_156;
	ld.global.u32 	%r2935, [%rd8+1664];
$L__BB6_156:
	add.s32 	%r987, %r945, 448;
	setp.ge.s32 	%p93, %r987, %r188;
	@%p93 bra 	$L__BB6_158;
	ld.global.u32 	%r2934, [%rd8+1792];
$L__BB6_158:
	add.s32 	%r990, %r945, 480;
	setp.ge.s32 	%p94, %r990, %r188;
	@%p94 bra 	$L__BB6_160;
	ld.global.u32 	%r2933, [%rd8+1920];
$L__BB6_160:
	add.s32 	%r993, %r945, 512;
	setp.ge.s32 	%p95, %r993, %r188;
	@%p95 bra 	$L__BB6_162;
	ld.global.u32 	%r2932, [%rd8+2048];
$L__BB6_162:
	add.s32 	%r996, %r945, 544;
	setp.ge.s32 	%p96, %r996, %r188;
	@%p96 bra 	$L__BB6_164;
	ld.global.u32 	%r2931, [%rd8+2176];
$L__BB6_164:
	add.s32 	%r999, %r945, 576;
	setp.ge.s32 	%p97, %r999, %r188;
	@%p97 bra 	$L__BB6_166;
	ld.global.u32 	%r2930, [%rd8+2304];
$L__BB6_166:
	add.s32 	%r1002, %r945, 608;
	setp.ge.s32 	%p98, %r1002, %r188;
	@%p98 bra 	$L__BB6_168;
	ld.global.u32 	%r2929, [%rd8+2432];
$L__BB6_168:
	add.s32 	%r1005, %r945, 640;
	setp.ge.s32 	%p99, %r1005, %r188;
	@%p99 bra 	$L__BB6_170;
	ld.global.u32 	%r2928, [%rd8+2560];
$L__BB6_170:
	add.s32 	%r1008, %r945, 672;
	setp.ge.s32 	%p100, %r1008, %r188;
	@%p100 bra 	$L__BB6_172;
	ld.global.u32 	%r2927, [%rd8+2688];
$L__BB6_172:
	add.s32 	%r1011, %r945, 704;
	setp.ge.s32 	%p101, %r1011, %r188;
	@%p101 bra 	$L__BB6_174;
	ld.global.u32 	%r2926, [%rd8+2816];
$L__BB6_174:
	ld.param.u32 	%r2836, [_ZN3cub18CUB_300001_SM_10006detail10radix_sort29DeviceRadixSortOnesweepKernelINS1_5radix10policy_hubIiijE10Policy1000ELNS0_9SortOrderE0EiijiiNS1_21identity_decomposer_tEEEvPT5_SB_PT3_PKSC_PT1_PKSG_PT2_PKSK_T4_iiT6__param_8];
	setp.gt.s32 	%p102, %r6, %r2836;
	@%p102 bra 	$L__BB6_176;
	add.s64 	%rd49, %rd7, %rd13;
	shl.b64 	%rd50, %rd49, 2;
	add.s64 	%rd51, %rd1, %rd50;
	st.global.u32 	[%rd51], %r2948;
	st.global.u32 	[%rd51+128], %r2947;
	st.global.u32 	[%rd51+256], %r2946;
	st.global.u32 	[%rd51+384], %r2945;
	st.global.u32 	[%rd51+512], %r2944;
	st.global.u32 	[%rd51+640], %r2943;
	st.global.u32 	[%rd51+768], %r2942;
	st.global.u32 	[%rd51+896], %r2941;
	st.global.u32 	[%rd51+1024], %r2940;
	st.global.u32 	[%rd51+1152], %r2939;
	st.global.u32 	[%rd51+1280], %r2938;
	st.global.u32 	[%rd51+1408], %r2937;
	st.global.u32 	[%rd51+1536], %r2936;
	st.global.u32 	[%rd51+1664], %r2935;
	st.global.u32 	[%rd51+1792], %r2934;
	st.global.u32 	[%rd51+1920], %r2933;
	st.global.u32 	[%rd51+2048], %r2932;
	st.global.u32 	[%rd51+2176], %r2931;
	st.global.u32 	[%rd51+2304], %r2930;
	st.global.u32 	[%rd51+2432], %r2929;
	st.global.u32 	[%rd51+2560], %r2928;
	st.global.u32 	[%rd51+2688], %r2927;
	st.global.u32 	[%rd51+2816], %r2926;
	bra.uni 	$L__BB6_222;
$L__BB6_176:
	ld.param.u32 	%r2837, [_ZN3cub18CUB_300001_SM_10006detail10radix_sort29DeviceRadixSortOnesweepKernelINS1_5radix10policy_hubIiijE10Policy1000ELNS0_9SortOrderE0EiijiiNS1_21identity_decomposer_tEEEvPT5_SB_PT3_PKSC_PT1_PKSG_PT2_PKSK_T4_iiT6__param_8];
	cvt.u32.u64 	%r1013, %rd7;
	mad.lo.s32 	%r257, %r4, -8832, %r2837;
	setp.ge.s32 	%p103, %r1013, %r257;
	add.s64 	%rd52, %rd7, %rd13;
	shl.b64 	%rd53, %rd52, 2;
	add.s64 	%rd15, %rd1, %rd53;
	@%p103 bra 	$L__BB6_178;
	st.global.u32 	[%rd15], %r2948;
$L__BB6_178:
	add.s32 	%r1015, %r1013, 32;
	setp.ge.s32 	%p104, %r1015, %r257;
	@%p104 bra 	$L__BB6_180;
	st.global.u32 	[%rd15+128], %r2947;
$L__BB6_180:
	add.s32 	%r1017, %r1013, 64;
	setp.ge.s32 	%p105, %r1017, %r257;
	@%p105 bra 	$L__BB6_182;
	st.global.u32 	[%rd15+256], %r2946;
$L__BB6_182:
	add.s32 	%r1019, %r1013, 96;
	setp.ge.s32 	%p106, %r1019, %r257;
	@%p106 bra 	$L__BB6_184;
	st.global.u32 	[%rd15+384], %r2945;
$L__BB6_184:
	add.s32 	%r1021, %r1013, 128;
	setp.ge.s32 	%p107, %r1021, %r257;
	@%p107 bra 	$L__BB6_186;
	st.global.u32 	[%rd15+512], %r2944;
$L__BB6_186:
	add.s32 	%r1023, %r1013, 160;
	setp.ge.s32 	%p108, %r1023, %r257;
	@%p108 bra 	$L__BB6_188;
	st.global.u32 	[%rd15+640], %r2943;
$L__BB6_188:
	add.s32 	%r1025, %r1013, 192;
	setp.ge.s32 	%p109, %r1025, %r257;
	@%p109 bra 	$L__BB6_190;
	st.global.u32 	[%rd15+768], %r2942;
$L__BB6_190:
	add.s32 	%r1027, %r1013, 224;
	setp.ge.s32 	%p110, %r1027, %r257;
	@%p110 bra 	$L__BB6_192;
	st.global.u32 	[%rd15+896], %r2941;
$L__BB6_192:
	add.s32 	%r1029, %r1013, 256;
	setp.ge.s32 	%p111, %r1029, %r257;
	@%p111 bra 	$L__BB6_194;
	st.global.u32 	[%rd15+1024], %r2940;
$L__BB6_194:
	add.s32 	%r1031, %r1013, 288;
	setp.ge.s32 	%p112, %r1031, %r257;
	@%p112 bra 	$L__BB6_196;
	st.global.u32 	[%rd15+1152], %r2939;
$L__BB6_196:
	add.s32 	%r1033, %r1013, 320;
	setp.ge.s32 	%p113, %r1033, %r257;
	@%p113 bra 	$L__BB6_198;
	st.global.u32 	[%rd15+1280], %r2938;
$L__BB6_198:
	add.s32 	%r1035, %r1013, 352;
	setp.ge.s32 	%p114, %r1035, %r257;
	@%p114 bra 	$L__BB6_200;
	st.global.u32 	[%rd15+1408], %r2937;
$L__BB6_200:
	add.s32 	%r1037, %r1013, 384;
	setp.ge.s32 	%p115, %r1037, %r257;
	@%p115 bra 	$L__BB6_202;
	st.global.u32 	[%rd15+1536], %r2936;
$L__BB6_202:
	add.s32 	%r1039, %r1013, 416;
	setp.ge.s32 	%p116, %r1039, %r257;
	@%p116 bra 	$L__BB6_204;
	st.global.u32 	[%rd15+1664], %r2935;
$L__BB6_204:
	add.s32 	%r1041, %r1013, 448;
	setp.ge.s32 	%p117, %r1041, %r257;
	@%p117 bra 	$L__BB6_206;
	st.global.u32 	[%rd15+1792], %r2934;
$L__BB6_206:
	add.s32 	%r1043, %r1013, 480;
	setp.ge.s32 	%p118, %r1043, %r257;
	@%p118 bra 	$L__BB6_208;
	st.global.u32 	[%rd15+1920], %r2933;
$L__BB6_208:
	add.s32 	%r1045, %r1013, 512;
	setp.ge.s32 	%p119, %r1045, %r257;
	@%p119 bra 	$L__BB6_210;
	st.global.u32 	[%rd15+2048], %r2932;
$L__BB6_210:
	add.s32 	%r1047, %r1013, 544;
	setp.ge.s32 	%p120, %r1047, %r257;
	@%p120 bra 	$L__BB6_212;
	st.global.u32 	[%rd15+2176], %r2931;
$L__BB6_212:
	add.s32 	%r1049, %r1013, 576;
	setp.ge.s32 	%p121, %r1049, %r257;
	@%p121 bra 	$L__BB6_214;
	st.global.u32 	[%rd15+2304], %r2930;
$L__BB6_214:
	add.s32 	%r1051, %r1013, 608;
	setp.ge.s32 	%p122, %r1051, %r257;
	@%p122 bra 	$L__BB6_216;
	st.global.u32 	[%rd15+2432], %r2929;
$L__BB6_216:
	add.s32 	%r1053, %r1013, 640;
	setp.ge.s32 	%p123, %r1053, %r257;
	@%p123 bra 	$L__BB6_218;
	st.global.u32 	[%rd15+2560], %r2928;
$L__BB6_218:
	add.s32 	%r1055, %r1013, 672;
	setp.ge.s32 	%p124, %r1055, %r257;
	@%p124 bra 	$L__BB6_220;
	st.global.u32 	[%rd15+2688], %r2927;
$L__BB6_220:
	add.s32 	%r1057, %r1013, 704;
	setp.ge.s32 	%p125, %r1057, %r257;
	@%p125 bra 	$L__BB6_222;
	st.global.u32 	[%rd15+2816], %r2926;
$L__BB6_222:
	// begin inline asm
	exit;
	// end inline asm
	mov.u32 	%r2949, %r2867;
	mov.u32 	%r2950, %r2868;
	mov.u32 	%r2951, %r2869;
	mov.u32 	%r2952, %r2870;
	mov.u32 	%r2953, %r2871;
	mov.u32 	%r2954, %r2872;
	mov.u32 	%r2955, %r2873;
	mov.u32 	%r2956, %r2874;
	mov.u32 	%r2957, %r2875;
	mov.u32 	%r2958, %r2876;
	mov.u32 	%r2959, %r2877;
	mov.u32 	%r2960, %r2878;
	mov.u32 	%r2961, %r2879;
	mov.u32 	%r2962, %r2880;
	mov.u32 	%r2963, %r2881;
	mov.u32 	%r2964, %r2882;
	mov.u32 	%r2965, %r2883;
	mov.u32 	%r2966, %r2884;
	mov.u32 	%r2967, %r2885;
	mov.u32 	%r2968, %r2886;
	mov.u32 	%r2969, %r2887;
	mov.u32 	%r2970, %r2888;
	mov.u32 	%r2971, %r2889;
$L__BB6_223:
	mul.hi.u32 	%r1058, %r1, 357913942;
	add.s32 	%r1059, %r1058, %r1;
	shl.b32 	%r1060, %r1059, 2;
	mov.u32 	%r1061, _ZZN3cub18CUB_300001_SM_10006detail10radix_sort29DeviceRadixSortOnesweepKernelINS1_5radix10policy_hubIiijE10Policy1000ELNS0_9SortOrderE0EiijiiNS1_21identity_decomposer_tEEEvPT5_SB_PT3_PKSC_PT1_PKSG_PT2_PKSK_T4_iiT6_E1s;
	add.s32 	%r1062, %r1061, %r1060;
	add.s32 	%r281, %r1062, 13328;
	st.shared.u32 	[%r1062+13328], %r2898;
	bar.sync 	0;
	setp.gt.u32 	%p126, %r1, 31;
	@%p126 bra 	$L__BB6_225;
	mad.lo.s32 	%r1094, %r1, 52, %r1061;
	ld.shared.u32 	%r1095, [%r1094+13328];
	ld.shared.u32 	%r1096, [%r1094+13332];
	ld.shared.u32 	%r1097, [%r1094+13336];
	ld.shared.u32 	%r1098, [%r1094+13340];
	ld.shared.u32 	%r1099, [%r1094+13344];
	ld.shared.u32 	%r1100, [%r1094+13348];
	ld.shared.u32 	%r1101, [%r1094+13352];
	ld.shared.u32 	%r1102, [%r1094+13356];
	ld.shared.u32 	%r1103, [%r1094+13360];
	ld.shared.u32 	%r1104, [%r1094+13364];
	ld.shared.u32 	%r1105, [%r1094+13368];
	ld.shared.u32 	%r1106, [%r1094+13372];
	add.s32 	%r1107, %r1096, %r1095;
	add.s32 	%r1108, %r1107, %r1097;
	add.s32 	%r1109, %r1108, %r1098;
	add.s32 	%r1110, %r1109, %r1099;
	add.s32 	%r1111, %r1110, %r1100;
	add.s32 	%r1112, %r1111, %r1101;
	add.s32 	%r1113, %r1112, %r1102;
	add.s32 	%r1114, %r1113, %r1103;
	add.s32 	%r1115, %r1114, %r1104;
	add.s32 	%r1116, %r1115, %r1105;
	add.s32 	%r1067, %r1116, %r1106;
	mov.b32 	%r1065, 1;
	mov.b32 	%r1090, 0;
	mov.b32 	%r1092, -1;
	// begin inline asm
	{  .reg .s32 r0;  .reg .pred p;  shfl.sync.up.b32 r0|p, %r1067, %r1065, %r1090, %r1092;  @p add.s32 r0, r0, %r1067;  mov.s32 %r1063, r0;}
	// end inline asm
	mov.b32 	%r1071, 2;
	// begin inline asm
	{  .reg .s32 r0;  .reg .pred p;  shfl.sync.up.b32 r0|p, %r1063, %r1071, %r1090, %r1092;  @p add.s32 r0, r0, %r1063;  mov.s32 %r1069, r0;}
	// end inline asm
	mov.b32 	%r1077, 4;
	// begin inline asm
	{  .reg .s32 r0;  .reg .pred p;  shfl.sync.up.b32 r0|p, %r1069, %r1077, %r1090, %r1092;  @p add.s32 r0, r0, %r1069;  mov.s32 %r1075, r0;}
	// end inline asm
	mov.b32 	%r1083, 8;
	// begin inline asm
	{  .reg .s32 r0;  .reg .pred p;  shfl.sync.up.b32 r0|p, %r1075, %r1083, %r1090, %r1092;  @p add.s32 r0, r0, %r1075;  mov.s32 %r1081, r0;}
	// end inline asm
	mov.b32 	%r1089, 16;
	// begin inline asm
	{  .reg .s32 r0;  .reg .pred p;  shfl.sync.up.b32 r0|p, %r1081, %r1089, %r1090, %r1092;  @p add.s32 r0, r0, %r1081;  mov.s32 %r1087, r0;}
	// end inline asm
	sub.s32 	%r1117, %r1087, %r1067;
	add.s32 	%r1118, %r1095, %r1117;
	add.s32 	%r1119, %r1096, %r1118;
	add.s32 	%r1120, %r1097, %r1119;
	add.s32 	%r1121, %r1098, %r1120;
	add.s32 	%r1122, %r1099, %r1121;
	add.s32 	%r1123, %r1100, %r1122;
	add.s32 	%r1124, %r1101, %r1123;
	add.s32 	%r1125, %r1102, %r1124;
	add.s32 	%r1126, %r1103, %r1125;
	add.s32 	%r1127, %r1104, %r1126;
	add.s32 	%r1128, %r1105, %r1127;
	st.shared.u32 	[%r1094+13328], %r1117;
	st.shared.u32 	[%r1094+13332], %r1118;
	st.shared.u32 	[%r1094+13336], %r1119;
	st.shared.u32 	[%r1094+13340], %r1120;
	st.shared.u32 	[%r1094+13344], %r1121;
	st.shared.u32 	[%r1094+13348], %r1122;
	st.shared.u32 	[%r1094+13352], %r1123;
	st.shared.u32 	[%r1094+13356], %r1124;
	st.shared.u32 	[%r1094+13360], %r1125;
	st.shared.u32 	[%r1094+13364], %r1126;
	st.shared.u32 	[%r1094+13368], %r1127;
	st.shared.u32 	[%r1094+13372], %r1128;
$L__BB6_225:
	setp.gt.u32 	%p127, %r1, 255;
	bar.sync 	0;
	ld.shared.u32 	%r282, [%r281];
	@%p127 bra 	$L__BB6_227;
	ld.shared.u32 	%r1129, [%r137];
	add.s32 	%r1130, %r1129, %r282;
	st.shared.u32 	[%r137], %r1130;
	ld.shared.u32 	%r1131, [%r137+1024];
	add.s32 	%r1132, %r1131, %r282;
	st.shared.u32 	[%r137+1024], %r1132;
	ld.shared.u32 	%r1133, [%r137+2048];
	add.s32 	%r1134, %r1133, %r282;
	st.shared.u32 	[%r137+2048], %r1134;
	ld.shared.u32 	%r1135, [%r137+3072];
	add.s32 	%r1136, %r1135, %r282;
	st.shared.u32 	[%r137+3072], %r1136;
	ld.shared.u32 	%r1137, [%r137+4096];
	add.s32 	%r1138, %r1137, %r282;
	st.shared.u32 	[%r137+4096], %r1138;
	ld.shared.u32 	%r1139, [%r137+5120];
	add.s32 	%r1140, %r1139, %r282;
	st.shared.u32 	[%r137+5120], %r1140;
	ld.shared.u32 	%r1141, [%r137+6144];
	add.s32 	%r1142, %r1141, %r282;
	st.shared.u32 	[%r137+6144], %r1142;
	ld.shared.u32 	%r1143, [%r137+7168];
	add.s32 	%r1144, %r1143, %r282;
	st.shared.u32 	[%r137+7168], %r1144;
	ld.shared.u32 	%r1145, [%r137+8192];
	add.s32 	%r1146, %r1145, %r282;
	st.shared.u32 	[%r137+8192], %r1146;
	ld.shared.u32 	%r1147, [%r137+9216];
	add.s32 	%r1148, %r1147, %r282;
	st.shared.u32 	[%r137+9216], %r1148;
	ld.shared.u32 	%r1149, [%r137+10240];
	add.s32 	%r1150, %r1149, %r282;
	st.shared.u32 	[%r137+10240], %r1150;
	ld.shared.u32 	%r1151, [%r137+11264];
	add.s32 	%r1152, %r1151, %r282;
	st.shared.u32 	[%r137+11264], %r1152;
$L__BB6_227:
	bar.sync 	0;
	// begin inline asm
	mov.u32 %r1153, %lanemask_le;
	// end inline asm
	shr.u32 	%r1179, %r2971, %r642;
	and.b32  	%r1176, %r1179, %r103;
	mov.b32 	%r1156, 1;
	// begin inline asm
	{
    .reg .pred p;
    and.b32 %r1154, %r1176, %r1156;    setp.ne.u32 p, %r1154, 0;
    vote.ballot.sync.b32 %r1154, p, 0xffffffff;
    @!p not.b32 %r1154, %r1154;
}

	// end inline asm
	mov.b32 	%r1159, 2;
	// begin inline asm
	{
    .reg .pred p;
    and.b32 %r1157, %r1176, %r1159;    setp.ne.u32 p, %r1157, 0;
    vote.ballot.sync.b32 %r1157, p, 0xffffffff;
    @!p not.b32 %r1157, %r1157;
}

	// end inline asm
	and.b32  	%r1180, %r1157, %r1154;
	mov.b32 	%r1162, 4;
	// begin inline asm
	{
    .reg .pred p;
    and.b32 %r1160, %r1176, %r1162;    setp.ne.u32 p, %r1160, 0;
    vote.ballot.sync.b32 %r1160, p, 0xffffffff;
    @!p not.b32 %r1160, %r1160;
}

	// end inline asm
	and.b32  	%r1181, %r1160, %r1180;
	mov.b32 	%r1165, 8;
	// begin inline asm
	{
    .reg .pred p;
    and.b32 %r1163, %r1176, %r1165;    setp.ne.u32 p, %r1163, 0;
    vote.ballot.sync.b32 %r1163, p, 0xffffffff;
    @!p not.b32 %r1163, %r1163;
}

	// end inline asm
	and.b32  	%r1182, %r1163, %r1181;
	mov.b32 	%r1168, 16;
	// begin inline asm
	{
    .reg .pred p;
    and.b32 %r1166, %r1176, %r1168;    setp.ne.u32 p, %r1166, 0;
    vote.ballot.sync.b32 %r1166, p, 0xffffffff;
    @!p not.b32 %r1166, %r1166;
}

	// end inline asm
	and.b32  	%r1183, %r1166, %r1182;
	mov.b32 	%r1171, 32;
	// begin inline asm
	{
    .reg .pred p;
    and.b32 %r1169, %r1176, %r1171;    setp.ne.u32 p, %r1169, 0;
    vote.ballot.sync.b32 %r1169, p, 0xffffffff;
    @!p not.b32 %r1169, %r1169;
}

	// end inline asm
	and.b32  	%r1184, %r1169, %r1183;
	mov.b32 	%r1174, 64;
	// begin inline asm
	{
    .reg .pred p;
    and.b32 %r1172, %r1176, %r1174;    setp.ne.u32 p, %r1172, 0;
    vote.ballot.sync.b32 %r1172, p, 0xffffffff;
    @!p not.b32 %r1172, %r1172;
}

	// end inline asm
	and.b32  	%r1185, %r1172, %r1184;
	mov.b32 	%r1177, 128;
	// begin inline asm
	{
    .reg .pred p;
    and.b32 %r1175, %r1176, %r1177;    setp.ne.u32 p, %r1175, 0;
    vote.ballot.sync.b32 %r1175, p, 0xffffffff;
    @!p not.b32 %r1175, %r1175;
}

	// end inline asm
	and.b32  	%r1186, %r1175, %r1185;
	clz.b32 	%r1187, %r1186;
	sub.s32 	%r285, 31, %r1187;
	and.b32  	%r1188, %r1153, %r1186;
	popc.b32 	%r286, %r1188;
	setp.ne.s32 	%p128, %r644, %r285;
	mov.b32 	%r2972, 0;
	@%p128 bra 	$L__BB6_229;
	shl.b32 	%r1189, %r1176, 2;
	add.s32 	%r1190, %r104, %r1189;
	atom.shared.add.u32 	%r2972, [%r1190], %r286;
$L__BB6_229:
	shfl.sync.idx.b32	%r1216|%p129, %r2972, %r285, 31, -1;
	add.s32 	%r289, %r286, %r1216;
	shr.u32 	%r1217, %r2970, %r642;
	and.b32  	%r1213, %r1217, %r103;
	mov.b32 	%r1193, 1;
	// begin inline asm
	{
    .reg .pred p;
    and.b32 %r1191, %r1213, %r1193;    setp.ne.u32 p, %r1191, 0;
    vote.ballot.sync.b32 %r1191, p, 0xffffffff;
    @!p not.b32 %r1191, %r1191;
}

	// end inline asm
	mov.b32 	%r1196, 2;
	// begin inline asm
	{
    .reg .pred p;
    and.b32 %r1194, %r1213, %r1196;    setp.ne.u32 p, %r1194, 0;
    vote.ballot.sync.b32 %r1194, p, 0xffffffff;
    @!p not.b32 %r1194, %r1194;
}

	// end inline asm
	and.b32  	%r1218, %r1194, %r1191;
	mov.b32 	%r1199, 4;
	// begin inline asm
	{
    .reg .pred p;
    and.b32 %r1197, %r1213, %r1199;    setp.ne.u32 p, %r1197, 0;
    vote.ballot.sync.b32 %r1197, p, 0xffffffff;
    @!p not.b32 %r1197, %r1197;
}

	// end inline asm
	and.b32  	%r1219, %r1197, %r1218;
	mov.b32 	%r1202, 8;
	// begin inline asm
	{
    .reg .pred p;
    and.b32 %r1200, %r1213, %r1202;    setp.ne.u32 p, %r1200, 0;
    vote.ballot.sync.b32 %r1200, p, 0xffffffff;
    @!p not.b32 %r1200, %r1200;
}

	// end inline asm
	and.b32  	%r1220, %r1200, %r1219;
	mov.b32 	%r1205, 16;
	// begin inline asm
	{
    .reg .pred p;
    and.b32 %r1203, %r1213, %r1205;    setp.ne.u32 p, %r1203, 0;
    vote.ballot.sync.b32 %r1203, p, 0xffffffff;
    @!p not.b32 %r1203, %r1203;
}

	// end inline asm
	and.b32  	%r1221, %r1203, %r1220;
	mov.b32 	%r1208, 32;
	// begin inline asm
	{
    .reg .pred p;
    and.b32 %r1206, %r1213, %r1208;    setp.ne.u32 p, %r1206, 0;
    vote.ballot.sync.b32 %r1206, p, 0xffffffff;
    @!p not.b32 %r1206, %r1206;
}

	// end inline asm
	and.b32  	%r1222, %r1206, %r1221;
	mov.b32 	%r1211, 64;
	// begin inline asm
	{
    .reg .pred p;
    and.b32 %r1209, %r1213, %r1211;    setp.ne.u32 p, %r1209, 0;
    vote.ballot.sync.b32 %r1209, p, 0xffffffff;
    @!p not.b32 %r1209, %r1209;
}

	// end inline asm
	and.b32  	%r1223, %r1209, %r1222;
	mov.b32 	%r1214, 128;
	// begin inline asm
	{
    .reg .pred p;
    and.b32 %r1212, %r1213, %r1214;    setp.ne.u32 p, %r1212, 0;
    vote.ballot.sync.b32 %r1212, p, 0xffffffff;
    @!p not.b32 %r1212, %r1212;
}

	// end inline asm
	and.b32  	%r1224, %r1212, %r1223;
	clz.b32 	%r1225, %r1224;
	sub.s32 	%r291, 31, %r1225;
	and.b32  	%r1226, %r1153, %r1224;
	popc.b32 	%r292, %r1226;
	setp.ne.s32 	%p130, %r644, %r291;
	mov.b32 	%r2973, 0;
	@%p130 bra 	$L__BB6_231;
	shl.b32 	%r1227, %r1213, 2;
	add.s32 	%r1228, %r104, %r1227;
	atom.shared.add.u32 	%r2973, [%r1228], %r292;
$L__BB6_231:
	shfl.sync.idx.b32	%r1254|%p131, %r2973, %r291, 31, -1;
	add.s32 	%r295, %r292, %r1254;
	shr.u32 	%r1255, %r2969, %r642;
	and.b32  	%r1251, %r1255, %r103;
	mov.b32 	%r1231, 1;
	// begin inline asm
	{
    .reg .pred p;
    and.b32 %r1229, %r1251, %r1231;    setp.ne.u32 p, %r1229, 0;
    vote.ballot.sync.b32 %r1229, p, 0xffffffff;
    @!p not.b32 %r1229, %r1229;
}

	// end inline asm
	mov.b32 	%r1234, 2;
	// begin inline asm
	{
    .reg .pred p;
    and.b32 %r1232, %r1251, %r1234;    setp.ne.u32 p, %r1232, 0;
    vote.ballot.sync.b32 %r1232, p, 0xffffffff;
    @!p not.b32 %r1232, %r1232;
}

	// end inline asm
	and.b32  	%r1256, %r1232, %r1229;
	mov.b32 	%r1237, 4;
	// begin inline asm
	{
    .reg .pred p;
    and.b32 %r1235, %r1251, %r1237;    setp.ne.u32 p, %r1235, 0;
    vote.ballot.sync.b32 %r1235, p, 0xffffffff;
    @!p not.b32 %r1235, %r1235;
}

	// end inline asm
	and.b32  	%r1257, %r1235, %r1256;
	mov.b32 	%r1240, 8;
	// begin inline asm
	{
    .reg .pred p;
    and.b32 %r1238, %r1251, %r1240;    setp.ne.u32 p, %r1238, 0;
    vote.ballot.sync.b32 %r1238, p, 0xffffffff;
    @!p not.b32 %r1238, %r1238;
}

	// end inline asm
	and.b32  	%r1258, %r1238, %r1257;
	mov.b32 	%r1243, 16;
	// begin inline asm
	{
    .reg .pred p;
    and.b32 %r1241, %r1251, %r1243;    setp.ne.u32 p, %r1241, 0;
    vote.ballot.sync.b32 %r1241, p, 0xffffffff;
    @!p not.b32 %r1241, %r1241;
}

	// end inline asm
	and.b32  	%r1259, %r1241, %r1258;
	mov.b32 	%r1246, 32;
	// begin inline asm
	{
    .reg .pred p;
    and.b32 %r1244, %r1251, %r1246;    setp.ne.u32 p, %r1244, 0;
    vote.ballot.sync.b32 %r1244, p, 0xffffffff;
    @!p not.b32 %r1244, %r1244;
}

	// end inline asm
	and.b32  	%r1260, %r1244, %r1259;
	mov.b32 	%r1249, 64;
	// begin inline asm
	{
    .reg .pred p;
    and.b32 %r1247, %r1251, %r1249;    setp.ne.u32 p, %r1247, 0;
    vote.ballot.sync.b32 %r1247, p, 0xffffffff;
    @!p not.b32 %r1247, %r1247;
}

	// end inline asm
	and.b32  	%r1261, %r1247, %r1260;
	mov.b32 	%r1252, 128;
	// begin inline asm
	{
    .reg .pred p;
    and.b32 %r1250, %r1251, %r1252;    setp.ne.u32 p, %r1250, 0;
    vote.ballot.sync.b32 %r1250, p, 0xffffffff;
    @!p not.b32 %r1250, %r1250;
}

	// end inline asm
	and.b32  	%r1262, %r1250, %r1261;
	clz.b32 	%r1263, %r1262;
	sub.s32 	%r297, 31, %r1263;
	and.b32  	%r1264, %r1153, %r1262;
	popc.b32 	%r298, %r1264;
	setp.ne.s32 	%p132, %r644, %r297;
	mov.b32 	%r2974, 0;
	@%p132 bra 	$L__BB6_233;
	shl.b32 	%r1265, %r1251, 2;
	add.s32 	%r1266, %r104, %r1265;
	atom.shared.add.u32 	%r2974, [%r1266], %r298;
$L__BB6_233:
	shfl.sync.idx.b32	%r1292|%p133, %r2974, %r297, 31, -1;
	add.s32 	%r301, %r298, %r1292;
	shr.u32 	%r1293, %r2968, %r642;
	and.b32  	%r1289, %r1293, %r103;
	mov.b32 	%r1269, 1;
	// begin inline asm
	{
    .reg .pred p;
    and.b32 %r1267, %r1289, %r1269;    setp.ne.u32 p, %r1267, 0;
    vote.ballot.sync.b32 %r1267, p, 0xffffffff;
    @!p not.b32 %r1267, %r1267;
}

	// end inline asm
	mov.b32 	%r1272, 2;
	// begin inline asm
	{
    .reg .pred p;
    and.b32 %r1270, %r1289, %r1272;    setp.ne.u32 p, %r1270, 0;
    vote.ballot.sync.b32 %r1270, p, 0xffffffff;
    @!p not.b32 %r1270, %r1270;
}

	// end inline asm
	and.b32  	%r1294, %r1270, %r1267;
	mov.b32 	%r1275, 4;
	// begin inline asm
	{
    .reg .pred p;
    and.b32 %r1273, %r1289, %r1275;    setp.ne.u32 p, %r1273, 0;
    vote.ballot.sync.b32 %r1273, p, 0xffffffff;
    @!p not.b32 %r1273, %r1273;
}

	// end inline asm
	and.b32  	%r1295, %r1273, %r1294;
	mov.b32 	%r1278, 8;
	// begin inline asm
	{
    .reg .pred p;
    and.b32 %r1276, %r1289, %r1278;    setp.ne.u32 p, %r1276, 0;
    vote.ballot.sync.b32 %r1276, p, 0xffffffff;
    @!p not.b32 %r1276, %r1276;
}

	// end inline asm
	and.b32  	%r1296, %r1276, %r1295;
	mov.b32 	%r1281, 16;
	// begin inline asm
	{
    .reg .pred p;
    and.b32 %r1279, %r1289, %r1281;    setp.ne.u32 p, %r1279, 0;
    vote.ballot.sync.b32 %r1279, p, 0xffffffff;
    @!p not.b32 %r1279, %r1279;
}

	// end inline asm
	and.b32  	%r1297, %r1279, %r1296;
	mov.b32 	%r1284, 32;
	// begin inline asm
	{
    .reg .pred p;
    and.b32 %r1282, %r1289, %r1284;    setp.ne.u32 p, %r1282, 0;
    vote.ballot.sync.b32 %r1282, p, 0xffffffff;
    @!p not.b32 %r1282, %r1282;
}

	// end inline asm
	and.b32  	%r1298, %r1282, %r1297;
	mov.b32 	%r1287, 64;
	// begin inline asm
	{
    .reg .pred p;
    and.b32 %r1285, %r1289, %r1287;    setp.ne.u32 p, %r1285, 0;
    vote.ballot.sync.b32 %r1285, p, 0xffffffff;
    @!p not.b32 %r1285, %r1285;
}

	// end inline asm
	and.b32  	%r1299, %r1285, %r1298;
	mov.b32 	%r1290, 128;
	// begin inline asm
	{
    .reg .pred p;
    and.b32 %r1288, %r1289, %r1290;    setp.ne.u32 p, %r1288, 0;
    vote.ballot.sync.b32 %r1288, p, 0xffffffff;
    @!p not.b32 %r1288, %r1288;
}

	// end inline asm
	and.b32  	%r1300, %r1288, %r1299;
	clz.b32 	%r1301, %r1300;
	sub.s32 	%r303, 31, %r1301;
	and.b32  	%r1302, %r1153, %r1300;
	popc.b32 	%r304, %r1302;
	setp.ne.s32 	%p134, %r644, %r303;
	mov.b32 	%r2975, 0;
	@%p134 bra 	$L__BB6_235;
	shl.b32 	%r1303, %r1289, 2;
	add.s32 	%r1304, %r104, %r1303;
	atom.shared.add.u32 	%r2975, [%r1304], %r304;
$L__BB6_235:
	shfl.sync.idx.b32	%r1330|%p135, %r2975, %r303, 31, -1;
	add.s32 	%r307, %r304, %r1330;
	shr.u32 	%r1331, %r2967, %r642;
	and.b32  	%r1327, %r1331, %r103;
	mov.b32 	%r1307, 1;
	// begin inline asm
	{
    .reg .pred p;
    and.b32 %r1305, %r1327, %r1307;    setp.ne.u32 p, %r1305, 0;
    vote.ballot.sync.b32 %r1305, p, 0xffffffff;
    @!p not.b32 %r1305, %r1305;
}

	// end inline asm
	mov.b32 	%r1310, 2;
	// begin inline asm
	{
    .reg .pred p;
    and.b32 %r1308, %r1327, %r1310;    setp.ne.u32 p, %r1308, 0;
    vote.ballot.sync.b32 %r1308, p, 0xffffffff;
    @!p not.b32 %r1308, %r1308;
}

	// end inline asm
	and.b32  	%r1332, %r1308, %r1305;
	mov.b32 	%r1313, 4;
	// begin inline asm
	{
    .reg .pred p;
    and.b32 %r1311, %r1327, %r1313;    setp.ne.u32 p, %r1311, 0;
    vote.ballot.sync.b32 %r1311, p, 0xffffffff;
    @!p not.b32 %r1311, %r1311;
}

	// end inline asm
	and.b32  	%r1333, %r1311, %r1332;
	mov.b32 	%r1316, 8;
	// begin inline asm
	{
    .reg .pred p;
    and.b32 %r1314, %r1327, %r1316;    setp.ne.u32 p, %r1314, 0;
    vote.ballot.sync.b32 %r1314, p, 0xffffffff;
    @!p not.b32 %r1314, %r1314;
}

	// end inline asm
	and.b32  	%r1334, %r1314, %r1333;
	mov.b32 	%r1319, 16;
	// begin inline asm
	{
    .reg .pred p;
    and.b32 %r1317, %r1327, %r1319;    setp.ne.u32 p, %r1317, 0;
    vote.ballot.sync.b32 %r1317, p, 0xffffffff;
    @!p not.b32 %r1317, %r1317;
}

	// end inline asm
	and.b32  	%r1335, %r1317, %r1334;
	mov.b32 	%r1322, 32;
	// begin inline asm
	{
    .reg .pred p;
    and.b32 %r1320, %r1327, %r1322;    setp.ne.u32 p, %r1320, 0;
    vote.ballot.sync.b32 %r1320, p, 0xffffffff;
    @!p not.b32 %r1320, %r1320;
}

	// end inline asm
	and.b32  	%r1336, %r1320, %r1335;
	mov.b32 	%r1325, 64;
	// begin inline asm
	{
    .reg .pred p;
    and.b32 %r1323, %r1327, %r1325;    setp.ne.u32 p, %r1323, 0;
    vote.ballot.sync.b32 %r1323, p, 0xffffffff;
    @!p not.b32 %r1323, %r1323;
}

	// end inline asm
	and.b32  	%r1337, %r1323, %r1336;
	mov.b32 	%r1328, 128;
	// begin inline asm
	{
    .reg .pred p;
    and.b32 %r1326, %r1327, %r1328;    setp.ne.u32 p, %r1326, 0;
    vote.ballot.sync.b32 %r1326, p, 0xffffffff;
    @!p not.b32 %r1326, %r1326;
}

	// end inline asm
	and.b32  	%r1338, %r1326, %r1337;
	clz.b32 	%r1339, %r1338;
	sub.s32 	%r309, 31, %r1339;
	and.b32  	%r1340, %r1153, %r1338;
	popc.b32 	%r310, %r1340;
	setp.ne.s32 	%p136, %r644, %r309;
	mov.b32 	%r2976, 0;
	@%p136 bra 	$L__BB6_237;
	shl.b32 	%r1341, %r1327, 2;
	add.s32 	%r1342, %r104, %r1341;
	atom.shared.add.u32 	%r2976, [%r1342], %r310;
$L__BB6_237:
	shfl.sync.idx.b32	%r1368|%p137, %r2976, %r309, 31, -1;
	add.s32 	%r313, %r310, %r1368;
	shr.u32 	%r1369, %r2966, %r642;
	and.b32  	%r1365, %r1369, %r103;
	mov.b32 	%r1345, 1;
	// begin inline asm
	{
    .reg .pred p;
    and.b32 %r1343, %r1365, %r1345;    setp.ne.u32 p, %r1343, 0;
    vote.ballot.sync.b32 %r1343, p, 0xffffffff;
    @!p not.b32 %r1343, %r1343;
}

	// end inline asm
	mov.b32 	%r1348, 2;
	// begin inline asm
	{
    .reg .pred p;
    and.b32 %r1346, %r1365, %r1348;    setp.ne.u32 p, %r1346, 0;
    vote.ballot.sync.b32 %r1346, p, 0xffffffff;
    @!p not.b32 %r1346, %r1346;
}

	// end inline asm
	and.b32  	%r1370, %r1346, %r1343;
	mov.b32 	%r1351, 4;
	// begin inline asm
	{
    .reg .pred p;
    and.b32 %r1349, %r1365, %r1351;    setp.ne.u32 p, %r1349, 0;
    vote.ballot.sync.b32 %r1349, p, 0xffffffff;
    @!p not.b32 %r1349, %r1349;
}

	// end inline asm
	and.b32  	%r1371, %r1349, %r1370;
	mov.b32 	%r1354, 8;
	// begin inline asm
	{
    .reg .pred p;
    and.b32 %r1352, %r1365, %r1354;    setp.ne.u32 p, %r1352, 0;
    vote.ballot.sync.b32 %r1352, p, 0xffffffff;
    @!p not.b32 %r1352, %r1352;
}

	// end inline asm
	and.b32  	%r1372, %r1352, %r1371;
	mov.b32 	%r1357, 16;
	// begin inline asm
	{
    .reg .pred p;
    and.b32 %r1355, %r1365, %r1357;    setp.ne.u32 p, %r1355, 0;
    vote.ballot.sync.b32 %r1355, p, 0xffffffff;
    @!p not.b32 %r1355, %r1355;
}

	// end inline asm
	and.b32  	%r1373, %r1355, %r1372;
	mov.b32 	%r1360, 32;
	// begin inline asm
	{
    .reg .pred p;
    and.b32 %r1358, %r1365, %r1360;    setp.ne.u32 p, %r1358, 0;
    vote.ballot.sync.b32 %r1358, p, 0xffffffff;
    @!p not.b32 %r1358, %r1358;
}

	// end inline asm
	and.b32  	%r1374, %r1358, %r1373;
	mov.b32 	%r1363, 64;
	// begin inline asm
	{
    .reg .pred p;
    and.b32 %r1361, %r1365, %r1363;    setp.ne.u32 p, %r1361, 0;
    vote.ballot.sync.b32 %r1361, p, 0xffffffff;
    @!p not.b32 %r1361, %r1361;
}

	// end inline asm
	and.b32  	%r1375, %r1361, %r1374;
	mov.b32 	%r1366, 128;
	// begin inline asm
	{
    .reg .pred p;
    and.b32 %r1364, %r1365, %r1366;    setp.ne.u32 p, %r1364, 0;
    vote.ballot.sync.b32 %r1364, p, 0xffffffff;
    @!p not.b32 %r1364, %r1364;
}

	// end inline asm
	and.b32  	%r1376, %r1364, %r1375;
	clz.b32 	%r1377, %r1376;
	sub.s32 	%r315, 31, %r1377;
	and.b32  	%r1378, %r1153, %r1376;
	popc.b32 	%r316, %r1378;
	setp.ne.s32 	%p138, %r644, %r315;
	mov.b32 	%r2977, 0;
	@%p138 bra 	$L__BB6_239;
	shl.b32 	%r1379, %r1365, 2;
	add.s32 	%r1380, %r104, %r1379;
	atom.shared.add.u32 	%r2977, [%r1380], %r316;
$L__BB6_239:
	shfl.sync.idx.b32	%r1406|%p139, %r2977, %r315, 31, -1;
	add.s32 	%r319, %r316, %r1406;
	shr.u32 	%r1407, %r2965, %r642;
	and.b32  	%r1403, %r1407, %r103;
	mov.b32 	%r1383, 1;
	// begin inline asm
	{
    .reg .pred p;
    and.b32 %r1381, %r1403, %r1383;    setp.ne.u32 p, %r1381, 0;
    vote.ballot.sync.b32 %r1381, p, 0xffffffff;
    @!p not.b32 %r1381, %r1381;
}

	// end inline asm
	mov.b32 	%r1386, 2;
	// begin inline asm
	{
    .reg .pred p;
    and.b32 %r1384, %r1403, %r1386;    setp.ne.u32 p, %r1384, 0;
    vote.ballot.sync.b32 %r1384, p, 0xffffffff;
    @!p not.b32 %r1384, %r1384;
}

	// end inline asm
	and.b32  	%r1408, %r1384, %r1381;
	mov.b32 	%r1389, 4;
	// begin inline asm
	{
    .reg .pred p;
    and.b32 %r1387, %r1403, %r1389;    setp.ne.u32 p, %r1387, 0;
    vote.ballot.sync.b32 %r1387, p, 0xffffffff;
    @!p not.b32 %r1387, %r1387;
}

	// end inline asm
	and.b32  	%r1409, %r1387, %r1408;
	mov.b32 	%r1392, 8;
	// begin inline asm
	{
    .reg .pred p;
    and.b32 %r1390, %r1403, %r1392;    setp.ne.u32 p, %r1390, 0;
    vote.ballot.sync.b32 %r1390, p, 0xffffffff;
    @!p not.b32 %r1390, %r1390;
}

	// end inline asm
	and.b32  	%r1410, %r1390, %r1409;
	mov.b32 	%r1395, 16;
	// begin inline asm
	{
    .reg .pred p;
    and.b32 %r1393, %r1403, %r1395;    setp.ne.u32 p, %r1393, 0;
    vote.ballot.sync.b32 %r1393, p, 0xffffffff;
    @!p not.b32 %r1393, %r1393;
}

	// end inline asm
	and.b32  	%r1411, %r1393, %r1410;
	mov.b32 	%r1398, 32;
	// begin inline asm
	{
    .reg .pred p;
    and.b32 %r1396, %r1403, %r1398;    setp.ne.u32 p, %r1396, 0;
    vote.ballot.sync.b32 %r1396, p, 0xffffffff;
    @!p not.b32 %r1396, %r1396;
}

	// end inline asm
	and.b32  	%r1412, %r1396, %r1411;
	mov.b32 	%r1401, 64;
	// begin inline asm
	{
    .reg .pred p;
    and.b32 %r1399, %r1403, %r1401;    setp.ne.u32 p, %r1399, 0;
    vote.ballot.sync.b32 %r1399, p, 0xffffffff;
    @!p not.b32 %r1399, %r1399;
}

	// end inline asm
	and.b32  	%r1413, %r1399, %r1412;
	mov.b32 	%r1404, 128;
	// begin inline asm
	{
    .reg .pred p;
    and.b32 %r1402, %r1403, %r1404;    setp.ne.u32 p, %r1402, 0;
    vote.ballot.sync.b32 %r1402, p, 0xffffffff;
    @!p not.b32 %r1402, %r1402;
}

	// end inline asm
	and.b32  	%r1414, %r1402, %r1413;
	clz.b32 	%r1415, %r1414;
	sub.s32 	%r321, 31, %r1415;
	and.b32  	%r1416, %r1153, %r1414;
	popc.b32 	%r322, %r1416;
	setp.ne.s32 	%p140, %r644, %r321;
	mov.b32 	%r2978, 0;
	@%p140 bra 	$L__BB6_241;
	shl.b32 	%r1417, %r1403, 2;
	add.s32 	%r1418, %r104, %r1417;
	atom.shared.add.u32 	%r2978, [%r1418], %r322;
$L__BB6_241:
	shfl.sync.idx.b32	%r1444|%p141, %r2978, %r321, 31, -1;
	add.s32 	%r325, %r322, %r1444;
	shr.u32 	%r1445, %r2964, %r642;
	and.b32  	%r1441, %r1445, %r103;
	mov.b32 	%r1421, 1;
	// begin inline asm
	{
    .reg .pred p;
    and.b32 %r1419, %r1441, %r1421;    setp.ne.u32 p, %r1419, 0;
    vote.ballot.sync.b32 %r1419, p, 0xffffffff;
    @!p not.b32 %r1419, %r1419;
}

	// end inline asm
	mov.b32 	%r1424, 2;
	// begin inline asm
	{
    .reg .pred p;
    and.b32 %r1422, %r1441, %r1424;    setp.ne.u32 p, %r1422, 0;
    vote.ballot.sync.b32 %r1422, p, 0xffffffff;
    @!p not.b32 %r1422, %r1422;
}

	// end inline asm
	and.b32  	%r1446, %r1422, %r1419;
	mov.b32 	%r1427, 4;
	// begin inline asm
	{
    .reg .pred p;
    and.b32 %r1425, %r1441, %r1427;    setp.ne.u32 p, %r1425, 0;
    vote.ballot.sync.b32 %r1425, p, 0xffffffff;
    @!p not.b32 %r1425, %r1425;
}

	// end inline asm
	and.b32  	%r1447, %r1425, %r1446;
	mov.b32 	%r1430, 8;
	// begin inline asm
	{
    .reg .pred p;
    and.b32 %r1428, %r1441, %r1430;    setp.ne.u32 p, %r1428, 0;
    vote.ballot.sync.b32 %r1428, p, 0xffffffff;
    @!p not.b32 %r1428, %r1428;
}

	// end inline asm
	and.b32  	%r1448, %r1428, %r1447;
	mov.b32 	%r1433, 16;
	// begin inline asm
	{
    .reg .pred p;
    and.b32 %r1431, %r1441, %r1433;    setp.ne.u32 p, %r1431, 0;
    vote.ballot.sync.b32 %r1431, p, 0xffffffff;
    @!p not.b32 %r1431, %r1431;
}

	// end inline asm
	and.b32  	%r1449, %r1431, %r1448;
	mov.b32 	%r1436, 32;
	// begin inline asm
	{
    .reg .pred p;
    and.b32 %r1434, %r1441, %r1436;    setp.ne.u32 p, %r1434, 0;
    vote.ballot.sync.b32 %r1434, p, 0xffffffff;
    @!p not.b32 %r1434, %r1434;
}

	// end inline asm
	and.b32  	%r1450, %r1434, %r1449;
	mov.b32 	%r1439, 64;
	// begin inline asm
	{
    .reg .pred p;
    and.b32 %r1437, %r1441, %r1439;    setp.ne.u32 p, %r1437, 0;
    vote.ballot.sync.b32 %r1437, p, 0xffffffff;
    @!p not.b32 %r1437, %r1437;
}

	// end inline asm
	and.b32  	%r1451, %r1437, %r1450;
	mov.b32 	%r1442, 128;
	// begin inline asm
	{
    .reg .pred p;
    and.b32 %r1440, %r1441, %r1442;    setp.ne.u32 p, %r1440, 0;
    vote.ballot.sync.b32 %r1440, p, 0xffffffff;
    @!p not.b32 %r1440, %r1440;
}

	// end inline asm
	and.b32  	%r1452, %r1440, %r1451;
	clz.b32 	%r1453, %r1452;
	sub.s32 	%r327, 31, %r1453;
	and.b32  	%r1454, %r1153, %r1452;
	popc.b32 	%r328, %r1454;
	setp.ne.s32 	%p142, %r644, %r327;
	mov.b32 	%r2979, 0;
	@%p142 bra 	$L__BB6_243;
	shl.b32 	%r1455, %r1441, 2;
	add.s32 	%r1456, %r104, %r1455;
	atom.shared.add.u32 	%r2979, [%r1456], %r328;
$L__BB6_243:
	shfl.sync.idx.b32	%r1482|%p143, %r2979, %r327, 31, -1;
	add.s32 	%r331, %r328, %r1482;
	shr.u32 	%r1483, %r2963, %r642;
	and.b32  	%r1479, %r1483, %r103;
	mov.b32 	%r1459, 1;
	// begin inline asm
	{
    .reg .pred p;
    and.b32 %r1457, %r1479, %r1459;    setp.ne.u32 p, %r1457, 0;
    vote.ballot.sync.b32 %r1457, p, 0xffffffff;
    @!p not.b32 %r1457, %r1457;
}

	// end inline asm
	mov.b32 	%r1462, 2;
	// begin inline asm
	{
    .reg .pred p;
    and.b32 %r1460, %r1479, %r1462;    setp.ne.u32 p, %r1460, 0;
    vote.ballot.sync.b32 %r1460, p, 0xffffffff;
    @!p not.b32 %r1460, %r1460;
}

	// end inline asm
	and.b32  	%r1484, %r1460, %r1457;
	mov.b32 	%r1465, 4;
	// begin inline asm
	{
    .reg .pred p;
    and.b32 %r1463, %r1479, %r1465;    setp.ne.u32 p, %r1463, 0;
    vote.ballot.sync.b32 %r1463, p, 0xffffffff;
    @!p not.b32 %r1463, %r1463;
}

	// end inline asm
	and.b32  	%r1485, %r1463, %r1484;
	mov.b32 	%r1468, 8;
	// begin inline asm
	{
    .reg .pred p;
    and.b32 %r1466, %r1479, %r1468;    setp.ne.u32 p, %r1466, 0;
    vote.ballot.sync.b32 %r1466, p, 0xffffffff;
    @!p not.b32 %r1466, %r1466;
}

	// end inline asm
	and.b32  	%r1486, %r1466, %r1485;
	mov.b32 	%r1471, 16;
	// begin inline asm
	{
    .reg .pred p;
    and.b32 %r1469, %r1479, %r1471;    setp.ne.u32 p, %r1469, 0;
    vote.ballot.sync.b32 %r1469, p, 0xffffffff;
    @!p not.b32 %r1469, %r1469;
}

	// end inline asm
	and.b32  	%r1487, %r1469, %r1486;
	mov.b32 	%r1474, 32;
	// begin inline asm
	{
    .reg .pred p;
    and.b32 %r1472, %r1479, %r1474;    setp.ne.u32 p, %r1472, 0;
    vote.ballot.sync.b32 %r1472, p, 0xffffffff;
    @!p not.b32 %r1472, %r1472;
}

	// end inline asm
	and.b32  	%r1488, %r1472, %r1487;
	mov.b32 	%r1477, 64;
	// begin inline asm
	{
    .reg .pred p;
    and.b32 %r1475, %r1479, %r1477;    setp.ne.u32 p, %r1475, 0;
    vote.ballot.sync.b32 %r1475, p, 0xffffffff;
    @!p not.b32 %r1475, %r1475;
}

	// end inline asm
	and.b32  	%r1489, %r1475, %r1488;
	mov.b32 	%r1480, 128;
	// begin inline asm
	{
    .reg .pred p;
    and.b32 %r1478, %r1479, %r1480;    setp.ne.u32 p, %r1478, 0;
    vote.ballot.sync.b32 %r1478, p, 0xffffffff;
    @!p not.b32 %r1478, %r1478;
}

	// end inline asm
	and.b32  	%r1490, %r1478, %r1489;
	clz.b32 	%r1491, %r1490;
	sub.s32 	%r333, 31, %r1491;
	and.b32  	%r1492, %r1153, %r1490;
	popc.b32 	%r334, %r1492;
	setp.ne.s32 	%p144, %r644, %r333;
	mov.b32 	%r2980, 0;
	@%p144 bra 	$L__BB6_245;
	shl.b32 	%r1493, %r1479, 2;
	add.s32 	%r1494, %r104, %r1493;
	atom.shared.add.u32 	%r2980, [%r1494], %r334;
$L__BB6_245:
	shfl.sync.idx.b32	%r1520|%p145, %r2980, %r333, 31, -1;
	add.s32 	%r337, %r334, %r1520;
	shr.u32 	%r1521, %r2962, %r642;
	and.b32  	%r1517, %r1521, %r103;
	mov.b32 	%r1497, 1;
	// begin inline asm
	{
    .reg .pred p;
    and.b32 %r1495, %r1517, %r1497;    setp.ne.u32 p, %r1495, 0;
    vote.ballot.sync.b32 %r1495, p, 0xffffffff;
    @!p not.b32 %r1495, %r1495;
}

	// end inline asm
	mov.b32 	%r1500, 2;
	// begin inline asm
	{
    .reg .pred p;
    and.b32 %r1498, %r1517, %r1500;    setp.ne.u32 p, %r1498, 0;
    vote.ballot.sync.b32 %r1498, p, 0xffffffff;
    @!p not.b32 %r1498, %r1498;
}

	// end inline asm
	and.b32  	%r1522, %r1498, %r1495;
	mov.b32 	%r1503, 4;
	// begin inline asm
	{
    .reg .pred p;
    and.b32 %r1501, %r1517, %r1503;    setp.ne.u32 p, %r1501, 0;
    vote.ballot.sync.b32 %r1501, p, 0xffffffff;
    @!p not.b32 %r1501, %r1501;
}

	// end inline asm
	and.b32  	%r1523, %r1501, %r1522;
	mov.b32 	%r1506, 8;
	// begin inline asm
	{
    .reg .pred p;
    and.b32 %r1504, %r1517, %r1506;    setp.ne.u32 p, %r1504, 0;
    vote.ballot.sync.b32 %r1504, p, 0xffffffff;
    @!p not.b32 %r1504, %r1504;
}

	// end inline asm
	and.b32  	%r1524, %r1504, %r1523;
	mov.b32 	%r1509, 16;
	// begin inline asm
	{
    .reg .pred p;
    and.b32 %r1507, %r1517, %r1509;    setp.ne.u32 p, %r1507, 0;
    vote.ballot.sync.b32 %r1507, p, 0xffffffff;
    @!p not.b32 %r1507, %r1507;
}

	// end inline asm
	and.b32  	%r1525, %r1507, %r1524;
	mov.b32 	%r1512, 32;
	// begin inline asm
	{
    .reg .pred p;
    and.b32 %r1510, %r1517, %r1512;    setp.ne.u32 p, %r1510, 0;
    vote.ballot.sync.b32 %r1510, p, 0xffffffff;
    @!p not.b32 %r1510, %r1510;
}

	// end inline asm
	and.b32  	%r1526, %r1510, %r1525;
	mov.b32 	%r1515, 64;
	// begin inline asm
	{
    .reg .pred p;
    and.b32 %r1513, %r1517, %r1515;    setp.ne.u32 p, %r1513, 0;
    vote.ballot.sync.b32 %r1513, p, 0xffffffff;
    @!p not.b32 %r1513, %r1513;
}

	// end inline asm
	and.b32  	%r1527, %r1513, %r1526;
	mov.b32 	%r1518, 128;
	// begin inline asm
	{
    .reg .pred p;
    and.b32 %r1516, %r1517, %r1518;    setp.ne.u32 p, %r1516, 0;
    vote.ballot.sync.b32 %r1516, p, 0xffffffff;
    @!p not.b32 %r1516, %r1516;
}

	// end inline asm
	and.b32  	%r1528, %r1516, %r1527;
	clz.b32 	%r1529, %r1528;
	sub.s32 	%r339, 31, %r1529;
	and.b32  	%r1530, %r1153, %r1528;
	popc.b32 	%r340, %r1530;
	setp.ne.s32 	%p146, %r644, %r339;
	mov.b32 	%r2981, 0;
	@%p146 bra 	$L__BB6_247;
	shl.b32 	%r1531, %r1517, 2;
	add.s32 	%r1532, %r104, %r1531;
	atom.shared.add.u32 	%r2981, [%r1532], %r340;
$L__BB6_247:
	shfl.sync.idx.b32	%r1558|%p147, %r2981, %r339, 31, -1;
	add.s32 	%r343, %r340, %r1558;
	shr.u32 	%r1559, %r2961, %r642;
	and.b32  	%r1555, %r1559, %r103;
	mov.b32 	%r1535, 1;
	// begin inline asm
	{
    .reg .pred p;
    and.b32 %r1533, %r1555, %r1535;    setp.ne.u32 p, %r1533, 0;
    vote.ballot.sync.b32 %r1533, p, 0xffffffff;
    @!p not.b32 %r1533, %r1533;
}

	// end inline asm
	mov.b32 	%r1538, 2;
	// begin inline asm
	{
    .reg .pred p;
    and.b32 %r1536, %r1555, %r1538;    setp.ne.u32 p, %r1536, 0;
    vote.ballot.sync.b32 %r1536, p, 0xffffffff;
    @!p not.b32 %r1536, %r1536;
}

	// end inline asm
	and.b32  	%r1560, %r1536, %r1533;
	mov.b32 	%r1541, 4;
	// begin inline asm
	{
    .reg .pred p;
    and.b32 %r1539, %r1555, %r1541;    setp.ne.u32 p, %r1539, 0;
    vote.ballot.sync.b32 %r1539, p, 0xffffffff;
    @!p not.b32 %r1539, %r1539;
}

	// end inline asm
	and.b32  	%r1561, %r1539, %r1560;
	mov.b32 	%r1544, 8;
	// begin inline asm
	{
    .reg .pred p;
    and.b32 %r1542, %r1555, %r1544;    setp.ne.u32 p, %r1542, 0;
    vote.ballot.sync.b32 %r1542, p, 0xffffffff;
    @!p not.b32 %r1542, %r1542;
}

	// end inline asm
	and.b32  	%r1562, %r1542, %r1561;
	mov.b32 	%r1547, 16;
	// begin inline asm
	{
    .reg .pred p;
    and.b32 %r1545, %r1555, %r1547;    setp.ne.u32 p, %r1545, 0;
    vote.ballot.sync.b32 %r1545, p, 0xffffffff;
    @!p not.b32 %r1545, %r1545;
}

	// end inline asm
	and.b32  	%r1563, %r1545, %r1562;
	mov.b32 	%r1550, 32;
	// begin inline asm
	{
    .reg .pred p;
    and.b32 %r1548, %r1555, %r1550;    setp.ne.u32 p, %r1548, 0;
    vote.ballot.sync.b32 %r1548, p, 0xffffffff;
    @!p not.b32 %r1548, %r1548;
}

	// end inline asm
	and.b32  	%r1564, %r1548, %r1563;
	mov.b32 	%r1553, 64;
	// begin inline asm
	{
    .reg .pred p;
    and.b32 %r1551, %r1555, %r1553;    setp.ne.u32 p, %r1551, 0;
    vote.ballot.sync.b32 %r1551, p, 0xffffffff;
    @!p not.b32 %r1551, %r1551;
}

	// end inline asm
	and.b32  	%r1565, %r1551, %r1564;
	mov.b32 	%r1556, 128;
	// begin inline asm
	{
    .reg .pred p;
    and.b32 %r1554, %r1555, %r1556;    setp.ne.u32 p, %r1554, 0;
    vote.ballot.sync.b32 %r1554, p, 0xffffffff;
    @!p not.b32 %r1554, %r1554;
}

	// end inline asm
	and.b32  	%r1566, %r1554, %r1565;
	clz.b32 	%r1567, %r1566;
	sub.s32 	%r345, 31, %r1567;
	and.b32  	%r1568, %r1153, %r1566;
	popc.b32 	%r346, %r1568;
	setp.ne.s32 	%p148, %r644, %r345;
	mov.b32 	%r2982, 0;
	@%p148 bra 	$L__BB6_249;
	shl.b32 	%r1569, %r1555, 2;
	add.s32 	%r1570, %r104, %r1569;
	atom.shared.add.u32 	%r2982, [%r1570], %r346;
$L__BB6_249:
	shfl.sync.idx.b32	%r1596|%p149, %r2982, %r345, 31, -1;
	add.s32 	%r349, %r346, %r1596;
	shr.u32 	%r1597, %r2960, %r642;
	and.b32  	%r1593, %r1597, %r103;
	mov.b32 	%r1573, 1;
	// begin inline asm
	{
    .reg .pred p;
    and.b32 %r1571, %r1593, %r1573;    setp.ne.u32 p, %r1571, 0;
    vote.ballot.sync.b32 %r1571, p, 0xffffffff;
    @!p not.b32 %r1571, %r1571;
}

	// end inline asm
	mov.b32 	%r1576, 2;
	// begin inline asm
	{
    .reg .pred p;
    and.b32 %r1574, %r1593, %r1576;    setp.ne.u32 p, %r1574, 0;
    vote.ballot.sync.b32 %r1574, p, 0xffffffff;
    @!p not.b32 %r1574, %r1574;
}

	// end inline asm
	and.b32  	%r1598, %r1574, %r1571;
	mov.b32 	%r1579, 4;
	// begin inline asm
	{
    .reg .pred p;
    and.b32 %r1577, %r1593, %r1579;    setp.ne.u32 p, %r1577, 0;
    vote.ballot.sync.b32 %r1577, p, 0xffffffff;
    @!p not.b32 %r1577, %r1577;
}

	// end inline asm
	and.b32  	%r1599, %r1577, %r1598;
	mov.b32 	%r1582, 8;
	// begin inline asm
	{
    .reg .pred p;
    and.b32 %r1580, %r1593, %r1582;    setp.ne.u32 p, %r1580, 0;
    vote.ballot.sync.b32 %r1580, p, 0xffffffff;
    @!p not.b32 %r1580, %r1580;
}

	// end inline asm
	and.b32  	%r1600, %r1580, %r1599;
	mov.b32 	%r1585, 16;
	// begin inline asm
	{
    .reg .pred p;
    and.b32 %r1583, %r1593, %r1585;    setp.ne.u32 p, %r1583, 0;
    vote.ballot.sync.b32 %r1583, p, 0xffffffff;
    @!p not.b32 %r1583, %r1583;
}

	// end inline asm
	and.b32  	%r1601, %r1583, %r1600;
	mov.b32 	%r1588, 32;
	// begin inline asm
	{
    .reg .pred p;
    and.b32 %r1586, %r1593, %r1588;    setp.ne.u32 p, %r1586, 0;
    vote.ballot.sync.b32 %r1586, p, 0xffffffff;
    @!p not.b32 %r1586, %r1586;
}

	// end inline asm
	and.b32  	%r1602, %r1586, %r1601;
	mov.b32 	%r1591, 64;
	// begin inline asm
	{
    .reg .pred p;
    and.b32 %r1589, %r1593, %r1591;    setp.ne.u32 p, %r1589, 0;
    vote.ballot.sync.b32 %r1589, p, 0xffffffff;
    @!p not.b32 %r1589, %r1589;
}

	// end inline asm
	and.b32  	%r1603, %r1589, %r1602;
	mov.b32 	%r1594, 128;
	// begin inline asm
	{
    .reg .pred p;
    and.b32 %r1592, %r1593, %r1594;    setp.ne.u32 p, %r1592, 0;
    vote.ballot.sync.b32 %r1592, p, 0xffffffff;
    @!p not.b32 %r1592, %r1592;
}

	// end inline asm
	and.b32  	%r1604, %r1592, %r1603;
	clz.b32 	%r1605, %r1604;
	sub.s32 	%r351, 31, %r1605;
	and.b32  	%r1606, %r1153, %r1604;
	popc.b32 	%r352, %r1606;
	setp.ne.s32 	%p150, %r644, %r351;
	mov.b32 	%r2983, 0;
	@%p150 bra 	$L__BB6_251;
	shl.b32 	%r1607, %r1593, 2;
	add.s32 	%r1608, %r104, %r1607;
	atom.shared.add.u32 	%r2983, [%r1608], %r352;
$L__BB6_251:
	shfl.sync.idx.b32	%r1634|%p151, %r2983, %r351, 31, -1;
	add.s32 	%r355, %r352, %r1634;
	shr.u32 	%r1635, %r2959, %r642;
	and.b32  	%r1631, %r1635, %r103;
	mov.b32 	%r1611, 1;
	// begin inline asm
	{
    .reg .pred p;
    and.b32 %r1609, %r1631, %r1611;    setp.ne.u32 p, %r1609, 0;
    vote.ballot.sync.b32 %r1609, p, 0xffffffff;
    @!p not.b32 %r1609, %r1609;
}

	// end inline asm
	mov.b32 	%r1614, 2;
	// begin inline asm
	{
    .reg .pred p;
    and.b32 %r1612, %r1631, %r1614;    setp.ne.u32 p, %r1612, 0;
    vote.ballot.sync.b32 %r1612, p, 0xffffffff;
    @!p not.b32 %r1612, %r1612;
}

	// end inline asm
	and.b32  	%r1636, %r1612, %r1609;
	mov.b32 	%r1617, 4;
	// begin inline asm
	{
    .reg .pred p;
    and.b32 %r1615, %r1631, %r1617;    setp.ne.u32 p, %r1615, 0;
    vote.ballot.sync.b32 %r1615, p, 0xffffffff;
    @!p not.b32 %r1615, %r1615;
}

	// end inline asm
	and.b32  	%r1637, %r1615, %r1636;
	mov.b32 	%r1620, 8;
	// begin inline asm
	{
    .reg .pred p;
    and.b32 %r1618, %r1631, %r1620;    setp.ne.u32 p, %r1618, 0;
    vote.ballot.sync.b32 %r1618, p, 0xffffffff;
    @!p not.b32 %r1618, %r1618;
}

	// end inline asm
	and.b32  	%r1638, %r1618, %r1637;
	mov.b32 	%r1623, 16;
	// begin inline asm
	{
    .reg .pred p;
    and.b32 %r1621, %r1631, %r1623;    setp.ne.u32 p, %r1621, 0;
    vote.ballot.sync.b32 %r1621, p, 0xffffffff;
    @!p not.b32 %r1621, %r1621;
}

	// end inline asm
	and.b32  	%r1639, %r1621, %r1638;
	mov.b32 	%r1626, 32;
	// begin inline asm
	{
    .reg .pred p;
    and.b32 %r1624, %r1631, %r1626;    setp.ne.u32 p, %r1624, 0;
    vote.ballot.sync.b32 %r1624, p, 0xffffffff;
    @!p not.b32 %r1624, %r1624;
}

	// end inline asm
	and.b32  	%r1640, %r1624, %r1639;
	mov.b32 	%r1629, 64;
	// begin inline asm
	{
    .reg .pred p;
    and.b32 %r1627, %r1631, %r1629;    setp.ne.u32 p, %r1627, 0;
    vote.ballot.sync.b32 %r1627, p, 0xffffffff;
    @!p not.b32 %r1627, %r1627;
}

	// end inline asm
	and.b32  	%r1641, %r1627, %r1640;
	mov.b32 	%r1632, 128;
	// begin inline asm
	{
    .reg .pred p;
    and.b32 %r1630, %r1631, %r1632;    setp.ne.u32 p, %r1630, 0;
    vote.ballot.sync.b32 %r1630, p, 0xffffffff;
    @!p not.b32 %r1630, %r1630;
}

	// end inline asm
	and.b32  	%r1642, %r1630, %r1641;
	clz.b32 	%r1643, %r1642;
	sub.s32 	%r357, 31, %r1643;
	and.b32  	%r1644, %r1153, %r1642;
	popc.b32 	%r358, %r1644;
	setp.ne.s32 	%p152, %r644, %r357;
	mov.b32 	%r2984, 0;
	@%p152 bra 	$L__BB6_253;
	shl.b32 	%r1645, %r1631, 2;
	add.s32 	%r1646, %r104, %r1645;
	atom.shared.add.u32 	%r2984, [%r1646], %r358;
$L__BB6_253:
	shfl.sync.idx.b32	%r1672|%p153, %r2984, %r357, 31, -1;
	add.s32 	%r361, %r358, %r1672;
	shr.u32 	%r1673, %r2958, %r642;
	and.b32  	%r1669, %r1673, %r103;
	mov.b32 	%r1649, 1;
	// begin inline asm
	{
    .reg .pred p;
    and.b32 %r1647, %r1669, %r1649;    setp.ne.u32 p, %r1647, 0;
    vote.ballot.sync.b32 %r1647, p, 0xffffffff;
    @!p not.b32 %r1647, %r1647;
}

	// end inline asm
	mov.b32 	%r1652, 2;
	// begin inline asm
	{
    .reg .pred p;
    and.b32 %r1650, %r1669, %r1652;    setp.ne.u32 p, %r1650, 0;
    vote.ballot.sync.b32 %r1650, p, 0xffffffff;
    @!p not.b32 %r1650, %r1650;
}

	// end inline asm
	and.b32  	%r1674, %r1650, %r1647;
	mov.b32 	%r1655, 4;
	// begin inline asm
	{
    .reg .pred p;
    and.b32 %r1653, %r1669, %r1655;    setp.ne.u32 p, %r1653, 0;
    vote.ballot.sync.b32 %r1653, p, 0xffffffff;
    @!p not.b32 %r1653, %r1653;
}

	// end inline asm
	and.b32  	%r1675, %r1653, %r1674;
	mov.b32 	%r1658, 8;
	// begin inline asm
	{
    .reg .pred p;
    and.b32 %r1656, %r1669, %r1658;    setp.ne.u32 p, %r1656, 0;
    vote.ballot.sync.b32 %r1656, p, 0xffffffff;
    @!p not.b32 %r1656, %r1656;
}

	// end inline asm
	and.b32  	%r1676, %r1656, %r1675;
	mov.b32 	%r1661, 16;
	// begin inline asm
	{
    .reg .pred p;
    and.b32 %r1659, %r1669, %r1661;    setp.ne.u32 p, %r1659, 0;
    vote.ballot.sync.b32 %r1659, p, 0xffffffff;
    @!p not.b32 %r1659, %r1659;
}

	// end inline asm
	and.b32  	%r1677, %r1659, %r1676;
	mov.b32 	%r1664, 32;
	// begin inline asm
	{
    .reg .pred p;
    and.b32 %r1662, %r1669, %r1664;    setp.ne.u32 p, %r1662, 0;
    vote.ballot.sync.b32 %r1662, p, 0xffffffff;
    @!p not.b32 %r1662, %r1662;
}

	// end inline asm
	and.b32  	%r1678, %r1662, %r1677;
	mov.b32 	%r1667, 64;
	// begin inline asm
	{
    .reg .pred p;
    and.b32 %r1665, %r1669, %r1667;    setp.ne.u32 p, %r1665, 0;
    vote.ballot.sync.b32 %r1665, p, 0xffffffff;
    @!p not.b32 %r1665, %r1665;
}

	// end inline asm
	and.b32  	%r1679, %r1665, %r1678;
	mov.b32 	%r1670, 128;
	// begin inline asm
	{
    .reg .pred p;
    and.b32 %r1668, %r1669, %r1670;    setp.ne.u32 p, %r1668, 0;
    vote.ballot.sync.b32 %r1668, p, 0xffffffff;
    @!p not.b32 %r1668, %r1668;
}

	// end inline asm
	and.b32  	%r1680, %r1668, %r1679;
	clz.b32 	%r1681, %r1680;
	sub.s32 	%r363, 31, %r1681;
	and.b32  	%r1682, %r1153, %r1680;
	popc.b32 	%r364, %r1682;
	setp.ne.s32 	%p154, %r644, %r363;
	mov.b32 	%r2985, 0;
	@%p154 bra 	$L__BB6_255;
	shl.b32 	%r1683, %r1669, 2;
	add.s32 	%r1684, %r104, %r1683;
	atom.shared.add.u32 	%r2985, [%r1684], %r364;
$L__BB6_255:
	shfl.sync.idx.b32	%r1710|%p155, %r2985, %r363, 31, -1;
	add.s32 	%r367, %r364, %r1710;
	shr.u32 	%r1711, %r2957, %r642;
	and.b32  	%r1707, %r1711, %r103;
	mov.b32 	%r1687, 1;
	// begin inline asm
	{
    .reg .pred p;
    and.b32 %r1685, %r1707, %r1687;    setp.ne.u32 p, %r1685, 0;
    vote.ballot.sync.b32 %r1685, p, 0xffffffff;
    @!p not.b32 %r1685, %r1685;
}

	// end inline asm
	mov.b32 	%r1690, 2;
	// begin inline asm
	{
    .reg .pred p;
    and.b32 %r1688, %r1707, %r1690;    setp.ne.u32 p, %r1688, 0;
    vote.ballot.sync.b32 %r1688, p, 0xffffffff;
    @!p not.b32 %r1688, %r1688;
}

	// end inline asm
	and.b32  	%r1712, %r1688, %r1685;
	mov.b32 	%r1693, 4;
	// begin inline asm
	{
    .reg .pred p;
    and.b32 %r1691, %r1707, %r1693;    setp.ne.u32 p, %r1691, 0;
    vote.ballot.sync.b32 %r1691, p, 0xffffffff;
    @!p not.b32 %r1691, %r1691;
}

	// end inline asm
	and.b32  	%r1713, %r1691, %r1712;
	mov.b32 	%r1696, 8;
	// begin inline asm
	{
    .reg .pred p;
    and.b32 %r1694, %r1707, %r1696;    setp.ne.u32 p, %r1694, 0;
    vote.ballot.sync.b32 %r1694, p, 0xffffffff;
    @!p not.b32 %r1694, %r1694;
}

	// end inline asm
	and.b32  	%r1714, %r1694, %r1713;
	mov.b32 	%r1699, 16;
	// begin inline asm
	{
    .reg .pred p;
    and.b32 %r1697, %r1707, %r1699;    setp.ne.u32 p, %r1697, 0;
    vote.ballot.sync.b32 %r1697, p, 0xffffffff;
    @!p not.b32 %r1697, %r1697;
}

	// end inline asm
	and.b32  	%r1715, %r1697, %r1714;
	mov.b32 	%r1702, 32;
	// begin inline asm
	{
    .reg .pred p;
    and.b32 %r1700, %r1707, %r1702;    setp.ne.u32 p, %r1700, 0;
    vote.ballot.sync.b32 %r1700, p, 0xffffffff;
    @!p not.b32 %r1700, %r1700;
}

	// end inline asm
	and.b32  	%r1716, %r1700, %r1715;
	mov.b32 	%r1705, 64;
	// begin inline asm
	{
    .reg .pred p;
    and.b32 %r1703, %r1707, %r1705;    setp.ne.u32 p, %r1703, 0;
    vote.ballot.sync.b32 %r1703, p, 0xffffffff;
    @!p not.b32 %r1703, %r1703;
}

	// end inline asm
	and.b32  	%r1717, %r1703, %r1716;
	mov.b32 	%r1708, 128;
	// begin inline asm
	{
    .reg .pred p;
    and.b32 %r1706, %r1707, %r1708;    setp.ne.u32 p, %r1706, 0;
    vote.ballot.sync.b32 %r1706, p, 0xffffffff;
    @!p not.b32 %r1706, %r1706;
}

	// end inline asm
	and.b32  	%r1718, %r1706, %r1717;
	clz.b32 	%r1719, %r1718;
	sub.s32 	%r369, 31, %r1719;
	and.b32  	%r1720, %r1153, %r1718;
	popc.b32 	%r370, %r1720;
	setp.ne.s32 	%p156, %r644, %r369;
	mov.b32 	%r2986, 0;
	@%p156 bra 	$L__BB6_257;
	shl.b32 	%r1721, %r1707, 2;
	add.s32 	%r1722, %r104, %r1721;
	atom.shared.add.u32 	%r2986, [%r1722], %r370;
$L__BB6_257:
	shfl.sync.idx.b32	%r1748|%p157, %r2986, %r369, 31, -1;
	add.s32 	%r373, %r370, %r1748;
	shr.u32 	%r1749, %r2956, %r642;
	and.b32  	%r1745, %r1749, %r103;
	mov.b32 	%r1725, 1;
	// begin inline asm
	{
    .reg .pred p;
    and.b32 %r1723, %r1745, %r1725;    setp.ne.u32 p, %r1723, 0;
    vote.ballot.sync.b32 %r1723, p, 0xffffffff;
    @!p not.b32 %r1723, %r1723;
}

	// end inline asm
	mov.b32 	%r1728, 2;
	// begin inline asm
	{
    .reg .pred p;
    and.b32 %r1726, %r1745, %r1728;    setp.ne.u32 p, %r1726, 0;
    vote.ballot.sync.b32 %r1726, p, 0xffffffff;
    @!p not.b32 %r1726, %r1726;
}

	// end inline asm
	and.b32  	%r1750, %r1726, %r1723;
	mov.b32 	%r1731, 4;
	// begin inline asm
	{
    .reg .pred p;
    and.b32 %r1729, %r1745, %r1731;    setp.ne.u32 p, %r1729, 0;
    vote.ballot.sync.b32 %r1729, p, 0xffffffff;
    @!p not.b32 %r1729, %r1729;
}

	// end inline asm
	and.b32  	%r1751, %r1729, %r1750;
	mov.b32 	%r1734, 8;
	// begin inline asm
	{
    .reg .pred p;
    and.b32 %r1732, %r1745, %r1734;    setp.ne.u32 p, %r1732, 0;
    vote.ballot.sync.b32 %r1732, p, 0xffffffff;
    @!p not.b32 %r1732, %r1732;
}

	// end inline asm
	and.b32  	%r1752, %r1732, %r1751;
	mov.b32 	%r1737, 16;
	// begin inline asm
	{
    .reg .pred p;
    and.b32 %r1735, %r1745, %r1737;    setp.ne.u32 p, %r1735, 0;
    vote.ballot.sync.b32 %r1735, p, 0xffffffff;
    @!p not.b32 %r1735, %r1735;
}

	// end inline asm
	and.b32  	%r1753, %r1735, %r1752;
	mov.b32 	%r1740, 32;
	// begin inline asm
	{
    .reg .pred p;
    and.b32 %r1738, %r1745, %r1740;    setp.ne.u32 p, %r1738, 0;
    vote.ballot.sync.b32 %r1738, p, 0xffffffff;
    @!p not.b32 %r1738, %r1738;
}

	// end inline asm
	and.b32  	%r1754, %r1738, %r1753;
	mov.b32 	%r1743, 64;
	// begin inline asm
	{
    .reg .pred p;
    and.b32 %r1741, %r1745, %r1743;    setp.ne.u32 p, %r1741, 0;
    vote.ballot.sync.b32 %r1741, p, 0xffffffff;
    @!p not.b32 %r1741, %r1741;
}

	// end inline asm
	and.b32  	%r1755, %r1741, %r1754;
	mov.b32 	%r1746, 128;
	// begin inline asm
	{
    .reg .pred p;
    and.b32 %r1744, %r1745, %r1746;    setp.ne.u32 p, %r1744, 0;
    vote.ballot.sync.b32 %r1744, p, 0xffffffff;
    @!p not.b32 %r1744, %r1744;
}

	// end inline asm
	and.b32  	%r1756, %r1744, %r1755;
	clz.b32 	%r1757, %r1756;
	sub.s32 	%r375, 31, %r1757;
	and.b32  	%r1758, %r1153, %r1756;
	popc.b32 	%r376, %r1758;
	setp.ne.s32 	%p158, %r644, %r375;
	mov.b32 	%r2987, 0;
	@%p158 bra 	$L__BB6_259;
	shl.b32 	%r1759, %r1745, 2;
	add.s32 	%r1760, %r104, %r1759;
	atom.shared.add.u32 	%r2987, [%r1760], %r376;
$L__BB6_259:
	shfl.sync.idx.b32	%r1786|%p159, %r2987, %r375, 31, -1;
	add.s32 	%r379, %r376, %r1786;
	shr.u32 	%r1787, %r2955, %r642;
	and.b32  	%r1783, %r1787, %r103;
	mov.b32 	%r1763, 1;
	// begin inline asm
	{
    .reg .pred p;
    and.b32 %r1761, %r1783, %r1763;    setp.ne.u32 p, %r1761, 0;
    vote.ballot.sync.b32 %r1761, p, 0xffffffff;
    @!p not.b32 %r1761, %r1761;
}

	// end inline asm
	mov.b32 	%r1766, 2;
	// begin inline asm
	{
    .reg .pred p;
    and.b32 %r1764, %r1783, %r1766;    setp.ne.u32 p, %r1764, 0;
    vote.ballot.sync.b32 %r1764, p, 0xffffffff;
    @!p not.b32 %r1764, %r1764;
}

	// end inline asm
	and.b32  	%r1788, %r1764, %r1761;
	mov.b32 	%r1769, 4;
	// begin inline asm
	{
    .reg .pred p;
    and.b32 %r1767, %r1783, %r1769;    setp.ne.u32 p, %r1767, 0;
    vote.ballot.sync.b32 %r1767, p, 0xffffffff;
    @!p not.b32 %r1767, %r1767;
}

	// end inline asm
	and.b32  	%r1789, %r1767, %r1788;
	mov.b32 	%r1772, 8;
	// begin inline asm
	{
    .reg .pred p;
    and.b32 %r1770, %r1783, %r1772;    setp.ne.u32 p, %r1770, 0;
    vote.ballot.sync.b32 %r1770, p, 0xffffffff;
    @!p not.b32 %r1770, %r1770;
}

	// end inline asm
	and.b32  	%r1790, %r1770, %r1789;
	mov.b32 	%r1775, 16;
	// begin inline asm
	{
    .reg .pred p;
    and.b32 %r1773, %r1783, %r1775;    setp.ne.u32 p, %r1773, 0;
    vote.ballot.sync.b32 %r1773, p, 0xffffffff;
    @!p not.b32 %r1773, %r1773;
}

	// end inline asm
	and.b32  	%r1791, %r1773, %r1790;
	mov.b32 	%r1778, 32;
	// begin inline asm
	{
    .reg .pred p;
    and.b32 %r1776, %r1783, %r1778;    setp.ne.u32 p, %r1776, 0;
    vote.ballot.sync.b32 %r1776, p, 0xffffffff;
    @!p not.b32 %r1776, %r1776;
}

	// end inline asm
	and.b32  	%r1792, %r1776, %r1791;
	mov.b32 	%r1781, 64;
	// begin inline asm
	{
    .reg .pred p;
    and.b32 %r1779, %r1783, %r1781;    setp.ne.u32 p, %r1779, 0;
    vote.ballot.sync.b32 %r1779, p, 0xffffffff;
    @!p not.b32 %r1779, %r1779;
}

	// end inline asm
	and.b32  	%r1793, %r1779, %r1792;
	mov.b32 	%r1784, 128;
	// begin inline asm
	{
    .reg .pred p;
    and.b32 %r1782, %r1783, %r1784;    setp.ne.u32 p, %r1782, 0;
    vote.ballot.sync.b32 %r1782, p, 0xffffffff;
    @!p not.b32 %r1782, %r1782;
}

	// end inline asm
	and.b32  	%r1794, %r1782, %r1793;
	clz.b32 	%r1795, %r1794;
	sub.s32 	%r381, 31, %r1795;
	and.b32  	%r1796, %r1153, %r1794;
	popc.b32 	%r382, %r1796;
	setp.ne.s32 	%p160, %r644, %r381;
	mov.b32 	%r2988, 0;
	@%p160 bra 	$L__BB6_261;
	shl.b32 	%r1797, %r1783, 2;
	add.s32 	%r1798, %r104, %r1797;
	atom.shared.add.u32 	%r2988, [%r1798], %r382;
$L__BB6_261:
	shfl.sync.idx.b32	%r1824|%p161, %r2988, %r381, 31, -1;
	add.s32 	%r385, %r382, %r1824;
	shr.u32 	%r1825, %r2954, %r642;
	and.b32  	%r1821, %r1825, %r103;
	mov.b32 	%r1801, 1;
	// begin inline asm
	{
    .reg .pred p;
    and.b32 %r1799, %r1821, %r1801;    setp.ne.u32 p, %r1799, 0;
    vote.ballot.sync.b32 %r1799, p, 0xffffffff;
    @!p not.b32 %r1799, %r1799;
}

	// end inline asm
	mov.b32 	%r1804, 2;
	// begin inline asm
	{
    .reg .pred p;
    and.b32 %r1802, %r1821, %r1804;    setp.ne.u32 p, %r1802, 0;
    vote.ballot.sync.b32 %r1802, p, 0xffffffff;
    @!p not.b32 %r1802, %r1802;
}

	// end inline asm
	and.b32  	%r1826, %r1802, %r1799;
	mov.b32 	%r1807, 4;
	// begin inline asm
	{
    .reg .pred p;
    and.b32 %r1805, %r1821, %r1807;    setp.ne.u32 p, %r1805, 0;
    vote.ballot.sync.b32 %r1805, p, 0xffffffff;
    @!p not.b32 %r1805, %r1805;
}

	// end inline asm
	and.b32  	%r1827, %r1805, %r1826;
	mov.b32 	%r1810, 8;
	// begin inline asm
	{
    .reg .pred p;
    and.b32 %r1808, %r1821, %r1810;    setp.ne.u32 p, %r1808, 0;
    vote.ballot.sync.b32 %r1808, p, 0xffffffff;
    @!p not.b32 %r1808, %r1808;
}

	// end inline asm
	and.b32  	%r1828, %r1808, %r1827;
	mov.b32 	%r1813, 16;
	// begin inline asm
	{
    .reg .pred p;
    and.b32 %r1811, %r1821, %r1813;    setp.ne.u32 p, %r1811, 0;
    vote.ballot.sync.b32 %r1811, p, 0xffffffff;
    @!p not.b32 %r1811, %r1811;
}

	// end inline asm
	and.b32  	%r1829, %r1811, %r1828;
	mov.b32 	%r1816, 32;
	// begin inline asm
	{
    .reg .pred p;
    and.b32 %r1814, %r1821, %r1816;    setp.ne.u32 p, %r1814, 0;
    vote.ballot.sync.b32 %r1814, p, 0xffffffff;
    @!p not.b32 %r1814, %r1814;
}

	// end inline asm
	and.b32  	%r1830, %r1814, %r1829;
	mov.b32 	%r1819, 64;
	// begin inline asm
	{
    .reg .pred p;
    and.b32 %r1817, %r1821, %r1819;    setp.ne.u32 p, %r1817, 0;
    vote.ballot.sync.b32 %r1817, p, 0xffffffff;
    @!p not.b32 %r1817, %r1817;
}

	// end inline asm
	and.b32  	%r1831, %r1817, %r1830;
	mov.b32 	%r1822, 128;
	// begin inline asm
	{
    .reg .pred p;
    and.b32 %r1820, %r1821, %r1822;    setp.ne.u32 p, %r1820, 0;
    vote.ballot.sync.b32 %r1820, p, 0xffffffff;
    @!p not.b32 %r1820, %r1820;
}

	// end inline asm
	and.b32  	%r1832, %r1820, %r1831;
	clz.b32 	%r1833, %r1832;
	sub.s32 	%r387, 31, %r1833;
	and.b32  	%r1834, %r1153, %r1832;
	popc.b32 	%r388, %r1834;
	setp.ne.s32 	%p162, %r644, %r387;
	mov.b32 	%r2989, 0;
	@%p162 bra 	$L__BB6_263;
	shl.b32 	%r1835, %r1821, 2;
	add.s32 	%r1836, %r104, %r1835;
	atom.shared.add.u32 	%r2989, [%r1836], %r388;
$L__BB6_263:
	shfl.sync.idx.b32	%r1862|%p163, %r2989, %r387, 31, -1;
	add.s32 	%r391, %r388, %r1862;
	shr.u32 	%r1863, %r2953, %r642;
	and.b32  	%r1859, %r1863, %r103;
	mov.b32 	%r1839, 1;
	// begin inline asm
	{
    .reg .pred p;
    and.b32 %r1837, %r1859, %r1839;    setp.ne.u32 p, %r1837, 0;
    vote.ballot.sync.b32 %r1837, p, 0xffffffff;
    @!p not.b32 %r1837, %r1837;
}

	// end inline asm
	mov.b32 	%r1842, 2;
	// begin inline asm
	{
    .reg .pred p;
    and.b32 %r1840, %r1859, %r1842;    setp.ne.u32 p, %r1840, 0;
    vote.ballot.sync.b32 %r1840, p, 0xffffffff;
    @!p not.b32 %r1840, %r1840;
}

	// end inline asm
	and.b32  	%r1864, %r1840, %r1837;
	mov.b32 	%r1845, 4;
	// begin inline asm
	{
    .reg .pred p;
    and.b32 %r1843, %r1859, %r1845;    setp.ne.u32 p, %r1843, 0;
    vote.ballot.sync.b32 %r1843, p, 0xffffffff;
    @!p not.b32 %r1843, %r1843;
}

	// end inline asm
	and.b32  	%r1865, %r1843, %r1864;
	mov.b32 	%r1848, 8;
	// begin inline asm
	{
    .reg .pred p;
    and.b32 %r1846, %r1859, %r1848;    setp.ne.u32 p, %r1846, 0;
    vote.ballot.sync.b32 %r1846, p, 0xffffffff;
    @!p not.b32 %r1846, %r1846;
}

	// end inline asm
	and.b32  	%r1866, %r1846, %r1865;
	mov.b32 	%r1851, 16;
	// begin inline asm
	{
    .reg .pred p;
    and.b32 %r1849, %r1859, %r1851;    setp.ne.u32 p, %r1849, 0;
    vote.ballot.sync.b32 %r1849, p, 0xffffffff;
    @!p not.b32 %r1849, %r1849;
}

	// end inline asm
	and.b32  	%r1867, %r1849, %r1866;
	mov.b32 	%r1854, 32;
	// begin inline asm
	{
    .reg .pred p;
    and.b32 %r1852, %r1859, %r1854;    setp.ne.u32 p, %r1852, 0;
    vote.ballot.sync.b32 %r1852, p, 0xffffffff;
    @!p not.b32 %r1852, %r1852;
}

	// end inline asm
	and.b32  	%r1868, %r1852, %r1867;
	mov.b32 	%r1857, 64;
	// begin inline asm
	{
    .reg .pred p;
    and.b32 %r1855, %r1859, %r1857;    setp.ne.u32 p, %r1855, 0;
    vote.ballot.sync.b32 %r1855, p, 0xffffffff;
    @!p not.b32 %r1855, %r1855;
}

	// end inline asm
	and.b32  	%r1869, %r1855, %r1868;
	mov.b32 	%r1860, 128;
	// begin inline asm
	{
    .reg .pred p;
    and.b32 %r1858, %r1859, %r1860;    setp.ne.u32 p, %r1858, 0;
    vote.ballot.sync.b32 %r1858, p, 0xffffffff;
    @!p not.b32 %r1858, %r1858;
}

	// end inline asm
	and.b32  	%r1870, %r1858, %r1869;
	clz.b32 	%r1871, %r1870;
	sub.s32 	%r393, 31, %r1871;
	and.b32  	%r1872, %r1153, %r1870;
	popc.b32 	%r394, %r1872;
	setp.ne.s32 	%p164, %r644, %r393;
	mov.b32 	%r2990, 0;
	@%p164 bra 	$L__BB6_265;
	shl.b32 	%r1873, %r1859, 2;
	add.s32 	%r1874, %r104, %r1873;
	atom.shared.add.u32 	%r2990, [%r1874], %r394;
$L__BB6_265:
	shfl.sync.idx.b32	%r1900|%p165, %r2990, %r393, 31, -1;
	add.s32 	%r397, %r394, %r1900;
	shr.u32 	%r1901, %r2952, %r642;
	and.b32  	%r1897, %r1901, %r103;
	mov.b32 	%r1877, 1;
	// begin inline asm
	{
    .reg .pred p;
    and.b32 %r1875, %r1897, %r1877;    setp.ne.u32 p, %r1875, 0;
    vote.ballot.sync.b32 %r1875, p, 0xffffffff;
    @!p not.b32 %r1875, %r1875;
}

	// end inline asm
	mov.b32 	%r1880, 2;
	// begin inline asm
	{
    .reg .pred p;
    and.b32 %r1878, %r1897, %r1880;    setp.ne.u32 p, %r1878, 0;
    vote.ballot.sync.b32 %r1878, p, 0xffffffff;
    @!p not.b32 %r1878, %r1878;
}

	// end inline asm
	and.b32  	%r1902, %r1878, %r1875;
	mov.b32 	%r1883, 4;
	// begin inline asm
	{
    .reg .pred p;
    and.b32 %r1881, %r1897, %r1883;    setp.ne.u32 p, %r1881, 0;
    vote.ballot.sync.b32 %r1881, p, 0xffffffff;
    @!p not.b32 %r1881, %r1881;
}

	// end inline asm
	and.b32  	%r1903, %r1881, %r1902;
	mov.b32 	%r1886, 8;
	// begin inline asm
	{
    .reg .pred p;
    and.b32 %r1884, %r1897, %r1886;    setp.ne.u32 p, %r1884, 0;
    vote.ballot.sync.b32 %r1884, p, 0xffffffff;
    @!p not.b32 %r1884, %r1884;
}

	// end inline asm
	and.b32  	%r1904, %r1884, %r1903;
	mov.b32 	%r1889, 16;
	// begin inline asm
	{
    .reg .pred p;
    and.b32 %r1887, %r1897, %r1889;    setp.ne.u32 p, %r1887, 0;
    vote.ballot.sync.b32 %r1887, p, 0xffffffff;
    @!p not.b32 %r1887, %r1887;
}

	// end inline asm
	and.b32  	%r1905, %r1887, %r1904;
	mov.b32 	%r1892, 32;
	// begin inline asm
	{
    .reg .pred p;
    and.b32 %r1890, %r1897, %r1892;    setp.ne.u32 p, %r1890, 0;
    vote.ballot.sync.b32 %r1890, p, 0xffffffff;
    @!p not.b32 %r1890, %r1890;
}

	// end inline asm
	and.b32  	%r1906, %r1890, %r1905;
	mov.b32 	%r1895, 64;
	// begin inline asm
	{
    .reg .pred p;
    and.b32 %r1893, %r1897, %r1895;    setp.ne.u32 p, %r1893, 0;
    vote.ballot.sync.b32 %r1893, p, 0xffffffff;
    @!p not.b32 %r1893, %r1893;
}

	// end inline asm
	and.b32  	%r1907, %r1893, %r1906;
	mov.b32 	%r1898, 128;
	// begin inline asm
	{
    .reg .pred p;
    and.b32 %r1896, %r1897, %r1898;    setp.ne.u32 p, %r1896, 0;
    vote.ballot.sync.b32 %r1896, p, 0xffffffff;
    @!p not.b32 %r1896, %r1896;
}

	// end inline asm
	and.b32  	%r1908, %r1896, %r1907;
	clz.b32 	%r1909, %r1908;
	sub.s32 	%r399, 31, %r1909;
	and.b32  	%r1910, %r1153, %r1908;
	popc.b32 	%r400, %r1910;
	setp.ne.s32 	%p166, %r644, %r399;
	mov.b32 	%r2991, 0;
	@%p166 bra 	$L__BB6_267;
	shl.b32 	%r1911, %r1897, 2;
	add.s32 	%r1912, %r104, %r1911;
	atom.shared.add.u32 	%r2991, [%r1912], %r400;
$L__BB6_267:
	shfl.sync.idx.b32	%r1938|%p167, %r2991, %r399, 31, -1;
	add.s32 	%r403, %r400, %r1938;
	shr.u32 	%r1939, %r2951, %r642;
	and.b32  	%r1935, %r1939, %r103;
	mov.b32 	%r1915, 1;
	// begin inline asm
	{
    .reg .pred p;
    and.b32 %r1913, %r1935, %r1915;    setp.ne.u32 p, %r1913, 0;
    vote.ballot.sync.b32 %r1913, p, 0xffffffff;
    @!p not.b32 %r1913, %r1913;
}

	// end inline asm
	mov.b32 	%r1918, 2;
	// begin inline asm
	{
    .reg .pred p;
    and.b32 %r1916, %r1935, %r1918;    setp.ne.u32 p, %r1916, 0;
    vote.ballot.sync.b32 %r1916, p, 0xffffffff;
    @!p not.b32 %r1916, %r1916;
}

	// end inline asm
	and.b32  	%r1940, %r1916, %r1913;
	mov.b32 	%r1921, 4;
	// begin inline asm
	{
    .reg .pred p;
    and.b32 %r1919, %r1935, %r1921;    setp.ne.u32 p, %r1919, 0;
    vote.ballot.sync.b32 %r1919, p, 0xffffffff;
    @!p not.b32 %r1919, %r1919;
}

	// end inline asm
	and.b32  	%r1941, %r1919, %r1940;
	mov.b32 	%r1924, 8;
	// begin inline asm
	{
    .reg .pred p;
    and.b32 %r1922, %r1935, %r1924;    setp.ne.u32 p, %r1922, 0;
    vote.ballot.sync.b32 %r1922, p, 0xffffffff;
    @!p not.b32 %r1922, %r1922;
}

	// end inline asm
	and.b32  	%r1942, %r1922, %r1941;
	mov.b32 	%r1927, 16;
	// begin inline asm
	{
    .reg .pred p;
    and.b32 %r1925, %r1935, %r1927;    setp.ne.u32 p, %r1925, 0;
    vote.ballot.sync.b32 %r1925, p, 0xffffffff;
    @!p not.b32 %r1925, %r1925;
}

	// end inline asm
	and.b32  	%r1943, %r1925, %r1942;
	mov.b32 	%r1930, 32;
	// begin inline asm
	{
    .reg .pred p;
    and.b32 %r1928, %r1935, %r1930;    setp.ne.u32 p, %r1928, 0;
    vote.ballot.sync.b32 %r1928, p, 0xffffffff;
    @!p not.b32 %r1928, %r1928;
}

	// end inline asm
	and.b32  	%r1944, %r1928, %r1943;
	mov.b32 	%r1933, 64;
	// begin inline asm
	{
    .reg .pred p;
    and.b32 %r1931, %r1935, %r1933;    setp.ne.u32 p, %r1931, 0;
    vote.ballot.sync.b32 %r1931, p, 0xffffffff;
    @!p not.b32 %r1931, %r1931;
}

	// end inline asm
	and.b32  	%r1945, %r1931, %r1944;
	mov.b32 	%r1936, 128;
	// begin inline asm
	{
    .reg .pred p;
    and.b32 %r1934, %r1935, %r1936;    setp.ne.u32 p, %r1934, 0;
    vote.ballot.sync.b32 %r1934, p, 0xffffffff;
    @!p not.b32 %r1934, %r1934;
}

	// end inline asm
	and.b32  	%r1946, %r1934, %r1945;
	clz.b32 	%r1947, %r1946;
	sub.s32 	%r405, 31, %r1947;
	and.b32  	%r1948, %r1153, %r1946;
	popc.b32 	%r406, %r1948;
	setp.ne.s32 	%p168, %r644, %r405;
	mov.b32 	%r2992, 0;
	@%p168 bra 	$L__BB6_269;
	shl.b32 	%r1949, %r1935, 2;
	add.s32 	%r1950, %r104, %r1949;
	atom.shared.add.u32 	%r2992, [%r1950], %r406;
$L__BB6_269:
	shfl.sync.idx.b32	%r1976|%p169, %r2992, %r405, 31, -1;
	add.s32 	%r409, %r406, %r1976;
	shr.u32 	%r1977, %r2950, %r642;
	and.b32  	%r1973, %r1977, %r103;
	mov.b32 	%r1953, 1;
	// begin inline asm
	{
    .reg .pred p;
    and.b32 %r1951, %r1973, %r1953;    setp.ne.u32 p, %r1951, 0;
    vote.ballot.sync.b32 %r1951, p, 0xffffffff;
    @!p not.b32 %r1951, %r1951;
}

	// end inline asm
	mov.b32 	%r1956, 2;
	// begin inline asm
	{
    .reg .pred p;
    and.b32 %r1954, %r1973, %r1956;    setp.ne.u32 p, %r1954, 0;
    vote.ballot.sync.b32 %r1954, p, 0xffffffff;
    @!p not.b32 %r1954, %r1954;
}

	// end inline asm
	and.b32  	%r1978, %r1954, %r1951;
	mov.b32 	%r1959, 4;
	// begin inline asm
	{
    .reg .pred p;
    and.b32 %r1957, %r1973, %r1959;    setp.ne.u32 p, %r1957, 0;
    vote.ballot.sync.b32 %r1957, p, 0xffffffff;
    @!p not.b32 %r1957, %r1957;
}

	// end inline asm
	and.b32  	%r1979, %r1957, %r1978;
	mov.b32 	%r1962, 8;
	// begin inline asm
	{
    .reg .pred p;
    and.b32 %r1960, %r1973, %r1962;    setp.ne.u32 p, %r1960, 0;
    vote.ballot.sync.b32 %r1960, p, 0xffffffff;
    @!p not.b32 %r1960, %r1960;
}

	// end inline asm
	and.b32  	%r1980, %r1960, %r1979;
	mov.b32 	%r1965, 16;
	// begin inline asm
	{
    .reg .pred p;
    and.b32 %r1963, %r1973, %r1965;    setp.ne.u32 p, %r1963, 0;
    vote.ballot.sync.b32 %r1963, p, 0xffffffff;
    @!p not.b32 %r1963, %r1963;
}

	// end inline asm
	and.b32  	%r1981, %r1963, %r1980;
	mov.b32 	%r1968, 32;
	// begin inline asm
	{
    .reg .pred p;
    and.b32 %r1966, %r1973, %r1968;    setp.ne.u32 p, %r1966, 0;
    vote.ballot.sync.b32 %r1966, p, 0xffffffff;
    @!p not.b32 %r1966, %r1966;
}

	// end inline asm
	and.b32  	%r1982, %r1966, %r1981;
	mov.b32 	%r1971, 64;
	// begin inline asm
	{
    .reg .pred p;
    and.b32 %r1969, %r1973, %r1971;    setp.ne.u32 p, %r1969, 0;
    vote.ballot.sync.b32 %r1969, p, 0xffffffff;
    @!p not.b32 %r1969, %r1969;
}

	// end inline asm
	and.b32  	%r1983, %r1969, %r1982;
	mov.b32 	%r1974, 128;
	// begin inline asm
	{
    .reg .pred p;
    and.b32 %r1972, %r1973, %r1974;    setp.ne.u32 p, %r1972, 0;
    vote.ballot.sync.b32 %r1972, p, 0xffffffff;
    @!p not.b32 %r1972, %r1972;
}

	// end inline asm
	and.b32  	%r1984, %r1972, %r1983;
	clz.b32 	%r1985, %r1984;
	sub.s32 	%r411, 31, %r1985;
	and.b32  	%r1986, %r1153, %r1984;
	popc.b32 	%r412, %r1986;
	setp.ne.s32 	%p170, %r644, %r411;
	mov.b32 	%r2993, 0;
	@%p170 bra 	$L__BB6_271;
	shl.b32 	%r1987, %r1973, 2;
	add.s32 	%r1988, %r104, %r1987;
	atom.shared.add.u32 	%r2993, [%r1988], %r412;
$L__BB6_271:
	shfl.sync.idx.b32	%r2014|%p171, %r2993, %r411, 31, -1;
	add.s32 	%r415, %r412, %r2014;
	shr.u32 	%r2015, %r2949, %r642;
	and.b32  	%r2011, %r2015, %r103;
	mov.b32 	%r1991, 1;
	// begin inline asm
	{
    .reg .pred p;
    and.b32 %r1989, %r2011, %r1991;    setp.ne.u32 p, %r1989, 0;
    vote.ballot.sync.b32 %r1989, p, 0xffffffff;
    @!p not.b32 %r1989, %r1989;
}

	// end inline asm
	mov.b32 	%r1994, 2;
	// begin inline asm
	{
    .reg .pred p;
    and.b32 %r1992, %r2011, %r1994;    setp.ne.u32 p, %r1992, 0;
    vote.ballot.sync.b32 %r1992, p, 0xffffffff;
    @!p not.b32 %r1992, %r1992;
}

	// end inline asm
	and.b32  	%r2016, %r1992, %r1989;
	mov.b32 	%r1997, 4;
	// begin inline asm
	{
    .reg .pred p;
    and.b32 %r1995, %r2011, %r1997;    setp.ne.u32 p, %r1995, 0;
    vote.ballot.sync.b32 %r1995, p, 0xffffffff;
    @!p not.b32 %r1995, %r1995;
}

	// end inline asm
	and.b32  	%r2017, %r1995, %r2016;
	mov.b32 	%r2000, 8;
	// begin inline asm
	{
    .reg .pred p;
    and.b32 %r1998, %r2011, %r2000;    setp.ne.u32 p, %r1998, 0;
    vote.ballot.sync.b32 %r1998, p, 0xffffffff;
    @!p not.b32 %r1998, %r1998;
}

	// end inline asm
	and.b32  	%r2018, %r1998, %r2017;
	mov.b32 	%r2003, 16;
	// begin inline asm
	{
    .reg .pred p;
    and.b32 %r2001, %r2011, %r2003;    setp.ne.u32 p, %r2001, 0;
    vote.ballot.sync.b32 %r2001, p, 0xffffffff;
    @!p not.b32 %r2001, %r2001;
}

	// end inline asm
	and.b32  	%r2019, %r2001, %r2018;
	mov.b32 	%r2006, 32;
	// begin inline asm
	{
    .reg .pred p;
    and.b32 %r2004, %r2011, %r2006;    setp.ne.u32 p, %r2004, 0;
    vote.ballot.sync.b32 %r2004, p, 0xffffffff;
    @!p not.b32 %r2004, %r2004;
}

	// end inline asm
	and.b32  	%r2020, %r2004, %r2019;
	mov.b32 	%r2009, 64;
	// begin inline asm
	{
    .reg .pred p;
    and.b32 %r2007, %r2011, %r2009;    setp.ne.u32 p, %r2007, 0;
    vote.ballot.sync.b32 %r2007, p, 0xffffffff;
    @!p not.b32 %r2007, %r2007;
}

	// end inline asm
	and.b32  	%r2021, %r2007, %r2020;
	mov.b32 	%r2012, 128;
	// begin inline asm
	{
    .reg .pred p;
    and.b32 %r2010, %r2011, %r2012;    setp.ne.u32 p, %r2010, 0;
    vote.ballot.sync.b32 %r2010, p, 0xffffffff;
    @!p not.b32 %r2010, %r2010;
}

	// end inline asm
	and.b32  	%r2022, %r2010, %r2021;
	clz.b32 	%r2023, %r2022;
	sub.s32 	%r417, 31, %r2023;
	and.b32  	%r2024, %r1153, %r2022;
	popc.b32 	%r418, %r2024;
	setp.ne.s32 	%p172, %r644, %r417;
	mov.b32 	%r2994, 0;
	@%p172 bra 	$L__BB6_273;
	shl.b32 	%r2025, %r2011, 2;
	add.s32 	%r2026, %r104, %r2025;
	atom.shared.add.u32 	%r2994, [%r2026], %r418;
$L__BB6_273:
	setp.gt.u32 	%p173, %r1, 255;
	shfl.sync.idx.b32	%r2027|%p174, %r2994, %r417, 31, -1;
	add.s32 	%r2028, %r418, %r2027;
	bar.sync 	0;
	shl.b32 	%r2029, %r289, 2;
	add.s32 	%r421, %r1061, %r2029;
	st.shared.u32 	[%r421+-4], %r2971;
	shl.b32 	%r2031, %r295, 2;
	add.s32 	%r422, %r1061, %r2031;
	st.shared.u32 	[%r422+-4], %r2970;
	shl.b32 	%r2032, %r301, 2;
	add.s32 	%r423, %r1061, %r2032;
	st.shared.u32 	[%r423+-4], %r2969;
	shl.b32 	%r2033, %r307, 2;
	add.s32 	%r424, %r1061, %r2033;
	st.shared.u32 	[%r424+-4], %r2968;
	shl.b32 	%r2034, %r313, 2;
	add.s32 	%r425, %r1061, %r2034;
	st.shared.u32 	[%r425+-4], %r2967;
	shl.b32 	%r2035, %r319, 2;
	add.s32 	%r426, %r1061, %r2035;
	st.shared.u32 	[%r426+-4], %r2966;
	shl.b32 	%r2036, %r325, 2;
	add.s32 	%r427, %r1061, %r2036;
	st.shared.u32 	[%r427+-4], %r2965;
	shl.b32 	%r2037, %r331, 2;
	add.s32 	%r428, %r1061, %r2037;
	st.shared.u32 	[%r428+-4], %r2964;
	shl.b32 	%r2038, %r337, 2;
	add.s32 	%r429, %r1061, %r2038;
	st.shared.u32 	[%r429+-4], %r2963;
	shl.b32 	%r2039, %r343, 2;
	add.s32 	%r430, %r1061, %r2039;
	st.shared.u32 	[%r430+-4], %r2962;
	shl.b32 	%r2040, %r349, 2;
	add.s32 	%r431, %r1061, %r2040;
	st.shared.u32 	[%r431+-4], %r2961;
	shl.b32 	%r2041, %r355, 2;
	add.s32 	%r432, %r1061, %r2041;
	st.shared.u32 	[%r432+-4], %r2960;
	shl.b32 	%r2042, %r361, 2;
	add.s32 	%r433, %r1061, %r2042;
	st.shared.u32 	[%r433+-4], %r2959;
	shl.b32 	%r2043, %r367, 2;
	add.s32 	%r434, %r1061, %r2043;
	st.shared.u32 	[%r434+-4], %r2958;
	shl.b32 	%r2044, %r373, 2;
	add.s32 	%r435, %r1061, %r2044;
	st.shared.u32 	[%r435+-4], %r2957;
	shl.b32 	%r2045, %r379, 2;
	add.s32 	%r436, %r1061, %r2045;
	st.shared.u32 	[%r436+-4], %r2956;
	shl.b32 	%r2046, %r385, 2;
	add.s32 	%r437, %r1061, %r2046;
	st.shared.u32 	[%r437+-4], %r2955;
	shl.b32 	%r2047, %r391, 2;
	add.s32 	%r438, %r1061, %r2047;
	st.shared.u32 	[%r438+-4], %r2954;
	shl.b32 	%r2048, %r397, 2;
	add.s32 	%r439, %r1061, %r2048;
	st.shared.u32 	[%r439+-4], %r2953;
	shl.b32 	%r2049, %r403, 2;
	add.s32 	%r440, %r1061, %r2049;
	st.shared.u32 	[%r440+-4], %r2952;
	shl.b32 	%r2050, %r409, 2;
	add.s32 	%r441, %r1061, %r2050;
	st.shared.u32 	[%r441+-4], %r2951;
	shl.b32 	%r2051, %r415, 2;
	add.s32 	%r442, %r1061, %r2051;
	st.shared.u32 	[%r442+-4], %r2950;
	shl.b32 	%r2052, %r2028, 2;
	add.s32 	%r443, %r1061, %r2052;
	st.shared.u32 	[%r443+-4], %r2949;
	@%p173 bra 	$L__BB6_281;
	ld.global.u32 	%r2053, [%rd10];
	sub.s32 	%r2998, %r2053, %r282;
	st.shared.u32 	[%r137+35328], %r2998;
	setp.lt.s32 	%p175, %r4, 1;
	mov.u32 	%r2999, %r2898;
	@%p175 bra 	$L__BB6_280;
	mov.b32 	%r2996, -1;
	mov.u32 	%r2995, %r4;
	mov.u32 	%r2999, %r2898;
$L__BB6_276:
	ld.param.u64 	%rd243, [_ZN3cub18CUB_300001_SM_10006detail10radix_sort29DeviceRadixSortOnesweepKernelINS1_5radix10policy_hubIiijE10Policy1000ELNS0_9SortOrderE0EiijiiNS1_21identity_decomposer_tEEEvPT5_SB_PT3_PKSC_PT1_PKSG_PT2_PKSK_T4_iiT6__param_0];
	add.s32 	%r448, %r2995, -1;
	shl.b32 	%r2055, %r448, 8;
	add.s32 	%r2056, %r2055, %r1;
	cvta.to.global.u64 	%rd54, %rd243;
	mul.wide.s32 	%rd55, %r2056, 4;
	add.s64 	%rd16, %rd54, %rd55;
$L__BB6_277:
	membar.cta;
	ld.volatile.global.u32 	%r449, [%rd16];
	setp.eq.s32 	%p176, %r449, 0;
	@%p176 bra 	$L__BB6_277;
	and.b32  	%r2057, %r449, 1073741823;
	add.s32 	%r2999, %r2057, %r2999;
	setp.gt.s32 	%p177, %r449, -1;
	vote.sync.ballot.b32 	%r2996, %p177, %r2996;
	setp.gt.u32 	%p179, %r2995, 1;
	and.pred  	%p180, %p177, %p179;
	mov.u32 	%r2995, %r448;
	@%p180 bra 	$L__BB6_276;
	ld.shared.u32 	%r2998, [%r137+35328];
$L__BB6_280:
	ld.param.u64 	%rd244, [_ZN3cub18CUB_300001_SM_10006detail10radix_sort29DeviceRadixSortOnesweepKernelINS1_5radix10policy_hubIiijE10Policy1000ELNS0_9SortOrderE0EiijiiNS1_21identity_decomposer_tEEEvPT5_SB_PT3_PKSC_PT1_PKSG_PT2_PKSK_T4_iiT6__param_0];
	or.b32  	%r2058, %r2999, -2147483648;
	cvta.to.global.u64 	%rd56, %rd244;
	shl.b32 	%r2059, %r4, 8;
	add.s32 	%r2060, %r2059, %r1;
	mul.wide.s32 	%rd57, %r2060, 4;
	add.s64 	%rd58, %rd56, %rd57;
	st.volatile.global.u32 	[%rd58], %r2058;
	sub.s32 	%r2061, %r2999, %r2898;
	add.s32 	%r2062, %r2061, %r2998;
	st.shared.u32 	[%r137+35328], %r2062;
$L__BB6_281:
	ld.param.u32 	%r2838, [_ZN3cub18CUB_300001_SM_10006detail10radix_sort29DeviceRadixSortOnesweepKernelINS1_5radix10policy_hubIiijE10Policy1000ELNS0_9SortOrderE0EiijiiNS1_21identity_decomposer_tEEEvPT5_SB_PT3_PKSC_PT1_PKSG_PT2_PKSK_T4_iiT6__param_8];
	ld.param.u64 	%rd247, [_ZN3cub18CUB_300001_SM_10006detail10radix_sort29DeviceRadixSortOnesweepKernelINS1_5radix10policy_hubIiijE10Policy1000ELNS0_9SortOrderE0EiijiiNS1_21identity_decomposer_tEEEvPT5_SB_PT3_PKSC_PT1_PKSG_PT2_PKSK_T4_iiT6__param_2];
	setp.gt.u32 	%p181, %r1, 255;
	setp.lt.s32 	%p182, %r6, %r2838;
	setp.eq.s64 	%p183, %rd247, 0;
	or.pred  	%p184, %p183, %p182;
	or.pred  	%p185, %p181, %p184;
	@%p185 bra 	$L__BB6_283;
	ld.shared.u32 	%r2063, [%r137+35328];
	add.s32 	%r2064, %r282, %r2898;
	add.s32 	%r2065, %r2064, %r2063;
	st.global.u32 	[%rd9], %r2065;
$L__BB6_283:
	ld.param.u32 	%r2839, [_ZN3cub18CUB_300001_SM_10006detail10radix_sort29DeviceRadixSortOnesweepKernelINS1_5radix10policy_hubIiijE10Policy1000ELNS0_9SortOrderE0EiijiiNS1_21identity_decomposer_tEEEvPT5_SB_PT3_PKSC_PT1_PKSG_PT2_PKSK_T4_iiT6__param_8];
	setp.gt.s32 	%p186, %r6, %r2839;
	bar.sync 	0;
	@%p186 bra 	$L__BB6_285;
	ld.shared.u32 	%r2066, [%r137];
	shr.u32 	%r2067, %r2066, %r642;
	and.b32  	%r2068, %r2067, %r103;
	shl.b32 	%r2069, %r2068, 2;
	add.s32 	%r2071, %r1061, 35328;
	add.s32 	%r2072, %r2071, %r2069;
	ld.shared.u32 	%r2073, [%r2072];
	add.s32 	%r2074, %r2073, %r1;
	xor.b32  	%r2075, %r2066, -2147483648;
	mul.wide.u32 	%rd59, %r2074, 4;
	add.s64 	%rd60, %rd2, %rd59;
	st.global.u32 	[%rd60], %r2075;
	bar.warp.sync 	-1;
	ld.shared.u32 	%r2076, [%r137+1536];
	shr.u32 	%r2077, %r2076, %r642;
	and.b32  	%r2078, %r2077, %r103;
	shl.b32 	%r2079, %r2078, 2;
	add.s32 	%r2080, %r2071, %r2079;
	ld.shared.u32 	%r2081, [%r2080];
	add.s32 	%r2082, %r1, %r2081;
	add.s32 	%r2083, %r2082, 384;
	xor.b32  	%r2084, %r2076, -2147483648;
	mul.wide.u32 	%rd61, %r2083, 4;
	add.s64 	%rd62, %rd2, %rd61;
	st.global.u32 	[%rd62], %r2084;
	bar.warp.sync 	-1;
	ld.shared.u32 	%r2085, [%r137+3072];
	shr.u32 	%r2086, %r2085, %r642;
	and.b32  	%r2087, %r2086, %r103;
	shl.b32 	%r2088, %r2087, 2;
	add.s32 	%r2089, %r2071, %r2088;
	ld.shared.u32 	%r2090, [%r2089];
	add.s32 	%r2091, %r1, %r2090;
	add.s32 	%r2092, %r2091, 768;
	xor.b32  	%r2093, %r2085, -2147483648;
	mul.wide.u32 	%rd63, %r2092, 4;
	add.s64 	%rd64, %rd2, %rd63;
	st.global.u32 	[%rd64], %r2093;
	bar.warp.sync 	-1;
	ld.shared.u32 	%r2094, [%r137+4608];
	shr.u32 	%r2095, %r2094, %r642;
	and.b32  	%r2096, %r2095, %r103;
	shl.b32 	%r2097, %r2096, 2;
	add.s32 	%r2098, %r2071, %r2097;
	ld.shared.u32 	%r2099, [%r2098];
	add.s32 	%r2100, %r1, %r2099;
	add.s32 	%r2101, %r2100, 1152;
	xor.b32  	%r2102, %r2094, -2147483648;
	mul.wide.u32 	%rd65, %r2101, 4;
	add.s64 	%rd66, %rd2, %rd65;
	st.global.u32 	[%rd66], %r2102;
	bar.warp.sync 	-1;
	ld.shared.u32 	%r2103, [%r137+6144];
	shr.u32 	%r2104, %r2103, %r642;
	and.b32  	%r2105, %r2104, %r103;
	shl.b32 	%r2106, %r2105, 2;
	add.s32 	%r2107, %r2071, %r2106;
	ld.shared.u32 	%r2108, [%r2107];
	add.s32 	%r2109, %r1, %r2108;
	add.s32 	%r2110, %r2109, 1536;
	xor.b32  	%r2111, %r2103, -2147483648;
	mul.wide.u32 	%rd67, %r2110, 4;
	add.s64 	%rd68, %rd2, %rd67;
	st.global.u32 	[%rd68], %r2111;
	bar.warp.sync 	-1;
	ld.shared.u32 	%r2112, [%r137+7680];
	shr.u32 	%r2113, %r2112, %r642;
	and.b32  	%r2114, %r2113, %r103;
	shl.b32 	%r2115, %r2114, 2;
	add.s32 	%r2116, %r2071, %r2115;
	ld.shared.u32 	%r2117, [%r2116];
	add.s32 	%r2118, %r1, %r2117;
	add.s32 	%r2119, %r2118, 1920;
	xor.b32  	%r2120, %r2112, -2147483648;
	mul.wide.u32 	%rd69, %r2119, 4;
	add.s64 	%rd70, %rd2, %rd69;
	st.global.u32 	[%rd70], %r2120;
	bar.warp.sync 	-1;
	ld.shared.u32 	%r2121, [%r137+9216];
	shr.u32 	%r2122, %r2121, %r642;
	and.b32  	%r2123, %r2122, %r103;
	shl.b32 	%r2124, %r2123, 2;
	add.s32 	%r2125, %r2071, %r2124;
	ld.shared.u32 	%r2126, [%r2125];
	add.s32 	%r2127, %r1, %r2126;
	add.s32 	%r2128, %r2127, 2304;
	xor.b32  	%r2129, %r2121, -2147483648;
	mul.wide.u32 	%rd71, %r2128, 4;
	add.s64 	%rd72, %rd2, %rd71;
	st.global.u32 	[%rd72], %r2129;
	bar.warp.sync 	-1;
	ld.shared.u32 	%r2130, [%r137+10752];
	shr.u32 	%r2131, %r2130, %r642;
	and.b32  	%r2132, %r2131, %r103;
	shl.b32 	%r2133, %r2132, 2;
	add.s32 	%r2134, %r2071, %r2133;
	ld.shared.u32 	%r2135, [%r2134];
	add.s32 	%r2136, %r1, %r2135;
	add.s32 	%r2137, %r2136, 2688;
	xor.b32  	%r2138, %r2130, -2147483648;
	mul.wide.u32 	%rd73, %r2137, 4;
	add.s64 	%rd74, %rd2, %rd73;
	st.global.u32 	[%rd74], %r2138;
	bar.warp.sync 	-1;
	ld.shared.u32 	%r2139, [%r137+12288];
	shr.u32 	%r2140, %r2139, %r642;
	and.b32  	%r2141, %r2140, %r103;
	shl.b32 	%r2142, %r2141, 2;
	add.s32 	%r2143, %r2071, %r2142;
	ld.shared.u32 	%r2144, [%r2143];
	add.s32 	%r2145, %r1, %r2144;
	add.s32 	%r2146, %r2145, 3072;
	xor.b32  	%r2147, %r2139, -2147483648;
	mul.wide.u32 	%rd75, %r2146, 4;
	add.s64 	%rd76, %rd2, %rd75;
	st.global.u32 	[%rd76], %r2147;
	bar.warp.sync 	-1;
	ld.shared.u32 	%r2148, [%r137+13824];
	shr.u32 	%r2149, %r2148, %r642;
	and.b32  	%r2150, %r2149, %r103;
	shl.b32 	%r2151, %r2150, 2;
	add.s32 	%r2152, %r2071, %r2151;
	ld.shared.u32 	%r2153, [%r2152];
	add.s32 	%r2154, %r1, %r2153;
	add.s32 	%r2155, %r2154, 3456;
	xor.b32  	%r2156, %r2148, -2147483648;
	mul.wide.u32 	%rd77, %r2155, 4;
	add.s64 	%rd78, %rd2, %rd77;
	st.global.u32 	[%rd78], %r2156;
	bar.warp.sync 	-1;
	ld.shared.u32 	%r2157, [%r137+15360];
	shr.u32 	%r2158, %r2157, %r642;
	and.b32  	%r2159, %r2158, %r103;
	shl.b32 	%r2160, %r2159, 2;
	add.s32 	%r2161, %r2071, %r2160;
	ld.shared.u32 	%r2162, [%r2161];
	add.s32 	%r2163, %r1, %r2162;
	add.s32 	%r2164, %r2163, 3840;
	xor.b32  	%r2165, %r2157, -2147483648;
	mul.wide.u32 	%rd79, %r2164, 4;
	add.s64 	%rd80, %rd2, %rd79;
	st.global.u32 	[%rd80], %r2165;
	bar.warp.sync 	-1;
	ld.shared.u32 	%r2166, [%r137+16896];
	shr.u32 	%r2167, %r2166, %r642;
	and.b32  	%r2168, %r2167, %r103;
	shl.b32 	%r2169, %r2168, 2;
	add.s32 	%r2170, %r2071, %r2169;
	ld.shared.u32 	%r2171, [%r2170];
	add.s32 	%r2172, %r1, %r2171;
	add.s32 	%r2173, %r2172, 4224;
	xor.b32  	%r2174, %r2166, -2147483648;
	mul.wide.u32 	%rd81, %r2173, 4;
	add.s64 	%rd82, %rd2, %rd81;
	st.global.u32 	[%rd82], %r2174;
	bar.warp.sync 	-1;
	ld.shared.u32 	%r2175, [%r137+18432];
	shr.u32 	%r2176, %r2175, %r642;
	and.b32  	%r2177, %r2176, %r103;
	shl.b32 	%r2178, %r2177, 2;
	add.s32 	%r2179, %r2071, %r2178;
	ld.shared.u32 	%r2180, [%r2179];
	add.s32 	%r2181, %r1, %r2180;
	add.s32 	%r2182, %r2181, 4608;
	xor.b32  	%r2183, %r2175, -2147483648;
	mul.wide.u32 	%rd83, %r2182, 4;
	add.s64 	%rd84, %rd2, %rd83;
	st.global.u32 	[%rd84], %r2183;
	bar.warp.sync 	-1;
	ld.shared.u32 	%r2184, [%r137+19968];
	shr.u32 	%r2185, %r2184, %r642;
	and.b32  	%r2186, %r2185, %r103;
	shl.b32 	%r2187, %r2186, 2;
	add.s32 	%r2188, %r2071, %r2187;
	ld.shared.u32 	%r2189, [%r2188];
	add.s32 	%r2190, %r1, %r2189;
	add.s32 	%r2191, %r2190, 4992;
	xor.b32  	%r2192, %r2184, -2147483648;
	mul.wide.u32 	%rd85, %r2191, 4;
	add.s64 	%rd86, %rd2, %rd85;
	st.global.u32 	[%rd86], %r2192;
	bar.warp.sync 	-1;
	ld.shared.u32 	%r2193, [%r137+21504];
	shr.u32 	%r2194, %r2193, %r642;
	and.b32  	%r2195, %r2194, %r103;
	shl.b32 	%r2196, %r2195, 2;
	add.s32 	%r2197, %r2071, %r2196;
	ld.shared.u32 	%r2198, [%r2197];
	add.s32 	%r2199, %r1, %r2198;
	add.s32 	%r2200, %r2199, 5376;
	xor.b32  	%r2201, %r2193, -2147483648;
	mul.wide.u32 	%rd87, %r2200, 4;
	add.s64 	%rd88, %rd2, %rd87;
	st.global.u32 	[%rd88], %r2201;
	bar.warp.sync 	-1;
	ld.shared.u32 	%r2202, [%r137+23040];
	shr.u32 	%r2203, %r2202, %r642;
	and.b32  	%r2204, %r2203, %r103;
	shl.b32 	%r2205, %r2204, 2;
	add.s32 	%r2206, %r2071, %r2205;
	ld.shared.u32 	%r2207, [%r2206];
	add.s32 	%r2208, %r1, %r2207;
	add.s32 	%r2209, %r2208, 5760;
	xor.b32  	%r2210, %r2202, -2147483648;
	mul.wide.u32 	%rd89, %r2209, 4;
	add.s64 	%rd90, %rd2, %rd89;
	st.global.u32 	[%rd90], %r2210;
	bar.warp.sync 	-1;
	ld.shared.u32 	%r2211, [%r137+24576];
	shr.u32 	%r2212, %r2211, %r642;
	and.b32  	%r2213, %r2212, %r103;
	shl.b32 	%r2214, %r2213, 2;
	add.s32 	%r2215, %r2071, %r2214;
	ld.shared.u32 	%r2216, [%r2215];
	add.s32 	%r2217, %r1, %r2216;
	add.s32 	%r2218, %r2217, 6144;
	xor.b32  	%r2219, %r2211, -2147483648;
	mul.wide.u32 	%rd91, %r2218, 4;
	add.s64 	%rd92, %rd2, %rd91;
	st.global.u32 	[%rd92], %r2219;
	bar.warp.sync 	-1;
	ld.shared.u32 	%r2220, [%r137+26112];
	shr.u32 	%r2221, %r2220, %r642;
	and.b32  	%r2222, %r2221, %r103;
	shl.b32 	%r2223, %r2222, 2;
	add.s32 	%r2224, %r2071, %r2223;
	ld.shared.u32 	%r2225, [%r2224];
	add.s32 	%r2226, %r1, %r2225;
	add.s32 	%r2227, %r2226, 6528;
	xor.b32  	%r2228, %r2220, -2147483648;
	mul.wide.u32 	%rd93, %r2227, 4;
	add.s64 	%rd94, %rd2, %rd93;
	st.global.u32 	[%rd94], %r2228;
	bar.warp.sync 	-1;
	ld.shared.u32 	%r2229, [%r137+27648];
	shr.u32 	%r2230, %r2229, %r642;
	and.b32  	%r2231, %r2230, %r103;
	shl.b32 	%r2232, %r2231, 2;
	add.s32 	%r2233, %r2071, %r2232;
	ld.shared.u32 	%r2234, [%r2233];
	add.s32 	%r2235, %r1, %r2234;
	add.s32 	%r2236, %r2235, 6912;
	xor.b32  	%r2237, %r2229, -2147483648;
	mul.wide.u32 	%rd95, %r2236, 4;
	add.s64 	%rd96, %rd2, %rd95;
	st.global.u32 	[%rd96], %r2237;
	bar.warp.sync 	-1;
	ld.shared.u32 	%r2238, [%r137+29184];
	shr.u32 	%r2239, %r2238, %r642;
	and.b32  	%r2240, %r2239, %r103;
	shl.b32 	%r2241, %r2240, 2;
	add.s32 	%r2242, %r2071, %r2241;
	ld.shared.u32 	%r2243, [%r2242];
	add.s32 	%r2244, %r1, %r2243;
	add.s32 	%r2245, %r2244, 7296;
	xor.b32  	%r2246, %r2238, -2147483648;
	mul.wide.u32 	%rd97, %r2245, 4;
	add.s64 	%rd98, %rd2, %rd97;
	st.global.u32 	[%rd98], %r2246;
	bar.warp.sync 	-1;
	ld.shared.u32 	%r2247, [%r137+30720];
	shr.u32 	%r2248, %r2247, %r642;
	and.b32  	%r2249, %r2248, %r103;
	shl.b32 	%r2250, %r2249, 2;
	add.s32 	%r2251, %r2071, %r2250;
	ld.shared.u32 	%r2252, [%r2251];
	add.s32 	%r2253, %r1, %r2252;
	add.s32 	%r2254, %r2253, 7680;
	xor.b32  	%r2255, %r2247, -2147483648;
	mul.wide.u32 	%rd99, %r2254, 4;
	add.s64 	%rd100, %rd2, %rd99;
	st.global.u32 	[%rd100], %r2255;
	bar.warp.sync 	-1;
	ld.shared.u32 	%r2256, [%r137+32256];
	shr.u32 	%r2257, %r2256, %r642;
	and.b32  	%r2258, %r2257, %r103;
	shl.b32 	%r2259, %r2258, 2;
	add.s32 	%r2260, %r2071, %r2259;
	ld.shared.u32 	%r2261, [%r2260];
	add.s32 	%r2262, %r1, %r2261;
	add.s32 	%r2263, %r2262, 8064;
	xor.b32  	%r2264, %r2256, -2147483648;
	mul.wide.u32 	%rd101, %r2263, 4;
	add.s64 	%rd102, %rd2, %rd101;
	st.global.u32 	[%rd102], %r2264;
	bar.warp.sync 	-1;
	ld.shared.u32 	%r2265, [%r137+33792];
	shr.u32 	%r2266, %r2265, %r642;
	and.b32  	%r2267, %r2266, %r103;
	shl.b32 	%r2268, %r2267, 2;
	add.s32 	%r2269, %r2071, %r2268;
	ld.shared.u32 	%r2270, [%r2269];
	add.s32 	%r2271, %r1, %r2270;
	add.s32 	%r2272, %r2271, 8448;
	xor.b32  	%r2273, %r2265, -2147483648;
	mul.wide.u32 	%rd103, %r2272, 4;
	add.s64 	%rd104, %rd2, %rd103;
	st.global.u32 	[%rd104], %r2273;
	bar.warp.sync 	-1;
	bra.uni 	$L__BB6_332;
$L__BB6_285:
	ld.param.u32 	%r2840, [_ZN3cub18CUB_300001_SM_10006detail10radix_sort29DeviceRadixSortOnesweepKernelINS1_5radix10policy_hubIiijE10Policy1000ELNS0_9SortOrderE0EiijiiNS1_21identity_decomposer_tEEEvPT5_SB_PT3_PKSC_PT1_PKSG_PT2_PKSK_T4_iiT6__param_8];
	mad.lo.s32 	%r456, %r4, -8832, %r2840;
	setp.ge.s32 	%p187, %r1, %r456;
	@%p187 bra 	$L__BB6_287;
	ld.shared.u32 	%r2274, [%r137];
	shr.u32 	%r2275, %r2274, %r642;
	and.b32  	%r2276, %r2275, %r103;
	shl.b32 	%r2277, %r2276, 2;
	add.s32 	%r2279, %r1061, %r2277;
	ld.shared.u32 	%r2280, [%r2279+35328];
	xor.b32  	%r2281, %r2274, -2147483648;
	add.s32 	%r2282, %r2280, %r1;
	mul.wide.u32 	%rd105, %r2282, 4;
	add.s64 	%rd106, %rd2, %rd105;
	st.global.u32 	[%rd106], %r2281;
$L__BB6_287:
	bar.warp.sync 	-1;
	add.s32 	%r457, %r1, 384;
	setp.ge.s32 	%p188, %r457, %r456;
	@%p188 bra 	$L__BB6_289;
	ld.shared.u32 	%r2283, [%r137+1536];
	shr.u32 	%r2284, %r2283, %r642;
	and.b32  	%r2285, %r2284, %r103;
	shl.b32 	%r2286, %r2285, 2;
	add.s32 	%r2288, %r1061, %r2286;
	ld.shared.u32 	%r2289, [%r2288+35328];
	xor.b32  	%r2290, %r2283, -2147483648;
	add.s32 	%r2291, %r2289, %r457;
	mul.wide.u32 	%rd107, %r2291, 4;
	add.s64 	%rd108, %rd2, %rd107;
	st.global.u32 	[%rd108], %r2290;
$L__BB6_289:
	bar.warp.sync 	-1;
	add.s32 	%r458, %r1, 768;
	setp.ge.s32 	%p189, %r458, %r456;
	@%p189 bra 	$L__BB6_291;
	ld.shared.u32 	%r2292, [%r137+3072];
	shr.u32 	%r2293, %r2292, %r642;
	and.b32  	%r2294, %r2293, %r103;
	shl.b32 	%r2295, %r2294, 2;
	add.s32 	%r2297, %r1061, %r2295;
	ld.shared.u32 	%r2298, [%r2297+35328];
	xor.b32  	%r2299, %r2292, -2147483648;
	add.s32 	%r2300, %r2298, %r458;
	mul.wide.u32 	%rd109, %r2300, 4;
	add.s64 	%rd110, %rd2, %rd109;
	st.global.u32 	[%rd110], %r2299;
$L__BB6_291:
	bar.warp.sync 	-1;
	add.s32 	%r459, %r1, 1152;
	setp.ge.s32 	%p190, %r459, %r456;
	@%p190 bra 	$L__BB6_293;
	ld.shared.u32 	%r2301, [%r137+4608];
	shr.u32 	%r2302, %r2301, %r642;
	and.b32  	%r2303, %r2302, %r103;
	shl.b32 	%r2304, %r2303, 2;
	add.s32 	%r2306, %r1061, %r2304;
	ld.shared.u32 	%r2307, [%r2306+35328];
	xor.b32  	%r2308, %r2301, -2147483648;
	add.s32 	%r2309, %r2307, %r459;
	mul.wide.u32 	%rd111, %r2309, 4;
	add.s64 	%rd112, %rd2, %rd111;
	st.global.u32 	[%rd112], %r2308;
$L__BB6_293:
	bar.warp.sync 	-1;
	add.s32 	%r460, %r1, 1536;
	setp.ge.s32 	%p191, %r460, %r456;
	@%p191 bra 	$L__BB6_295;
	ld.shared.u32 	%r2310, [%r137+6144];
	shr.u32 	%r2311, %r2310, %r642;
	and.b32  	%r2312, %r2311, %r103;
	shl.b32 	%r2313, %r2312, 2;
	add.s32 	%r2315, %r1061, %r2313;
	ld.shared.u32 	%r2316, [%r2315+35328];
	xor.b32  	%r2317, %r2310, -2147483648;
	add.s32 	%r2318, %r2316, %r460;
	mul.wide.u32 	%rd113, %r2318, 4;
	add.s64 	%rd114, %rd2, %rd113;
	st.global.u32 	[%rd114], %r2317;
$L__BB6_295:
	bar.warp.sync 	-1;
	add.s32 	%r461, %r1, 1920;
	setp.ge.s32 	%p192, %r461, %r456;
	@%p192 bra 	$L__BB6_297;
	ld.shared.u32 	%r2319, [%r137+7680];
	shr.u32 	%r2320, %r2319, %r642;
	and.b32  	%r2321, %r2320, %r103;
	shl.b32 	%r2322, %r2321, 2;
	add.s32 	%r2324, %r1061, %r2322;
	ld.shared.u32 	%r2325, [%r2324+35328];
	xor.b32  	%r2326, %r2319, -2147483648;
	add.s32 	%r2327, %r2325, %r461;
	mul.wide.u32 	%rd115, %r2327, 4;
	add.s64 	%rd116, %rd2, %rd115;
	st.global.u32 	[%rd116], %r2326;
$L__BB6_297:
	bar.warp.sync 	-1;
	add.s32 	%r462, %r1, 2304;
	setp.ge.s32 	%p193, %r462, %r456;
	@%p193 bra 	$L__BB6_299;
	ld.shared.u32 	%r2328, [%r137+9216];
	shr.u32 	%r2329, %r2328, %r642;
	and.b32  	%r2330, %r2329, %r103;
	shl.b32 	%r2331, %r2330, 2;
	add.s32 	%r2333, %r1061, %r2331;
	ld.shared.u32 	%r2334, [%r2333+35328];
	xor.b32  	%r2335, %r2328, -2147483648;
	add.s32 	%r2336, %r2334, %r462;
	mul.wide.u32 	%rd117, %r2336, 4;
	add.s64 	%rd118, %rd2, %rd117;
	st.global.u32 	[%rd118], %r2335;
$L__BB6_299:
	bar.warp.sync 	-1;
	add.s32 	%r463, %r1, 2688;
	setp.ge.s32 	%p194, %r463, %r456;
	@%p194 bra 	$L__BB6_301;
	ld.shared.u32 	%r2337, [%r137+10752];
	shr.u32 	%r2338, %r2337, %r642;
	and.b32  	%r2339, %r2338, %r103;
	shl.b32 	%r2340, %r2339, 2;
	add.s32 	%r2342, %r1061, %r2340;
	ld.shared.u32 	%r2343, [%r2342+35328];
	xor.b32  	%r2344, %r2337, -2147483648;
	add.s32 	%r2345, %r2343, %r463;
	mul.wide.u32 	%rd119, %r2345, 4;
	add.s64 	%rd120, %rd2, %rd119;
	st.global.u32 	[%rd120], %r2344;
$L__BB6_301:
	bar.warp.sync 	-1;
	or.b32  	%r464, %r1, 3072;
	setp.ge.s32 	%p195, %r464, %r456;
	@%p195 bra 	$L__BB6_303;
	ld.shared.u32 	%r2346, [%r137+12288];
	shr.u32 	%r2347, %r2346, %r642;
	and.b32  	%r2348, %r2347, %r103;
	shl.b32 	%r2349, %r2348, 2;
	add.s32 	%r2351, %r1061, %r2349;
	ld.shared.u32 	%r2352, [%r2351+35328];
	xor.b32  	%r2353, %r2346, -2147483648;
	add.s32 	%r2354, %r2352, %r464;
	mul.wide.u32 	%rd121, %r2354, 4;
	add.s64 	%rd122, %rd2, %rd121;
	st.global.u32 	[%rd122], %r2353;
$L__BB6_303:
	bar.warp.sync 	-1;
	add.s32 	%r465, %r1, 3456;
	setp.ge.s32 	%p196, %r465, %r456;
	@%p196 bra 	$L__BB6_305;
	ld.shared.u32 	%r2355, [%r137+13824];
	shr.u32 	%r2356, %r2355, %r642;
	and.b32  	%r2357, %r2356, %r103;
	shl.b32 	%r2358, %r2357, 2;
	add.s32 	%r2360, %r1061, %r2358;
	ld.shared.u32 	%r2361, [%r2360+35328];
	xor.b32  	%r2362, %r2355, -2147483648;
	add.s32 	%r2363, %r2361, %r465;
	mul.wide.u32 	%rd123, %r2363, 4;
	add.s64 	%rd124, %rd2, %rd123;
	st.global.u32 	[%rd124], %r2362;
$L__BB6_305:
	bar.warp.sync 	-1;
	add.s32 	%r466, %r1, 3840;
	setp.ge.s32 	%p197, %r466, %r456;
	@%p197 bra 	$L__BB6_307;
	ld.shared.u32 	%r2364, [%r137+15360];
	shr.u32 	%r2365, %r2364, %r642;
	and.b32  	%r2366, %r2365, %r103;
	shl.b32 	%r2367, %r2366, 2;
	add.s32 	%r2369, %r1061, %r2367;
	ld.shared.u32 	%r2370, [%r2369+35328];
	xor.b32  	%r2371, %r2364, -2147483648;
	add.s32 	%r2372, %r2370, %r466;
	mul.wide.u32 	%rd125, %r2372, 4;
	add.s64 	%rd126, %rd2, %rd125;
	st.global.u32 	[%rd126], %r2371;
$L__BB6_307:
	bar.warp.sync 	-1;
	add.s32 	%r467, %r1, 4224;
	setp.ge.s32 	%p198, %r467, %r456;
	@%p198 bra 	$L__BB6_309;
	ld.shared.u32 	%r2373, [%r137+16896];
	shr.u32 	%r2374, %r2373, %r642;
	and.b32  	%r2375, %r2374, %r103;
	shl.b32 	%r2376, %r2375, 2;
	add.s32 	%r2378, %r1061, %r2376;
	ld.shared.u32 	%r2379, [%r2378+35328];
	xor.b32  	%r2380, %r2373, -2147483648;
	add.s32 	%r2381, %r2379, %r467;
	mul.wide.u32 	%rd127, %r2381, 4;
	add.s64 	%rd128, %rd2, %rd127;
	st.global.u32 	[%rd128], %r2380;
$L__BB6_309:
	bar.warp.sync 	-1;
	add.s32 	%r468, %r1, 4608;
	setp.ge.s32 	%p199, %r468, %r456;
	@%p199 bra 	$L__BB6_311;
	ld.shared.u32 	%r2382, [%r137+18432];
	shr.u32 	%r2383, %r2382, %r642;
	and.b32  	%r2384, %r2383, %r103;
	shl.b32 	%r2385, %r2384, 2;
	add.s32 	%r2387, %r1061, %r2385;
	ld.shared.u32 	%r2388, [%r2387+35328];
	xor.b32  	%r2389, %r2382, -2147483648;
	add.s32 	%r2390, %r2388, %r468;
	mul.wide.u32 	%rd129, %r2390, 4;
	add.s64 	%rd130, %rd2, %rd129;
	st.global.u32 	[%rd130], %r2389;
$L__BB6_311:
	bar.warp.sync 	-1;
	add.s32 	%r469, %r1, 4992;
	setp.ge.s32 	%p200, %r469, %r456;
	@%p200 bra 	$L__BB6_313;
	ld.shared.u32 	%r2391, [%r137+19968];
	shr.u32 	%r2392, %r2391, %r642;
	and.b32  	%r2393, %r2392, %r103;
	shl.b32 	%r2394, %r2393, 2;
	add.s32 	%r2396, %r1061, %r2394;
	ld.shared.u32 	%r2397, [%r2396+35328];
	xor.b32  	%r2398, %r2391, -2147483648;
	add.s32 	%r2399, %r2397, %r469;
	mul.wide.u32 	%rd131, %r2399, 4;
	add.s64 	%rd132, %rd2, %rd131;
	st.global.u32 	[%rd132], %r2398;
$L__BB6_313:
	bar.warp.sync 	-1;
	add.s32 	%r470, %r1, 5376;
	setp.ge.s32 	%p201, %r470, %r456;
	@%p201 bra 	$L__BB6_315;
	ld.shared.u32 	%r2400, [%r137+21504];
	shr.u32 	%r2401, %r2400, %r642;
	and.b32  	%r2402, %r2401, %r103;
	shl.b32 	%r2403, %r2402, 2;
	add.s32 	%r2405, %r1061, %r2403;
	ld.shared.u32 	%r2406, [%r2405+35328];
	xor.b32  	%r2407, %r2400, -2147483648;
	add.s32 	%r2408, %r2406, %r470;
	mul.wide.u32 	%rd133, %r2408, 4;
	add.s64 	%rd134, %rd2, %rd133;
	st.global.u32 	[%rd134], %r2407;
$L__BB6_315:
	bar.warp.sync 	-1;
	add.s32 	%r471, %r1, 5760;
	setp.ge.s32 	%p202, %r471, %r456;
	@%p202 bra 	$L__BB6_317;
	ld.shared.u32 	%r2409, [%r137+23040];
	shr.u32 	%r2410, %r2409, %r642;
	and.b32  	%r2411, %r2410, %r103;
	shl.b32 	%r2412, %r2411, 2;
	add.s32 	%r2414, %r1061, %r2412;
	ld.shared.u32 	%r2415, [%r2414+35328];
	xor.b32  	%r2416, %r2409, -2147483648;
	add.s32 	%r2417, %r2415, %r471;
	mul.wide.u32 	%rd135, %r2417, 4;
	add.s64 	%rd136, %rd2, %rd135;
	st.global.u32 	[%rd136], %r2416;
$L__BB6_317:
	bar.warp.sync 	-1;
	or.b32  	%r472, %r1, 6144;
	setp.ge.s32 	%p203, %r472, %r456;
	@%p203 bra 	$L__BB6_319;
	ld.shared.u32 	%r2418, [%r137+24576];
	shr.u32 	%r2419, %r2418, %r642;
	and.b32  	%r2420, %r2419, %r103;
	shl.b32 	%r2421, %r2420, 2;
	add.s32 	%r2423, %r1061, %r2421;
	ld.shared.u32 	%r2424, [%r2423+35328];
	xor.b32  	%r2425, %r2418, -2147483648;
	add.s32 	%r2426, %r2424, %r472;
	mul.wide.u32 	%rd137, %r2426, 4;
	add.s64 	%rd138, %rd2, %rd137;
	st.global.u32 	[%rd138], %r2425;
$L__BB6_319:
	bar.warp.sync 	-1;
	add.s32 	%r473, %r1, 6528;
	setp.ge.s32 	%p204, %r473, %r456;
	@%p204 bra 	$L__BB6_321;
	ld.shared.u32 	%r2427, [%r137+26112];
	shr.u32 	%r2428, %r2427, %r642;
	and.b32  	%r2429, %r2428, %r103;
	shl.b32 	%r2430, %r2429, 2;
	add.s32 	%r2432, %r1061, %r2430;
	ld.shared.u32 	%r2433, [%r2432+35328];
	xor.b32  	%r2434, %r2427, -2147483648;
	add.s32 	%r2435, %r2433, %r473;
	mul.wide.u32 	%rd139, %r2435, 4;
	add.s64 	%rd140, %rd2, %rd139;
	st.global.u32 	[%rd140], %r2434;
$L__BB6_321:
	bar.warp.sync 	-1;
	add.s32 	%r474, %r1, 6912;
	setp.ge.s32 	%p205, %r474, %r456;
	@%p205 bra 	$L__BB6_323;
	ld.shared.u32 	%r2436, [%r137+27648];
	shr.u32 	%r2437, %r2436, %r642;
	and.b32  	%r2438, %r2437, %r103;
	shl.b32 	%r2439, %r2438, 2;
	add.s32 	%r2441, %r1061, %r2439;
	ld.shared.u32 	%r2442, [%r2441+35328];
	xor.b32  	%r2443, %r2436, -2147483648;
	add.s32 	%r2444, %r2442, %r474;
	mul.wide.u32 	%rd141, %r2444, 4;
	add.s64 	%rd142, %rd2, %rd141;
	st.global.u32 	[%rd142], %r2443;
$L__BB6_323:
	bar.warp.sync 	-1;
	add.s32 	%r475, %r1, 7296;
	setp.ge.s32 	%p206, %r475, %r456;
	@%p206 bra 	$L__BB6_325;
	ld.shared.u32 	%r2445, [%r137+29184];
	shr.u32 	%r2446, %r2445, %r642;
	and.b32  	%r2447, %r2446, %r103;
	shl.b32 	%r2448, %r2447, 2;
	add.s32 	%r2450, %r1061, %r2448;
	ld.shared.u32 	%r2451, [%r2450+35328];
	xor.b32  	%r2452, %r2445, -2147483648;
	add.s32 	%r2453, %r2451, %r475;
	mul.wide.u32 	%rd143, %r2453, 4;
	add.s64 	%rd144, %rd2, %rd143;
	st.global.u32 	[%rd144], %r2452;
$L__BB6_325:
	bar.warp.sync 	-1;
	add.s32 	%r476, %r1, 7680;
	setp.ge.s32 	%p207, %r476, %r456;
	@%p207 bra 	$L__BB6_327;
	ld.shared.u32 	%r2454, [%r137+30720];
	shr.u32 	%r2455, %r2454, %r642;
	and.b32  	%r2456, %r2455, %r103;
	shl.b32 	%r2457, %r2456, 2;
	add.s32 	%r2459, %r1061, %r2457;
	ld.shared.u32 	%r2460, [%r2459+35328];
	xor.b32  	%r2461, %r2454, -2147483648;
	add.s32 	%r2462, %r2460, %r476;
	mul.wide.u32 	%rd145, %r2462, 4;
	add.s64 	%rd146, %rd2, %rd145;
	st.global.u32 	[%rd146], %r2461;
$L__BB6_327:
	bar.warp.sync 	-1;
	add.s32 	%r477, %r1, 8064;
	setp.ge.s32 	%p208, %r477, %r456;
	@%p208 bra 	$L__BB6_329;
	ld.shared.u32 	%r2463, [%r137+32256];
	shr.u32 	%r2464, %r2463, %r642;
	and.b32  	%r2465, %r2464, %r103;
	shl.b32 	%r2466, %r2465, 2;
	add.s32 	%r2468, %r1061, %r2466;
	ld.shared.u32 	%r2469, [%r2468+35328];
	xor.b32  	%r2470, %r2463, -2147483648;
	add.s32 	%r2471, %r2469, %r477;
	mul.wide.u32 	%rd147, %r2471, 4;
	add.s64 	%rd148, %rd2, %rd147;
	st.global.u32 	[%rd148], %r2470;
$L__BB6_329:
	bar.warp.sync 	-1;
	add.s32 	%r478, %r1, 8448;
	setp.ge.s32 	%p209, %r478, %r456;
	@%p209 bra 	$L__BB6_331;
	ld.shared.u32 	%r2472, [%r137+33792];
	shr.u32 	%r2473, %r2472, %r642;
	and.b32  	%r2474, %r2473, %r103;
	shl.b32 	%r2475, %r2474, 2;
	add.s32 	%r2477, %r1061, %r2475;
	ld.shared.u32 	%r2478, [%r2477+35328];
	xor.b32  	%r2479, %r2472, -2147483648;
	add.s32 	%r2480, %r2478, %r478;
	mul.wide.u32 	%rd149, %r2480, 4;
	add.s64 	%rd150, %rd2, %rd149;
	st.global.u32 	[%rd150], %r2479;
$L__BB6_331:
	bar.warp.sync 	-1;
$L__BB6_332:
	ld.param.u32 	%r2841, [_ZN3cub18CUB_300001_SM_10006detail10radix_sort29DeviceRadixSortOnesweepKernelINS1_5radix10policy_hubIiijE10Policy1000ELNS0_9SortOrderE0EiijiiNS1_21identity_decomposer_tEEEvPT5_SB_PT3_PKSC_PT1_PKSG_PT2_PKSK_T4_iiT6__param_8];
	add.s32 	%r2481, %r5, 8832;
	setp.gt.s32 	%p210, %r2481, %r2841;
	ld.shared.u32 	%r2482, [%r137];
	shr.u32 	%r2483, %r2482, %r642;
	and.b32  	%r480, %r2483, %r103;
	ld.shared.u32 	%r2484, [%r137+1536];
	shr.u32 	%r2485, %r2484, %r642;
	and.b32  	%r481, %r2485, %r103;
	ld.shared.u32 	%r2486, [%r137+3072];
	shr.u32 	%r2487, %r2486, %r642;
	and.b32  	%r482, %r2487, %r103;
	ld.shared.u32 	%r2488, [%r137+4608];
	shr.u32 	%r2489, %r2488, %r642;
	and.b32  	%r483, %r2489, %r103;
	ld.shared.u32 	%r2490, [%r137+6144];
	shr.u32 	%r2491, %r2490, %r642;
	and.b32  	%r484, %r2491, %r103;
	ld.shared.u32 	%r2492, [%r137+7680];
	shr.u32 	%r2493, %r2492, %r642;
	and.b32  	%r485, %r2493, %r103;
	ld.shared.u32 	%r2494, [%r137+9216];
	shr.u32 	%r2495, %r2494, %r642;
	and.b32  	%r486, %r2495, %r103;
	ld.shared.u32 	%r2496, [%r137+10752];
	shr.u32 	%r2497, %r2496, %r642;
	and.b32  	%r487, %r2497, %r103;
	ld.shared.u32 	%r2498, [%r137+12288];
	shr.u32 	%r2499, %r2498, %r642;
	and.b32  	%r488, %r2499, %r103;
	ld.shared.u32 	%r2500, [%r137+13824];
	shr.u32 	%r2501, %r2500, %r642;
	and.b32  	%r489, %r2501, %r103;
	ld.shared.u32 	%r2502, [%r137+15360];
	shr.u32 	%r2503, %r2502, %r642;
	and.b32  	%r490, %r2503, %r103;
	ld.shared.u32 	%r2504, [%r137+16896];
	shr.u32 	%r2505, %r2504, %r642;
	and.b32  	%r491, %r2505, %r103;
	ld.shared.u32 	%r2506, [%r137+18432];
	shr.u32 	%r2507, %r2506, %r642;
	and.b32  	%r492, %r2507, %r103;
	ld.shared.u32 	%r2508, [%r137+19968];
	shr.u32 	%r2509, %r2508, %r642;
	and.b32  	%r493, %r2509, %r103;
	ld.shared.u32 	%r2510, [%r137+21504];
	shr.u32 	%r2511, %r2510, %r642;
	and.b32  	%r494, %r2511, %r103;
	ld.shared.u32 	%r2512, [%r137+23040];
	shr.u32 	%r2513, %r2512, %r642;
	and.b32  	%r495, %r2513, %r103;
	ld.shared.u32 	%r2514, [%r137+24576];
	shr.u32 	%r2515, %r2514, %r642;
	and.b32  	%r496, %r2515, %r103;
	ld.shared.u32 	%r2516, [%r137+26112];
	shr.u32 	%r2517, %r2516, %r642;
	and.b32  	%r497, %r2517, %r103;
	ld.shared.u32 	%r2518, [%r137+27648];
	shr.u32 	%r2519, %r2518, %r642;
	and.b32  	%r498, %r2519, %r103;
	ld.shared.u32 	%r2520, [%r137+29184];
	shr.u32 	%r2521, %r2520, %r642;
	and.b32  	%r499, %r2521, %r103;
	ld.shared.u32 	%r2522, [%r137+30720];
	shr.u32 	%r2523, %r2522, %r642;
	and.b32  	%r500, %r2523, %r103;
	ld.shared.u32 	%r2524, [%r137+32256];
	shr.u32 	%r2525, %r2524, %r642;
	and.b32  	%r501, %r2525, %r103;
	ld.shared.u32 	%r2526, [%r137+33792];
	shr.u32 	%r2527, %r2526, %r642;
	and.b32  	%r502, %r2527, %r103;
	@%p210 bra 	$L__BB6_334;
	ld.global.u32 	%r3022, [%rd8];
	ld.global.u32 	%r3023, [%rd8+128];
	ld.global.u32 	%r3024, [%rd8+256];
	ld.global.u32 	%r3025, [%rd8+384];
	ld.global.u32 	%r3026, [%rd8+512];
	ld.global.u32 	%r3027, [%rd8+640];
	ld.global.u32 	%r3028, [%rd8+768];
	ld.global.u32 	%r3029, [%rd8+896];
	ld.global.u32 	%r3030, [%rd8+1024];
	ld.global.u32 	%r3031, [%rd8+1152];
	ld.global.u32 	%r3032, [%rd8+1280];
	ld.global.u32 	%r3033, [%rd8+1408];
	ld.global.u32 	%r3034, [%rd8+1536];
	ld.global.u32 	%r3035, [%rd8+1664];
	ld.global.u32 	%r3036, [%rd8+1792];
	ld.global.u32 	%r3037, [%rd8+1920];
	ld.global.u32 	%r3038, [%rd8+2048];
	ld.global.u32 	%r3039, [%rd8+2176];
	ld.global.u32 	%r3040, [%rd8+2304];
	ld.global.u32 	%r3041, [%rd8+2432];
	ld.global.u32 	%r3042, [%rd8+2560];
	ld.global.u32 	%r3043, [%rd8+2688];
	ld.global.u32 	%r3044, [%rd8+2816];
	bra.uni 	$L__BB6_380;
$L__BB6_334:
	ld.param.u32 	%r2842, [_ZN3cub18CUB_300001_SM_10006detail10radix_sort29DeviceRadixSortOnesweepKernelINS1_5radix10policy_hubIiijE10Policy1000ELNS0_9SortOrderE0EiijiiNS1_21identity_decomposer_tEEEvPT5_SB_PT3_PKSC_PT1_PKSG_PT2_PKSK_T4_iiT6__param_8];
	cvt.u32.u64 	%r2529, %rd7;
	sub.s32 	%r526, %r2842, %r5;
	setp.ge.s32 	%p211, %r2529, %r526;
	@%p211 bra 	$L__BB6_336;
	ld.global.u32 	%r3022, [%rd8];
$L__BB6_336:
	add.s32 	%r2532, %r2529, 32;
	setp.ge.s32 	%p212, %r2532, %r526;
	@%p212 bra 	$L__BB6_338;
	ld.global.u32 	%r3023, [%rd8+128];
$L__BB6_338:
	add.s32 	%r2535, %r2529, 64;
	setp.ge.s32 	%p213, %r2535, %r526;
	@%p213 bra 	$L__BB6_340;
	ld.global.u32 	%r3024, [%rd8+256];
$L__BB6_340:
	add.s32 	%r2538, %r2529, 96;
	setp.ge.s32 	%p214, %r2538, %r526;
	@%p214 bra 	$L__BB6_342;
	ld.global.u32 	%r3025, [%rd8+384];
$L__BB6_342:
	add.s32 	%r2541, %r2529, 128;
	setp.ge.s32 	%p215, %r2541, %r526;
	@%p215 bra 	$L__BB6_344;
	ld.global.u32 	%r3026, [%rd8+512];
$L__BB6_344:
	add.s32 	%r2544, %r2529, 160;
	setp.ge.s32 	%p216, %r2544, %r526;
	@%p216 bra 	$L__BB6_346;
	ld.global.u32 	%r3027, [%rd8+640];
$L__BB6_346:
	add.s32 	%r2547, %r2529, 192;
	setp.ge.s32 	%p217, %r2547, %r526;
	@%p217 bra 	$L__BB6_348;
	ld.global.u32 	%r3028, [%rd8+768];
$L__BB6_348:
	add.s32 	%r2550, %r2529, 224;
	setp.ge.s32 	%p218, %r2550, %r526;
	@%p218 bra 	$L__BB6_350;
	ld.global.u32 	%r3029, [%rd8+896];
$L__BB6_350:
	add.s32 	%r2553, %r2529, 256;
	setp.ge.s32 	%p219, %r2553, %r526;
	@%p219 bra 	$L__BB6_352;
	ld.global.u32 	%r3030, [%rd8+1024];
$L__BB6_352:
	add.s32 	%r2556, %r2529, 288;
	setp.ge.s32 	%p220, %r2556, %r526;
	@%p220 bra 	$L__BB6_354;
	ld.global.u32 	%r3031, [%rd8+1152];
$L__BB6_354:
	add.s32 	%r2559, %r2529, 320;
	setp.ge.s32 	%p221, %r2559, %r526;
	@%p221 bra 	$L__BB6_356;
	ld.global.u32 	%r3032, [%rd8+1280];
$L__BB6_356:
	add.s32 	%r2562, %r2529, 352;
	setp.ge.s32 	%p222, %r2562, %r526;
	@%p222 bra 	$L__BB6_358;
	ld.global.u32 	%r3033, [%rd8+1408];
$L__BB6_358:
	add.s32 	%r2565, %r2529, 384;
	setp.ge.s32 	%p223, %r2565, %r526;
	@%p223 bra 	$L__BB6_360;
	ld.global.u32 	%r3034, [%rd8+1536];
$L__BB6_360:
	add.s32 	%r2568, %r2529, 416;
	setp.ge.s32 	%p224, %r2568, %r526;
	@%p224 bra 	$L__BB6_362;
	ld.global.u32 	%r3035, [%rd8+1664];
$L__BB6_362:
	add.s32 	%r2571, %r2529, 448;
	setp.ge.s32 	%p225, %r2571, %r526;
	@%p225 bra 	$L__BB6_364;
	ld.global.u32 	%r3036, [%rd8+1792];
$L__BB6_364:
	add.s32 	%r2574, %r2529, 480;
	setp.ge.s32 	%p226, %r2574, %r526;
	@%p226 bra 	$L__BB6_366;
	ld.global.u32 	%r3037, [%rd8+1920];
$L__BB6_366:
	add.s32 	%r2577, %r2529, 512;
	setp.ge.s32 	%p227, %r2577, %r526;
	@%p227 bra 	$L__BB6_368;
	ld.global.u32 	%r3038, [%rd8+2048];
$L__BB6_368:
	add.s32 	%r2580, %r2529, 544;
	setp.ge.s32 	%p228, %r2580, %r526;
	@%p228 bra 	$L__BB6_370;
	ld.global.u32 	%r3039, [%rd8+2176];
$L__BB6_370:
	add.s32 	%r2583, %r2529, 576;
	setp.ge.s32 	%p229, %r2583, %r526;
	@%p229 bra 	$L__BB6_372;
	ld.global.u32 	%r3040, [%rd8+2304];
$L__BB6_372:
	add.s32 	%r2586, %r2529, 608;
	setp.ge.s32 	%p230, %r2586, %r526;
	@%p230 bra 	$L__BB6_374;
	ld.global.u32 	%r3041, [%rd8+2432];
$L__BB6_374:
	add.s32 	%r2589, %r2529, 640;
	setp.ge.s32 	%p231, %r2589, %r526;
	@%p231 bra 	$L__BB6_376;
	ld.global.u32 	%r3042, [%rd8+2560];
$L__BB6_376:
	add.s32 	%r2592, %r2529, 672;
	setp.ge.s32 	%p232, %r2592, %r526;
	@%p232 bra 	$L__BB6_378;
	ld.global.u32 	%r3043, [%rd8+2688];
$L__BB6_378:
	add.s32 	%r2595, %r2529, 704;
	setp.ge.s32 	%p233, %r2595, %r526;
	@%p233 bra 	$L__BB6_380;
	ld.global.u32 	%r3044, [%rd8+2816];
$L__BB6_380:
	ld.param.u32 	%r2843, [_ZN3cub18CUB_300001_SM_10006detail10radix_sort29DeviceRadixSortOnesweepKernelINS1_5radix10policy_hubIiijE10Policy1000ELNS0_9SortOrderE0EiijiiNS1_21identity_decomposer_tEEEvPT5_SB_PT3_PKSC_PT1_PKSG_PT2_PKSK_T4_iiT6__param_8];
	add.s32 	%r595, %r1, 384;
	add.s32 	%r596, %r1, 1152;
	add.s32 	%r597, %r1, 768;
	add.s32 	%r598, %r1, 1920;
	add.s32 	%r599, %r1, 1536;
	add.s32 	%r600, %r1, 2304;
	add.s32 	%r601, %r1, 2688;
	add.s32 	%r602, %r1, 3456;
	or.b32  	%r603, %r1, 3072;
	add.s32 	%r604, %r1, 3840;
	add.s32 	%r605, %r1, 4224;
	add.s32 	%r606, %r1, 4992;
	add.s32 	%r607, %r1, 4608;
	add.s32 	%r608, %r1, 5376;
	add.s32 	%r609, %r1, 5760;
	add.s32 	%r610, %r1, 6528;
	or.b32  	%r611, %r1, 6144;
	add.s32 	%r612, %r1, 6912;
	add.s32 	%r613, %r1, 7296;
	add.s32 	%r614, %r1, 7680;
	add.s32 	%r615, %r1, 8064;
	add.s32 	%r616, %r1, 8448;
	mad.lo.s32 	%r2596, %r4, 8832, 8832;
	setp.gt.s32 	%p234, %r2596, %r2843;
	bar.sync 	0;
	st.shared.u32 	[%r421+-4], %r3022;
	st.shared.u32 	[%r422+-4], %r3023;
	st.shared.u32 	[%r423+-4], %r3024;
	st.shared.u32 	[%r424+-4], %r3025;
	st.shared.u32 	[%r425+-4], %r3026;
	st.shared.u32 	[%r426+-4], %r3027;
	st.shared.u32 	[%r427+-4], %r3028;
	st.shared.u32 	[%r428+-4], %r3029;
	st.shared.u32 	[%r429+-4], %r3030;
	st.shared.u32 	[%r430+-4], %r3031;
	st.shared.u32 	[%r431+-4], %r3032;
	st.shared.u32 	[%r432+-4], %r3033;
	st.shared.u32 	[%r433+-4], %r3034;
	st.shared.u32 	[%r434+-4], %r3035;
	st.shared.u32 	[%r435+-4], %r3036;
	st.shared.u32 	[%r436+-4], %r3037;
	st.shared.u32 	[%r437+-4], %r3038;
	st.shared.u32 	[%r438+-4], %r3039;
	st.shared.u32 	[%r439+-4], %r3040;
	st.shared.u32 	[%r440+-4], %r3041;
	st.shared.u32 	[%r441+-4], %r3042;
	st.shared.u32 	[%r442+-4], %r3043;
	st.shared.u32 	[%r443+-4], %r3044;
	bar.sync 	0;
	@%p234 bra 	$L__BB6_382;
	ld.shared.u32 	%r2597, [%r137];
	shl.b32 	%r2598, %r480, 2;
	mov.u32 	%r2599, _ZZN3cub18CUB_300001_SM_10006detail10radix_sort29DeviceRadixSortOnesweepKernelINS1_5radix10policy_hubIiijE10Policy1000ELNS0_9SortOrderE0EiijiiNS1_21identity_decomposer_tEEEvPT5_SB_PT3_PKSC_PT1_PKSG_PT2_PKSK_T4_iiT6_E1s;
	add.s32 	%r2600, %r2599, 35328;
	add.s32 	%r2601, %r2600, %r2598;
	ld.shared.u32 	%r2602, [%r2601];
	add.s32 	%r2603, %r2602, %r1;
	mul.wide.u32 	%rd151, %r2603, 4;
	add.s64 	%rd152, %rd1, %rd151;
	st.global.u32 	[%rd152], %r2597;
	bar.warp.sync 	-1;
	ld.shared.u32 	%r2604, [%r137+1536];
	shl.b32 	%r2605, %r481, 2;
	add.s32 	%r2606, %r2600, %r2605;
	ld.shared.u32 	%r2607, [%r2606];
	add.s32 	%r2608, %r2607, %r595;
	mul.wide.u32 	%rd153, %r2608, 4;
	add.s64 	%rd154, %rd1, %rd153;
	st.global.u32 	[%rd154], %r2604;
	bar.warp.sync 	-1;
	ld.shared.u32 	%r2609, [%r137+3072];
	shl.b32 	%r2610, %r482, 2;
	add.s32 	%r2611, %r2600, %r2610;
	ld.shared.u32 	%r2612, [%r2611];
	add.s32 	%r2613, %r2612, %r597;
	mul.wide.u32 	%rd155, %r2613, 4;
	add.s64 	%rd156, %rd1, %rd155;
	st.global.u32 	[%rd156], %r2609;
	bar.warp.sync 	-1;
	ld.shared.u32 	%r2614, [%r137+4608];
	shl.b32 	%r2615, %r483, 2;
	add.s32 	%r2616, %r2600, %r2615;
	ld.shared.u32 	%r2617, [%r2616];
	add.s32 	%r2618, %r2617, %r596;
	mul.wide.u32 	%rd157, %r2618, 4;
	add.s64 	%rd158, %rd1, %rd157;
	st.global.u32 	[%rd158], %r2614;
	bar.warp.sync 	-1;
	ld.shared.u32 	%r2619, [%r137+6144];
	shl.b32 	%r2620, %r484, 2;
	add.s32 	%r2621, %r2600, %r2620;
	ld.shared.u32 	%r2622, [%r2621];
	add.s32 	%r2623, %r2622, %r599;
	mul.wide.u32 	%rd159, %r2623, 4;
	add.s64 	%rd160, %rd1, %rd159;
	st.global.u32 	[%rd160], %r2619;
	bar.warp.sync 	-1;
	ld.shared.u32 	%r2624, [%r137+7680];
	shl.b32 	%r2625, %r485, 2;
	add.s32 	%r2626, %r2600, %r2625;
	ld.shared.u32 	%r2627, [%r2626];
	add.s32 	%r2628, %r2627, %r598;
	mul.wide.u32 	%rd161, %r2628, 4;
	add.s64 	%rd162, %rd1, %rd161;
	st.global.u32 	[%rd162], %r2624;
	bar.warp.sync 	-1;
	ld.shared.u32 	%r2629, [%r137+9216];
	shl.b32 	%r2630, %r486, 2;
	add.s32 	%r2631, %r2600, %r2630;
	ld.shared.u32 	%r2632, [%r2631];
	add.s32 	%r2633, %r2632, %r600;
	mul.wide.u32 	%rd163, %r2633, 4;
	add.s64 	%rd164, %rd1, %rd163;
	st.global.u32 	[%rd164], %r2629;
	bar.warp.sync 	-1;
	ld.shared.u32 	%r2634, [%r137+10752];
	shl.b32 	%r2635, %r487, 2;
	add.s32 	%r2636, %r2600, %r2635;
	ld.shared.u32 	%r2637, [%r2636];
	add.s32 	%r2638, %r2637, %r601;
	mul.wide.u32 	%rd165, %r2638, 4;
	add.s64 	%rd166, %rd1, %rd165;
	st.global.u32 	[%rd166], %r2634;
	bar.warp.sync 	-1;
	ld.shared.u32 	%r2639, [%r137+12288];
	shl.b32 	%r2640, %r488, 2;
	add.s32 	%r2641, %r2600, %r2640;
	ld.shared.u32 	%r2642, [%r2641];
	add.s32 	%r2643, %r2642, %r603;
	mul.wide.u32 	%rd167, %r2643, 4;
	add.s64 	%rd168, %rd1, %rd167;
	st.global.u32 	[%rd168], %r2639;
	bar.warp.sync 	-1;
	ld.shared.u32 	%r2644, [%r137+13824];
	shl.b32 	%r2645, %r489, 2;
	add.s32 	%r2646, %r2600, %r2645;
	ld.shared.u32 	%r2647, [%r2646];
	add.s32 	%r2648, %r2647, %r602;
	mul.wide.u32 	%rd169, %r2648, 4;
	add.s64 	%rd170, %rd1, %rd169;
	st.global.u32 	[%rd170], %r2644;
	bar.warp.sync 	-1;
	ld.shared.u32 	%r2649, [%r137+15360];
	shl.b32 	%r2650, %r490, 2;
	add.s32 	%r2651, %r2600, %r2650;
	ld.shared.u32 	%r2652, [%r2651];
	add.s32 	%r2653, %r2652, %r604;
	mul.wide.u32 	%rd171, %r2653, 4;
	add.s64 	%rd172, %rd1, %rd171;
	st.global.u32 	[%rd172], %r2649;
	bar.warp.sync 	-1;
	ld.shared.u32 	%r2654, [%r137+16896];
	shl.b32 	%r2655, %r491, 2;
	add.s32 	%r2656, %r2600, %r2655;
	ld.shared.u32 	%r2657, [%r2656];
	add.s32 	%r2658, %r2657, %r605;
	mul.wide.u32 	%rd173, %r2658, 4;
	add.s64 	%rd174, %rd1, %rd173;
	st.global.u32 	[%rd174], %r2654;
	bar.warp.sync 	-1;
	ld.shared.u32 	%r2659, [%r137+18432];
	shl.b32 	%r2660, %r492, 2;
	add.s32 	%r2661, %r2600, %r2660;
	ld.shared.u32 	%r2662, [%r2661];
	add.s32 	%r2663, %r2662, %r607;
	mul.wide.u32 	%rd175, %r2663, 4;
	add.s64 	%rd176, %rd1, %rd175;
	st.global.u32 	[%rd176], %r2659;
	bar.warp.sync 	-1;
	ld.shared.u32 	%r2664, [%r137+19968];
	shl.b32 	%r2665, %r493, 2;
	add.s32 	%r2666, %r2600, %r2665;
	ld.shared.u32 	%r2667, [%r2666];
	add.s32 	%r2668, %r2667, %r606;
	mul.wide.u32 	%rd177, %r2668, 4;
	add.s64 	%rd178, %rd1, %rd177;
	st.global.u32 	[%rd178], %r2664;
	bar.warp.sync 	-1;
	ld.shared.u32 	%r2669, [%r137+21504];
	shl.b32 	%r2670, %r494, 2;
	add.s32 	%r2671, %r2600, %r2670;
	ld.shared.u32 	%r2672, [%r2671];
	add.s32 	%r2673, %r2672, %r608;
	mul.wide.u32 	%rd179, %r2673, 4;
	add.s64 	%rd180, %rd1, %rd179;
	st.global.u32 	[%rd180], %r2669;
	bar.warp.sync 	-1;
	ld.shared.u32 	%r2674, [%r137+23040];
	shl.b32 	%r2675, %r495, 2;
	add.s32 	%r2676, %r2600, %r2675;
	ld.shared.u32 	%r2677, [%r2676];
	add.s32 	%r2678, %r2677, %r609;
	mul.wide.u32 	%rd181, %r2678, 4;
	add.s64 	%rd182, %rd1, %rd181;
	st.global.u32 	[%rd182], %r2674;
	bar.warp.sync 	-1;
	ld.shared.u32 	%r2679, [%r137+24576];
	shl.b32 	%r2680, %r496, 2;
	add.s32 	%r2681, %r2600, %r2680;
	ld.shared.u32 	%r2682, [%r2681];
	add.s32 	%r2683, %r2682, %r611;
	mul.wide.u32 	%rd183, %r2683, 4;
	add.s64 	%rd184, %rd1, %rd183;
	st.global.u32 	[%rd184], %r2679;
	bar.warp.sync 	-1;
	ld.shared.u32 	%r2684, [%r137+26112];
	shl.b32 	%r2685, %r497, 2;
	add.s32 	%r2686, %r2600, %r2685;
	ld.shared.u32 	%r2687, [%r2686];
	add.s32 	%r2688, %r2687, %r610;
	mul.wide.u32 	%rd185, %r2688, 4;
	add.s64 	%rd186, %rd1, %rd185;
	st.global.u32 	[%rd186], %r2684;
	bar.warp.sync 	-1;
	ld.shared.u32 	%r2689, [%r137+27648];
	shl.b32 	%r2690, %r498, 2;
	add.s32 	%r2691, %r2600, %r2690;
	ld.shared.u32 	%r2692, [%r2691];
	add.s32 	%r2693, %r2692, %r612;
	mul.wide.u32 	%rd187, %r2693, 4;
	add.s64 	%rd188, %rd1, %rd187;
	st.global.u32 	[%rd188], %r2689;
	bar.warp.sync 	-1;
	ld.shared.u32 	%r2694, [%r137+29184];
	shl.b32 	%r2695, %r499, 2;
	add.s32 	%r2696, %r2600, %r2695;
	ld.shared.u32 	%r2697, [%r2696];
	add.s32 	%r2698, %r2697, %r613;
	mul.wide.u32 	%rd189, %r2698, 4;
	add.s64 	%rd190, %rd1, %rd189;
	st.global.u32 	[%rd190], %r2694;
	bar.warp.sync 	-1;
	ld.shared.u32 	%r2699, [%r137+30720];
	shl.b32 	%r2700, %r500, 2;
	add.s32 	%r2701, %r2600, %r2700;
	ld.shared.u32 	%r2702, [%r2701];
	add.s32 	%r2703, %r2702, %r614;
	mul.wide.u32 	%rd191, %r2703, 4;
	add.s64 	%rd192, %rd1, %rd191;
	st.global.u32 	[%rd192], %r2699;
	bar.warp.sync 	-1;
	ld.shared.u32 	%r2704, [%r137+32256];
	shl.b32 	%r2705, %r501, 2;
	add.s32 	%r2706, %r2600, %r2705;
	ld.shared.u32 	%r2707, [%r2706];
	add.s32 	%r2708, %r2707, %r615;
	mul.wide.u32 	%rd193, %r2708, 4;
	add.s64 	%rd194, %rd1, %rd193;
	st.global.u32 	[%rd194], %r2704;
	bar.warp.sync 	-1;
	ld.shared.u32 	%r2709, [%r137+33792];
	shl.b32 	%r2710, %r502, 2;
	add.s32 	%r2711, %r2600, %r2710;
	ld.shared.u32 	%r2712, [%r2711];
	add.s32 	%r2713, %r2712, %r616;
	mul.wide.u32 	%rd195, %r2713, 4;
	add.s64 	%rd196, %rd1, %rd195;
	st.global.u32 	[%rd196], %r2709;
	bar.warp.sync 	-1;
	bra.uni 	$L__BB6_429;
$L__BB6_382:
	ld.param.u32 	%r2844, [_ZN3cub18CUB_300001_SM_10006detail10radix_sort29DeviceRadixSortOnesweepKernelINS1_5radix10policy_hubIiijE10Policy1000ELNS0_9SortOrderE0EiijiiNS1_21identity_decomposer_tEEEvPT5_SB_PT3_PKSC_PT1_PKSG_PT2_PKSK_T4_iiT6__param_8];
	mad.lo.s32 	%r617, %r4, -8832, %r2844;
	shl.b32 	%r2714, %r480, 2;
	mov.u32 	%r2715, _ZZN3cub18CUB_300001_SM_10006detail10radix_sort29DeviceRadixSortOnesweepKernelINS1_5radix10policy_hubIiijE10Policy1000ELNS0_9SortOrderE0EiijiiNS1_21identity_decomposer_tEEEvPT5_SB_PT3_PKSC_PT1_PKSG_PT2_PKSK_T4_iiT6_E1s;
	add.s32 	%r2716, %r2715, %r2714;
	ld.shared.u32 	%r2717, [%r2716+35328];
	add.s32 	%r618, %r2717, %r1;
	setp.ge.s32 	%p235, %r1, %r617;
	@%p235 bra 	$L__BB6_384;
	ld.shared.u32 	%r2718, [%r137];
	mul.wide.u32 	%rd197, %r618, 4;
	add.s64 	%rd198, %rd1, %rd197;
	st.global.u32 	[%rd198], %r2718;
$L__BB6_384:
	bar.warp.sync 	-1;
	shl.b32 	%r2719, %r481, 2;
	add.s32 	%r2721, %r2715, %r2719;
	ld.shared.u32 	%r2722, [%r2721+35328];
	add.s32 	%r619, %r2722, %r595;
	setp.ge.s32 	%p236, %r595, %r617;
	@%p236 bra 	$L__BB6_386;
	ld.shared.u32 	%r2723, [%r137+1536];
	mul.wide.u32 	%rd199, %r619, 4;
	add.s64 	%rd200, %rd1, %rd199;
	st.global.u32 	[%rd200], %r2723;
$L__BB6_386:
	bar.warp.sync 	-1;
	shl.b32 	%r2724, %r482, 2;
	add.s32 	%r2726, %r2715, %r2724;
	ld.shared.u32 	%r2727, [%r2726+35328];
	add.s32 	%r620, %r2727, %r597;
	setp.ge.s32 	%p237, %r597, %r617;
	@%p237 bra 	$L__BB6_388;
	ld.shared.u32 	%r2728, [%r137+3072];
	mul.wide.u32 	%rd201, %r620, 4;
	add.s64 	%rd202, %rd1, %rd201;
	st.global.u32 	[%rd202], %r2728;
$L__BB6_388:
	bar.warp.sync 	-1;
	shl.b32 	%r2729, %r483, 2;
	add.s32 	%r2731, %r2715, %r2729;
	ld.shared.u32 	%r2732, [%r2731+35328];
	add.s32 	%r621, %r2732, %r596;
	setp.ge.s32 	%p238, %r596, %r617;
	@%p238 bra 	$L__BB6_390;
	ld.shared.u32 	%r2733, [%r137+4608];
	mul.wide.u32 	%rd203, %r621, 4;
	add.s64 	%rd204, %rd1, %rd203;
	st.global.u32 	[%rd204], %r2733;
$L__BB6_390:
	bar.warp.sync 	-1;
	shl.b32 	%r2734, %r484, 2;
	add.s32 	%r2736, %r2715, %r2734;
	ld.shared.u32 	%r2737, [%r2736+35328];
	add.s32 	%r622, %r2737, %r599;
	setp.ge.s32 	%p239, %r599, %r617;
	@%p239 bra 	$L__BB6_392;
	ld.shared.u32 	%r2738, [%r137+6144];
	mul.wide.u32 	%rd205, %r622, 4;
	add.s64 	%rd206, %rd1, %rd205;
	st.global.u32 	[%rd206], %r2738;
$L__BB6_392:
	bar.warp.sync 	-1;
	shl.b32 	%r2739, %r485, 2;
	add.s32 	%r2741, %r2715, %r2739;
	ld.shared.u32 	%r2742, [%r2741+35328];
	add.s32 	%r623, %r2742, %r598;
	setp.ge.s32 	%p240, %r598, %r617;
	@%p240 bra 	$L__BB6_394;
	ld.shared.u32 	%r2743, [%r137+7680];
	mul.wide.u32 	%rd207, %r623, 4;
	add.s64 	%rd208, %rd1, %rd207;
	st.global.u32 	[%rd208], %r2743;
$L__BB6_394:
	bar.warp.sync 	-1;
	shl.b32 	%r2744, %r486, 2;
	add.s32 	%r2746, %r2715, %r2744;
	ld.shared.u32 	%r2747, [%r2746+35328];
	add.s32 	%r624, %r2747, %r600;
	setp.ge.s32 	%p241, %r600, %r617;
	@%p241 bra 	$L__BB6_396;
	ld.shared.u32 	%r2748, [%r137+9216];
	mul.wide.u32 	%rd209, %r624, 4;
	add.s64 	%rd210, %rd1, %rd209;
	st.global.u32 	[%rd210], %r2748;
$L__BB6_396:
	bar.warp.sync 	-1;
	shl.b32 	%r2749, %r487, 2;
	add.s32 	%r2751, %r2715, %r2749;
	ld.shared.u32 	%r2752, [%r2751+35328];
	add.s32 	%r625, %r2752, %r601;
	setp.ge.s32 	%p242, %r601, %r617;
	@%p242 bra 	$L__BB6_398;
	ld.shared.u32 	%r2753, [%r137+10752];
	mul.wide.u32 	%rd211, %r625, 4;
	add.s64 	%rd212, %rd1, %rd211;
	st.global.u32 	[%rd212], %r2753;
$L__BB6_398:
	bar.warp.sync 	-1;
	shl.b32 	%r2754, %r488, 2;
	add.s32 	%r2756, %r2715, %r2754;
	ld.shared.u32 	%r2757, [%r2756+35328];
	add.s32 	%r626, %r2757, %r603;
	setp.ge.s32 	%p243, %r603, %r617;
	@%p243 bra 	$L__BB6_400;
	ld.shared.u32 	%r2758, [%r137+12288];
	mul.wide.u32 	%rd213, %r626, 4;
	add.s64 	%rd214, %rd1, %rd213;
	st.global.u32 	[%rd214], %r2758;
$L__BB6_400:
	bar.warp.sync 	-1;
	shl.b32 	%r2759, %r489, 2;
	add.s32 	%r2761, %r2715, %r2759;
	ld.shared.u32 	%r2762, [%r2761+35328];
	add.s32 	%r627, %r2762, %r602;
	setp.ge.s32 	%p244, %r602, %r617;
	@%p244 bra 	$L__BB6_402;
	ld.shared.u32 	%r2763, [%r137+13824];
	mul.wide.u32 	%rd215, %r627, 4;
	add.s64 	%rd216, %rd1, %rd215;
	st.global.u32 	[%rd216], %r2763;
$L__BB6_402:
	bar.warp.sync 	-1;
	shl.b32 	%r2764, %r490, 2;
	add.s32 	%r2766, %r2715, %r2764;
	ld.shared.u32 	%r2767, [%r2766+35328];
	add.s32 	%r628, %r2767, %r604;
	setp.ge.s32 	%p245, %r604, %r617;
	@%p245 bra 	$L__BB6_404;
	ld.shared.u32 	%r2768, [%r137+15360];
	mul.wide.u32 	%rd217, %r628, 4;
	add.s64 	%rd218, %rd1, %rd217;
	st.global.u32 	[%rd218], %r2768;
$L__BB6_404:
	bar.warp.sync 	-1;
	shl.b32 	%r2769, %r491, 2;
	add.s32 	%r2771, %r2715, %r2769;
	ld.shared.u32 	%r2772, [%r2771+35328];
	add.s32 	%r629, %r2772, %r605;
	setp.ge.s32 	%p246, %r605, %r617;
	@%p246 bra 	$L__BB6_406;
	ld.shared.u32 	%r2773, [%r137+16896];
	mul.wide.u32 	%rd219, %r629, 4;
	add.s64 	%rd220, %rd1, %rd219;
	st.global.u32 	[%rd220], %r2773;
$L__BB6_406:
	bar.warp.sync 	-1;
	shl.b32 	%r2774, %r492, 2;
	add.s32 	%r2776, %r2715, %r2774;
	ld.shared.u32 	%r2777, [%r2776+35328];
	add.s32 	%r630, %r2777, %r607;
	setp.ge.s32 	%p247, %r607, %r617;
	@%p247 bra 	$L__BB6_408;
	ld.shared.u32 	%r2778, [%r137+18432];
	mul.wide.u32 	%rd221, %r630, 4;
	add.s64 	%rd222, %rd1, %rd221;
	st.global.u32 	[%rd222], %r2778;
$L__BB6_408:
	bar.warp.sync 	-1;
	shl.b32 	%r2779, %r493, 2;
	add.s32 	%r2781, %r2715, %r2779;
	ld.shared.u32 	%r2782, [%r2781+35328];
	add.s32 	%r631, %r2782, %r606;
	setp.ge.s32 	%p248, %r606, %r617;
	@%p248 bra 	$L__BB6_410;
	ld.shared.u32 	%r2783, [%r137+19968];
	mul.wide.u32 	%rd223, %r631, 4;
	add.s64 	%rd224, %rd1, %rd223;
	st.global.u32 	[%rd224], %r2783;
$L__BB6_410:
	bar.warp.sync 	-1;
	shl.b32 	%r2784, %r494, 2;
	add.s32 	%r2786, %r2715, %r2784;
	ld.shared.u32 	%r2787, [%r2786+35328];
	add.s32 	%r632, %r2787, %r608;
	setp.ge.s32 	%p249, %r608, %r617;
	@%p249 bra 	$L__BB6_412;
	ld.shared.u32 	%r2788, [%r137+21504];
	mul.wide.u32 	%rd225, %r632, 4;
	add.s64 	%rd226, %rd1, %rd225;
	st.global.u32 	[%rd226], %r2788;
$L__BB6_412:
	bar.warp.sync 	-1;
	shl.b32 	%r2789, %r495, 2;
	add.s32 	%r2791, %r2715, %r2789;
	ld.shared.u32 	%r2792, [%r2791+35328];
	add.s32 	%r633, %r2792, %r609;
	setp.ge.s32 	%p250, %r609, %r617;
	@%p250 bra 	$L__BB6_414;
	ld.shared.u32 	%r2793, [%r137+23040];
	mul.wide.u32 	%rd227, %r633, 4;
	add.s64 	%rd228, %rd1, %rd227;
	st.global.u32 	[%rd228], %r2793;
$L__BB6_414:
	bar.warp.sync 	-1;
	shl.b32 	%r2794, %r496, 2;
	add.s32 	%r2796, %r2715, %r2794;
	ld.shared.u32 	%r2797, [%r2796+35328];
	add.s32 	%r634, %r2797, %r611;
	setp.ge.s32 	%p251, %r611, %r617;
	@%p251 bra 	$L__BB6_416;
	ld.shared.u32 	%r2798, [%r137+24576];
	mul.wide.u32 	%rd229, %r634, 4;
	add.s64 	%rd230, %rd1, %rd229;
	st.global.u32 	[%rd230], %r2798;
$L__BB6_416:
	bar.warp.sync 	-1;
	shl.b32 	%r2799, %r497, 2;
	add.s32 	%r2801, %r2715, %r2799;
	ld.shared.u32 	%r2802, [%r2801+35328];
	add.s32 	%r635, %r2802, %r610;
	setp.ge.s32 	%p252, %r610, %r617;
	@%p252 bra 	$L__BB6_418;
	ld.shared.u32 	%r2803, [%r137+26112];
	mul.wide.u32 	%rd231, %r635, 4;
	add.s64 	%rd232, %rd1, %rd231;
	st.global.u32 	[%rd232], %r2803;
$L__BB6_418:
	bar.warp.sync 	-1;
	shl.b32 	%r2804, %r498, 2;
	add.s32 	%r2806, %r2715, %r2804;
	ld.shared.u32 	%r2807, [%r2806+35328];
	add.s32 	%r636, %r2807, %r612;
	setp.ge.s32 	%p253, %r612, %r617;
	@%p253 bra 	$L__BB6_420;
	ld.shared.u32 	%r2808, [%r137+27648];
	mul.wide.u32 	%rd233, %r636, 4;
	add.s64 	%rd234, %rd1, %rd233;
	st.global.u32 	[%rd234], %r2808;
$L__BB6_420:
	bar.warp.sync 	-1;
	shl.b32 	%r2809, %r499, 2;
	add.s32 	%r2811, %r2715, %r2809;
	ld.shared.u32 	%r2812, [%r2811+35328];
	add.s32 	%r637, %r2812, %r613;
	setp.ge.s32 	%p254, %r613, %r617;
	@%p254 bra 	$L__BB6_422;
	ld.shared.u32 	%r2813, [%r137+29184];
	mul.wide.u32 	%rd235, %r637, 4;
	add.s64 	%rd236, %rd1, %rd235;
	st.global.u32 	[%rd236], %r2813;
$L__BB6_422:
	bar.warp.sync 	-1;
	shl.b32 	%r2814, %r500, 2;
	add.s32 	%r2816, %r2715, %r2814;
	ld.shared.u32 	%r2817, [%r2816+35328];
	add.s32 	%r638, %r2817, %r614;
	setp.ge.s32 	%p255, %r614, %r617;
	@%p255 bra 	$L__BB6_424;
	ld.shared.u32 	%r2818, [%r137+30720];
	mul.wide.u32 	%rd237, %r638, 4;
	add.s64 	%rd238, %rd1, %rd237;
	st.global.u32 	[%rd238], %r2818;
$L__BB6_424:
	bar.warp.sync 	-1;
	shl.b32 	%r2819, %r501, 2;
	add.s32 	%r2821, %r2715, %r2819;
	ld.shared.u32 	%r2822, [%r2821+35328];
	add.s32 	%r639, %r2822, %r615;
	setp.ge.s32 	%p256, %r615, %r617;
	@%p256 bra 	$L__BB6_426;
	ld.shared.u32 	%r2823, [%r137+32256];
	mul.wide.u32 	%rd239, %r639, 4;
	add.s64 	%rd240, %rd1, %rd239;
	st.global.u32 	[%rd240], %r2823;
$L__BB6_426:
	bar.warp.sync 	-1;
	shl.b32 	%r2824, %r502, 2;
	add.s32 	%r2826, %r2715, %r2824;
	ld.shared.u32 	%r2827, [%r2826+35328];
	add.s32 	%r640, %r2827, %r616;
	setp.ge.s32 	%p257, %r616, %r617;
	@%p257 bra 	$L__BB6_428;
	ld.shared.u32 	%r2828, [%r137+33792];
	mul.wide.u32 	%rd241, %r640, 4;
	add.s64 	%rd242, %rd1, %rd241;
	st.global.u32 	[%rd242], %r2828;
$L__BB6_428:
	bar.warp.sync 	-1;
$L__BB6_429:
	ret;

}


// ===== COMPILED SASS (sm_100) =====

	.target	sm_100

	.elftype	@"ET_EXEC"


//--------------------- .note.nv.tkinfo           --------------------------
	.section	.note.nv.tkinfo,"",@"SHT_NOTE"
	.sectionflags	@"SHF_NOTE_NV_TKINFO"
	.tkinfo
        /*0018*/ 	.word	0x00000002
        /*0030*/ 	.string	""
        /*0030*/ 	.string	"ptxas"
        /*0030*/ 	.string	"Cuda compilation tools, release 13.0, V13.0.88"
        /*0030*/ 	.string	"Build cuda_13.0.r13.0/compiler.36424714_0"
        /*0030*/ 	.string	"-arch sm_100 -m 64 "



//--------------------- .note.nv.cuinfo           --------------------------
	.section	.note.nv.cuinfo,"",@"SHT_NOTE"
	.sectionflags	@"SHF_NOTE_NV_CUINFO"
        /*0018*/ 	.short	0x0002
        /*001a*/ 	.short	0x0064
        /*001c*/ 	.short	0x0082
	.zero		2


//--------------------- .nv.info                  --------------------------
	.section	.nv.info,"",@"SHT_CUDA_INFO"
	.align	4


	//----- nvinfo : EIATTR_REGCOUNT
	.align		4
        /*0000*/ 	.byte	0x04, 0x2f
        /*0002*/ 	.short	(.L_44 - .L_43)
	.align		4
.L_43:
        /*0004*/ 	.word	index@(_Z19createKeyValuePairsPiS_P11DataElementi)
        /*0008*/ 	.word	0x00000010


	//----- nvinfo : EIATTR_FRAME_SIZE
	.align		4
.L_44:
        /*000c*/ 	.byte	0x04, 0x11
        /*000e*/ 	.short	(.L_46 - .L_45)
	.align		4
.L_45:
        /*0010*/ 	.word	index@(_Z19createKeyValuePairsPiS_P11DataElementi)
        /*0014*/ 	.word	0x00000000


	//----- nvinfo : EIATTR_REGCOUNT
	.align		4
.L_46:
        /*0018*/ 	.byte	0x04, 0x2f
        /*001a*/ 	.short	(.L_48 - .L_47)
	.align		4
.L_47:
        /*001c*/ 	.word	index@(_Z12joinElementsPiS_S_S_S_i)
        /*0020*/ 	.word	0x00000012


	//----- nvinfo : EIATTR_FRAME_SIZE
	.align		4
.L_48:
        /*0024*/ 	.byte	0x04, 0x11
        /*0026*/ 	.short	(.L_50 - .L_49)
	.align		4
.L_49:
        /*0028*/ 	.word	index@(_Z12joinElementsPiS_S_S_S_i)
        /*002c*/ 	.word	0x00000000


	//----- nvinfo : EIATTR_REGCOUNT
	.align		4
.L_50:
        /*0030*/ 	.byte	0x04, 0x2f
        /*0032*/ 	.short	(.L_52 - .L_51)
	.align		4
.L_51:
        /*0034*/ 	.word	index@(_ZN3cub18CUB_300001_SM_10006detail11EmptyKernelIvEEvv)
        /*0038*/ 	.word	0x00000004


	//----- nvinfo : EIATTR_FRAME_SIZE
	.align		4
.L_52:
        /*003c*/ 	.byte	0x04, 0x11
        /*003e*/ 	.short	(.L_54 - .L_53)
	.align		4
.L_53:
        /*0040*/ 	.word	index@(_ZN3cub18CUB_300001_SM_10006detail11EmptyKernelIvEEvv)
        /*0044*/ 	.word	0x00000000


	//----- nvinfo : EIATTR_REGCOUNT
	.align		4
.L_54:
        /*0048*/ 	.byte	0x04, 0x2f
        /*004a*/ 	.short	(.L_56 - .L_55)
	.align		4
.L_55:
        /*004c*/ 	.word	index@(_ZN3cub18CUB_300001_SM_10006detail10radix_sort31DeviceRadixSortSingleTileKernelINS1_5radix10policy_hubIiijE10Policy1000ELNS0_9SortOrderE0EiijNS1_21identity_decomposer_tEEEvPKT1_PSA_PKT2_PSE_T3_iiT4_)
        /*0050*/ 	.word	0x00000099


	//----- nvinfo : EIATTR_FRAME_SIZE
	.align		4
.L_56:
        /*0054*/ 	.byte	0x04, 0x11
        /*0056*/ 	.short	(.L_58 - .L_57)
	.align		4
.L_57:
        /*0058*/ 	.word	index@(_ZN3cub18CUB_300001_SM_10006detail10radix_sort31DeviceRadixSortSingleTileKernelINS1_5radix10policy_hubIiijE10Policy1000ELNS0_9SortOrderE0EiijNS1_21identity_decomposer_tEEEvPKT1_PSA_PKT2_PSE_T3_iiT4_)
        /*005c*/ 	.word	0x00000000


	//----- nvinfo : EIATTR_REGCOUNT
	.align		4
.L_58:
        /*0060*/ 	.byte	0x04, 0x2f
        /*0062*/ 	.short	(.L_60 - .L_59)
	.align		4
.L_59:
        /*0064*/ 	.word	index@(_ZN3cub18CUB_300001_SM_10006detail10radix_sort30DeviceRadixSortHistogramKernelINS1_5radix10policy_hubIiijE10Policy1000ELNS0_9SortOrderE0EijNS1_21identity_decomposer_tEEEvPT2_PKT1_SA_iiT3_)
        /*0068*/ 	.word	0x00000020


	//----- nvinfo : EIATTR_FRAME_SIZE
	.align		4
.L_60:
        /*006c*/ 	.byte	0x04, 0x11
        /*006e*/ 	.short	(.L_62 - .L_61)
	.align		4
.L_61:
        /*0070*/ 	.word	index@(_ZN3cub18CUB_300001_SM_10006detail10radix_sort30DeviceRadixSortHistogramKernelINS1_5radix10policy_hubIiijE10Policy1000ELNS0_9SortOrderE0EijNS1_21identity_decomposer_tEEEvPT2_PKT1_SA_iiT3_)
        /*0074*/ 	.word	0x00000000


	//----- nvinfo : EIATTR_REGCOUNT
	.align		4
.L_62:
        /*0078*/ 	.byte	0x04, 0x2f
        /*007a*/ 	.short	(.L_64 - .L_63)
	.align		4
.L_63:
        /*007c*/ 	.word	index@(_ZN3cub18CUB_300001_SM_10006detail10radix_sort33DeviceRadixSortExclusiveSumKernelINS1_5radix10policy_hubIiijE10Policy1000EjEEvPT0_)
        /*0080*/ 	.word	0x00000018


	//----- nvinfo : EIATTR_FRAME_SIZE
	.align		4
.L_64:
        /*0084*/ 	.byte	0x04, 0x11
        /*0086*/ 	.short	(.L_66 - .L_65)
	.align		4
.L_65:
        /*0088*/ 	.word	index@(_ZN3cub18CUB_300001_SM_10006detail10radix_sort33DeviceRadixSortExclusiveSumKernelINS1_5radix10policy_hubIiijE10Policy1000EjEEvPT0_)
        /*008c*/ 	.word	0x00000000


	//----- nvinfo : EIATTR_REGCOUNT
	.align		4
.L_66:
        /*0090*/ 	.byte	0x04, 0x2f
        /*0092*/ 	.short	(.L_68 - .L_67)
	.align		4
.L_67:
        /*0094*/ 	.word	index@(_ZN3cub18CUB_300001_SM_10006detail10radix_sort29DeviceRadixSortOnesweepKernelINS1_5radix10policy_hubIiijE10Policy1000ELNS0_9SortOrderE0EiijiiNS1_21identity_decomposer_tEEEvPT5_SB_PT3_PKSC_PT1_PKSG_PT2_PKSK_T4_iiT6_)
        /*0098*/ 	.word	0x00000050


	//----- nvinfo : EIATTR_FRAME_SIZE
	.align		4
.L_68:
        /*009c*/ 	.byte	0x04, 0x11
        /*009e*/ 	.short	(.L_70 - .L_69)
	.align		4
.L_69:
        /*00a0*/ 	.word	index@(_ZN3cub18CUB_300001_SM_10006detail10radix_sort29DeviceRadixSortOnesweepKernelINS1_5radix10policy_hubIiijE10Policy1000ELNS0_9SortOrderE0EiijiiNS1_21identity_decomposer_tEEEvPT5_SB_PT3_PKSC_PT1_PKSG_PT2_PKSK_T4_iiT6_)
        /*00a4*/ 	.word	0x00000000


	//----- nvinfo : EIATTR_MIN_STACK_SIZE
	.align		4
.L_70:
        /*00a8*/ 	.byte	0x04, 0x12
        /*00aa*/ 	.short	(.L_72 - .L_71)
	.align		4
.L_71:
        /*00ac*/ 	.word	index@(_ZN3cub18CUB_300001_SM_10006detail10radix_sort29DeviceRadixSortOnesweepKernelINS1_5radix10policy_hubIiijE10Policy1000ELNS0_9SortOrderE0EiijiiNS1_21identity_decomposer_tEEEvPT5_SB_PT3_PKSC_PT1_PKSG_PT2_PKSK_T4_iiT6_)
        /*00b0*/ 	.word	0x00000000


	//----- nvinfo : EIATTR_MIN_STACK_SIZE
	.align		4
.L_72:
        /*00b4*/ 	.byte	0x04, 0x12
        /*00b6*/ 	.short	(.L_74 - .L_73)
	.align		4
.L_73:
        /*00b8*/ 	.word	index@(_ZN3cub18CUB_300001_SM_10006detail10radix_sort33DeviceRadixSortExclusiveSumKernelINS1_5radix10policy_hubIiijE10Policy1000EjEEvPT0_)
        /*00bc*/ 	.word	0x00000000


	//----- nvinfo : EIATTR_MIN_STACK_SIZE
	.align		4
.L_74:
        /*00c0*/ 	.byte	0x04, 0x12
        /*00c2*/ 	.short	(.L_76 - .L_75)
	.align		4
.L_75:
        /*00c4*/ 	.word	index@(_ZN3cub18CUB_300001_SM_10006detail10radix_sort30DeviceRadixSortHistogramKernelINS1_5radix10policy_hubIiijE10Policy1000ELNS0_9SortOrderE0EijNS1_21identity_decomposer_tEEEvPT2_PKT1_SA_iiT3_)
        /*00c8*/ 	.word	0x00000000


	//----- nvinfo : EIATTR_MIN_STACK_SIZE
	.align		4
.L_76:
        /*00cc*/ 	.byte	0x04, 0x12
        /*00ce*/ 	.short	(.L_78 - .L_77)
	.align		4
.L_77:
        /*00d0*/ 	.word	index@(_ZN3cub18CUB_300001_SM_10006detail10radix_sort31DeviceRadixSortSingleTileKernelINS1_5radix10policy_hubIiijE10Policy1000ELNS0_9SortOrderE0EiijNS1_21identity_decomposer_tEEEvPKT1_PSA_PKT2_PSE_T3_iiT4_)
        /*00d4*/ 	.word	0x00000000


	//----- nvinfo : EIATTR_MIN_STACK_SIZE
	.align		4
.L_78:
        /*00d8*/ 	.byte	0x04, 0x12
        /*00da*/ 	.short	(.L_80 - .L_79)
	.align		4
.L_79:
        /*00dc*/ 	.word	index@(_ZN3cub18CUB_300001_SM_10006detail11EmptyKernelIvEEvv)
        /*00e0*/ 	.word	0x00000000


	//----- nvinfo : EIATTR_MIN_STACK_SIZE
	.align		4
.L_80:
        /*00e4*/ 	.byte	0x04, 0x12
        /*00e6*/ 	.short	(.L_82 - .L_81)
	.align		4
.L_81:
        /*00e8*/ 	.word	index@(_Z12joinElementsPiS_S_S_S_i)
        /*00ec*/ 	.word	0x00000000


	//----- nvinfo : EIATTR_MIN_STACK_SIZE
	.align		4
.L_82:
        /*00f0*/ 	.byte	0x04, 0x12
        /*00f2*/ 	.short	(.L_84 - .L_83)
	.align		4
.L_83:
        /*00f4*/ 	.word	index@(_Z19createKeyValuePairsPiS_P11DataElementi)
        /*00f8*/ 	.word	0x00000000
.L_84:


//--------------------- .nv.compat                --------------------------
	.section	.nv.compat,"",@"SHT_CUDA_COMPAT_INFO"
	.align	4
        /*0000*/ 	.byte	0x02, 0x09, 0x00, 0x00, 0x02, 0x02, 0x01, 0x00, 0x02, 0x05, 0x05, 0x00, 0x03, 0x07, 0x01, 0x01
        /*0010*/ 	.byte	0x02, 0x03, 0x00, 0x00, 0x02, 0x06, 0x01, 0x00, 0x04, 0x0b, 0x08, 0x00, 0x09, 0x00, 0x00, 0x00
        /*0020*/ 	.byte	0x00, 0x00, 0x00, 0x00


//--------------------- .nv.info._ZN3cub18CUB_300001_SM_10006detail10radix_sort29DeviceRadixSortOnesweepKernelINS1_5radix10policy_hubIiijE10Policy1000ELNS0_9SortOrderE0EiijiiNS1_21identity_decomposer_tEEEvPT5_SB_PT3_PKSC_PT1_PKSG_PT2_PKSK_T4_iiT6_ --------------------------
	.section	.nv.info._ZN3cub18CUB_300001_SM_10006detail10radix_sort29DeviceRadixSortOnesweepKernelINS1_5radix10policy_hubIiijE10Policy1000ELNS0_9SortOrderE0EiijiiNS1_21identity_decomposer_tEEEvPT5_SB_PT3_PKSC_PT1_PKSG_PT2_PKSK_T4_iiT6_,"",@"SHT_CUDA_INFO"
	.sectionflags	@""
	.align	4


	//----- nvinfo : EIATTR_CUDA_API_VERSION
	.align		4
        /*0000*/ 	.byte	0x04, 0x37
        /*0002*/ 	.short	(.L_86 - .L_85)
.L_85:
        /*0004*/ 	.word	0x00000082


	//----- nvinfo : EIATTR_KPARAM_INFO
	.align		4
.L_86:
        /*0008*/ 	.byte	0x04, 0x17
        /*000a*/ 	.short	(.L_88 - .L_87)
.L_87:
        /*000c*/ 	.word	0x00000000
        /*0010*/ 	.short	0x000b
        /*0012*/ 	.short	0x004c
        /*0014*/ 	.byte	0x00, 0xf0, 0x05, 0x00


	//----- nvinfo : EIATTR_KPARAM_INFO
	.align		4
.L_88:
        /*0018*/ 	.byte	0x04, 0x17
        /*001a*/ 	.short	(.L_90 - .L_89)
.L_89:
        /*001c*/ 	.word	0x00000000
        /*0020*/ 	.short	0x000a
        /*0022*/ 	.short	0x0048
        /*0024*/ 	.byte	0x00, 0xf0, 0x11, 0x00


	//----- nvinfo : EIATTR_KPARAM_INFO
	.align		4
.L_90:
        /*0028*/ 	.byte	0x04, 0x17
        /*002a*/ 	.short	(.L_92 - .L_91)
.L_91:
        /*002c*/ 	.word	0x00000000
        /*0030*/ 	.short	0x0009
        /*0032*/ 	.short	0x0044
        /*0034*/ 	.byte	0x00, 0xf0, 0x11, 0x00


	//----- nvinfo : EIATTR_KPARAM_INFO
	.align		4
.L_92:
        /*0038*/ 	.byte	0x04, 0x17
        /*003a*/ 	.short	(.L_94 - .L_93)
.L_93:
        /*003c*/ 	.word	0x00000000
        /*0040*/ 	.short	0x0008
        /*0042*/ 	.short	0x0040
        /*0044*/ 	.byte	0x00, 0xf0, 0x11, 0x00


	//----- nvinfo : EIATTR_KPARAM_INFO
	.align		4
.L_94:
        /*0048*/ 	.byte	0x04, 0x17
        /*004a*/ 	.short	(.L_96 - .L_95)
.L_95:
        /*004c*/ 	.word	0x00000000
        /*0050*/ 	.short	0x0007
        /*0052*/ 	.short	0x0038
        /*0054*/ 	.byte	0x00, 0xf5, 0x21, 0x00


	//----- nvinfo : EIATTR_KPARAM_INFO
	.align		4
.L_96:
        /*0058*/ 	.byte	0x04, 0x17
        /*005a*/ 	.short	(.L_98 - .L_97)
.L_97:
        /*005c*/ 	.word	0x00000000
        /*0060*/ 	.short	0x0006
        /*0062*/ 	.short	0x0030
        /*0064*/ 	.byte	0x00, 0xf5, 0x21, 0x00


	//----- nvinfo : EIATTR_KPARAM_INFO
	.align		4
.L_98:
        /*0068*/ 	.byte	0x04, 0x17
        /*006a*/ 	.short	(.L_100 - .L_99)
.L_99:
        /*006c*/ 	.word	0x00000000
        /*0070*/ 	.short	0x0005
        /*0072*/ 	.short	0x0028
        /*0074*/ 	.byte	0x00, 0xf5, 0x21, 0x00


	//----- nvinfo : EIATTR_KPARAM_INFO
	.align		4
.L_100:
        /*0078*/ 	.byte	0x04, 0x17
        /*007a*/ 	.short	(.L_102 - .L_101)
.L_101:
        /*007c*/ 	.word	0x00000000
        /*0080*/ 	.short	0x0004
        /*0082*/ 	.short	0x0020
        /*0084*/ 	.byte	0x00, 0xf5, 0x21, 0x00


	//----- nvinfo : EIATTR_KPARAM_INFO
	.align		4
.L_102:
        /*0088*/ 	.byte	0x04, 0x17
        /*008a*/ 	.short	(.L_104 - .L_103)
.L_103:
        /*008c*/ 	.word	0x00000000
        /*0090*/ 	.short	0x0003
        /*0092*/ 	.short	0x0018
        /*0094*/ 	.byte	0x00, 0xf5, 0x21, 0x00


	//----- nvinfo : EIATTR_KPARAM_INFO
	.align		4
.L_104:
        /*0098*/ 	.byte	0x04, 0x17
        /*009a*/ 	.short	(.L_106 - .L_105)
.L_105:
        /*009c*/ 	.word	0x00000000
        /*00a0*/ 	.short	0x0002
        /*00a2*/ 	.short	0x0010
        /*00a4*/ 	.byte	0x00, 0xf5, 0x21, 0x00


	//----- nvinfo : EIATTR_KPARAM_INFO
	.align		4
.L_106:
        /*00a8*/ 	.byte	0x04, 0x17
        /*00aa*/ 	.short	(.L_108 - .L_107)
.L_107:
        /*00ac*/ 	.word	0x00000000
        /*00b0*/ 	.short	0x0001
        /*00b2*/ 	.short	0x0008
        /*00b4*/ 	.byte	0x00, 0xf5, 0x21, 0x00


	//----- nvinfo : EIATTR_KPARAM_INFO
	.align		4
.L_108:
        /*00b8*/ 	.byte	0x04, 0x17
        /*00ba*/ 	.short	(.L_110 - .L_109)
.L_109:
        /*00bc*/ 	.word	0x00000000
        /*00c0*/ 	.short	0x0000
        /*00c2*/ 	.short	0x0000
        /*00c4*/ 	.byte	0x00, 0xf5, 0x21, 0x00


	//----- nvinfo : EIATTR_SPARSE_MMA_MASK
	.align		4
.L_110:
        /*00c8*/ 	.byte	0x03, 0x50
        /*00ca*/ 	.short	0x0000


	//----- nvinfo : EIATTR_MAXREG_COUNT
	.align		4
        /*00cc*/ 	.byte	0x03, 0x1b
        /*00ce*/ 	.short	0x00a8


	//----- nvinfo : EIATTR_NUM_BARRIERS
	.align		4
        /*00d0*/ 	.byte	0x02, 0x4c
        /*00d2*/ 	.byte	0x01
	.zero		1


	//----- nvinfo : EIATTR_MERCURY_ISA_VERSION
	.align		4
        /*00d4*/ 	.byte	0x03, 0x5f
        /*00d6*/ 	.short	0x0101


	//----- nvinfo : EIATTR_COOP_GROUP_MASK_REGIDS
	.align		4
        /*00d8*/ 	.byte	0x04, 0x29
        /*00da*/ 	.short	(.L_112 - .L_111)


	//   ....[0]....
.L_111:
        /*00dc*/ 	.word	0xffffffff


	//   ....[1]....
        /*00e0*/ 	.word	0x05000003


	//   ....[2]....
        /*00e4*/ 	.word	0xffffffff


	//   ....[3]....
        /*00e8*/ 	.word	0xffffffff


	//   ....[4]....
        /*00ec*/ 	.word	0xffffffff


	//   ....[5]....
        /*00f0*/ 	.word	0xffffffff


	//   ....[6]....
        /*00f4*/ 	.word	0xffffffff


	//   ....[7]....
        /*00f8*/ 	.word	0xffffffff


	//   ....[8]....
        /*00fc*/ 	.word	0xffffffff


	//   ....[9]....
        /*0100*/ 	.word	0xffffffff


	//   ....[10]....
        /*0104*/ 	.word	0xffffffff


	//   ....[11]....
        /*0108*/ 	.word	0xffffffff


	//   ....[12]....
        /*010c*/ 	.word	0xffffffff


	//   ....[13]....
        /*0110*/ 	.word	0xffffffff


	//   ....[14]....
        /*0114*/ 	.word	0xffffffff


	//   ....[15]....
        /*0118*/ 	.word	0xffffffff


	//   ....[16]....
        /*011c*/ 	.word	0xffffffff


	//   ....[17]....
        /*0120*/ 	.word	0xffffffff


	//   ....[18]....
        /*0124*/ 	.word	0xffffffff


	//   ....[19]....
        /*0128*/ 	.word	0xffffffff


	//   ....[20]....
        /*012c*/ 	.word	0xffffffff


	//   ....[21]....
        /*0130*/ 	.word	0xffffffff


	//   ....[22]....
        /*0134*/ 	.word	0xffffffff


	//   ....[23]....
        /*0138*/ 	.word	0xffffffff


	//   ....[24]....
        /*013c*/ 	.word	0xffffffff


	//   ....[25]....
        /*0140*/ 	.word	0xffffffff


	//   ....[26]....
        /*0144*/ 	.word	0xffffffff


	//   ....[27]....
        /*0148*/ 	.word	0xffffffff


	//   ....[28]....
        /*014c*/ 	.word	0xffffffff


	//   ....[29]....
        /*0150*/ 	.word	0xffffffff


	//   ....[30]....
        /*0154*/ 	.word	0xffffffff


	//   ....[31]....
        /*0158*/ 	.word	0xffffffff


	//   ....[32]....
        /*015c*/ 	.word	0xffffffff


	//   ....[33]....
        /*0160*/ 	.word	0xffffffff


	//   ....[34]....
        /*0164*/ 	.word	0xffffffff


	//   ....[35]....
        /*0168*/ 	.word	0xffffffff


	//   ....[36]....
        /*016c*/ 	.word	0xffffffff


	//   ....[37]....
        /*0170*/ 	.word	0xffffffff


	//   ....[38]....
        /*0174*/ 	.word	0xffffffff


	//   ....[39]....
        /*0178*/ 	.word	0xffffffff


	//   ....[40]....
        /*017c*/ 	.word	0xffffffff


	//   ....[41]....
        /*0180*/ 	.word	0xffffffff


	//   ....[42]....
        /*0184*/ 	.word	0xffffffff


	//   ....[43]....
        /*0188*/ 	.word	0xffffffff


	//   ....[44]....
        /*018c*/ 	.word	0xffffffff


	//   ....[45]....
        /*0190*/ 	.word	0xffffffff


	//   ....[46]....
        /*0194*/ 	.word	0xffffffff


	//   ....[47]....
        /*0198*/ 	.word	0xffffffff


	//   ....[48]....
        /*019c*/ 	.word	0xffffffff


	//   ....[49]....
        /*01a0*/ 	.word	0xffffffff


	//   ....[50]....
        /*01a4*/ 	.word	0xffffffff


	//   ....[51]....
        /*01a8*/ 	.word	0xffffffff


	//   ....[52]....
        /*01ac*/ 	.word	0xffffffff


	//   ....[53]....
        /*01b0*/ 	.word	0xffffffff


	//   ....[54]....
        /*01b4*/ 	.word	0xffffffff


	//   ....[55]....
        /*01b8*/ 	.word	0xffffffff


	//   ....[56]....
        /*01bc*/ 	.word	0xffffffff


	//   ....[57]....
        /*01c0*/ 	.word	0xffffffff


	//   ....[58]....
        /*01c4*/ 	.word	0xffffffff


	//   ....[59]....
        /*01c8*/ 	.word	0xffffffff


	//   ....[60]....
        /*01cc*/ 	.word	0xffffffff


	//   ....[61]....
        /*01d0*/ 	.word	0xffffffff


	//   ....[62]....
        /*01d4*/ 	.word	0xffffffff


	//   ....[63]....
        /*01d8*/ 	.word	0xffffffff


	//   ....[64]....
        /*01dc*/ 	.word	0xffffffff


	//   ....[65]....
        /*01e0*/ 	.word	0xffffffff


	//   ....[66]....
        /*01e4*/ 	.word	0xffffffff


	//   ....[67]....
        /*01e8*/ 	.word	0xffffffff


	//   ....[68]....
        /*01ec*/ 	.word	0xffffffff


	//   ....[69]....
        /*01f0*/ 	.word	0xffffffff


	//   ....[70]....
        /*01f4*/ 	.word	0xffffffff


	//   ....[71]....
        /*01f8*/ 	.word	0xffffffff


	//   ....[72]....
        /*01fc*/ 	.word	0xffffffff


	//   ....[73]....
        /*0200*/ 	.word	0xffffffff


	//   ....[74]....
        /*0204*/ 	.word	0xffffffff


	//   ....[75]....
        /*0208*/ 	.word	0xffffffff


	//   ....[76]....
        /*020c*/ 	.word	0xffffffff


	//   ....[77]....
        /*0210*/ 	.word	0xffffffff


	//   ....[78]....
        /*0214*/ 	.word	0xffffffff


	//   ....[79]....
        /*0218*/ 	.word	0xffffffff


	//   ....[80]....
        /*021c*/ 	.word	0xffffffff


	//   ....[81]....
        /*0220*/ 	.word	0xffffffff


	//   ....[82]....
        /*0224*/ 	.word	0xffffffff


	//   ....[83]....
        /*0228*/ 	.word	0xffffffff


	//   ....[84]....
        /*022c*/ 	.word	0xffffffff


	//   ....[85]....
        /*0230*/ 	.word	0xffffffff


	//   ....[86]....
        /*0234*/ 	.word	0xffffffff


	//   ....[87]....
        /*0238*/ 	.word	0xffffffff


	//   ....[88]....
        /*023c*/ 	.word	0xffffffff


	//   ....[89]....
        /*0240*/ 	.word	0xffffffff


	//   ....[90]....
        /*0244*/ 	.word	0xffffffff


	//   ....[91]....
        /*0248*/ 	.word	0xffffffff


	//   ....[92]....
        /*024c*/ 	.word	0xffffffff


	//   ....[93]....
        /*0250*/ 	.word	0xffffffff


	//   ....[94]....
        /*0254*/ 	.word	0xffffffff


	//   ....[95]....
        /*0258*/ 	.word	0xffffffff


	//   ....[96]....
        /*025c*/ 	.word	0xffffffff


	//   ....[97]....
        /*0260*/ 	.word	0xffffffff


	//   ....[98]....
        /*0264*/ 	.word	0xffffffff


	//   ....[99]....
        /*0268*/ 	.word	0xffffffff


	//   ....[100]....
        /*026c*/ 	.word	0xffffffff


	//   ....[101]....
        /*0270*/ 	.word	0xffffffff


	//   ....[102]....
        /*0274*/ 	.word	0xffffffff


	//   ....[103]....
        /*0278*/ 	.word	0xffffffff


	//   ....[104]....
        /*027c*/ 	.word	0xffffffff


	//   ....[105]....
        /*0280*/ 	.word	0xffffffff


	//   ....[106]....
        /*0284*/ 	.word	0xffffffff


	//   ....[107]....
        /*0288*/ 	.word	0xffffffff


	//   ....[108]....
        /*028c*/ 	.word	0xffffffff


	//   ....[109]....
        /*0290*/ 	.word	0xffffffff


	//   ....[110]....
        /*0294*/ 	.word	0xffffffff


	//   ....[111]....
        /*0298*/ 	.word	0xffffffff


	//   ....[112]....
        /*029c*/ 	.word	0xffffffff


	//   ....[113]....
        /*02a0*/ 	.word	0xffffffff


	//   ....[114]....
        /*02a4*/ 	.word	0xffffffff


	//   ....[115]....
        /*02a8*/ 	.word	0xffffffff


	//   ....[116]....
        /*02ac*/ 	.word	0xffffffff


	//   ....[117]....
        /*02b0*/ 	.word	0xffffffff


	//   ....[118]....
        /*02b4*/ 	.word	0xffffffff


	//   ....[119]....
        /*02b8*/ 	.word	0xffffffff


	//   ....[120]....
        /*02bc*/ 	.word	0xffffffff


	//   ....[121]....
        /*02c0*/ 	.word	0xffffffff


	//   ....[122]....
        /*02c4*/ 	.word	0xffffffff


	//   ....[123]....
        /*02c8*/ 	.word	0xffffffff


	//   ....[124]....
        /*02cc*/ 	.word	0xffffffff


	//   ....[125]....
        /*02d0*/ 	.word	0xffffffff


	//   ....[126]....
        /*02d4*/ 	.word	0xffffffff


	//   ....[127]....
        /*02d8*/ 	.word	0xffffffff


	//   ....[128]....
        /*02dc*/ 	.word	0xffffffff


	//   ....[129]....
        /*02e0*/ 	.word	0xffffffff


	//   ....[130]....
        /*02e4*/ 	.word	0xffffffff


	//   ....[131]....
        /*02e8*/ 	.word	0xffffffff


	//   ....[132]....
        /*02ec*/ 	.word	0xffffffff


	//   ....[133]....
        /*02f0*/ 	.word	0xffffffff


	//   ....[134]....
        /*02f4*/ 	.word	0xffffffff


	//   ....[135]....
        /*02f8*/ 	.word	0xffffffff


	//   ....[136]....
        /*02fc*/ 	.word	0xffffffff


	//   ....[137]....
        /*0300*/ 	.word	0xffffffff


	//   ....[138]....
        /*0304*/ 	.word	0xffffffff


	//   ....[139]....
        /*0308*/ 	.word	0xffffffff


	//   ....[140]....
        /*030c*/ 	.word	0xffffffff


	//   ....[141]....
        /*0310*/ 	.word	0xffffffff


	//   ....[142]....
        /*0314*/ 	.word	0xffffffff


	//   ....[143]....
        /*0318*/ 	.word	0xffffffff


	//   ....[144]....
        /*031c*/ 	.word	0xffffffff


	//   ....[145]....
        /*0320*/ 	.word	0xffffffff


	//   ....[146]....
        /*0324*/ 	.word	0xffffffff


	//   ....[147]....
        /*0328*/ 	.word	0xffffffff


	//   ....[148]....
        /*032c*/ 	.word	0xffffffff


	//   ....[149]....
        /*0330*/ 	.word	0xffffffff


	//   ....[150]....
        /*0334*/ 	.word	0xffffffff


	//   ....[151]....
        /*0338*/ 	.word	0xffffffff


	//   ....[152]....
        /*033c*/ 	.word	0xffffffff


	//   ....[153]....
        /*0340*/ 	.word	0xffffffff


	//   ....[154]....
        /*0344*/ 	.word	0xffffffff


	//   ....[155]....
        /*0348*/ 	.word	0xffffffff


	//   ....[156]....
        /*034c*/ 	.word	0xffffffff


	//   ....[157]....
        /*0350*/ 	.word	0xffffffff


	//   ....[158]....
        /*0354*/ 	.word	0xffffffff


	//   ....[159]....
        /*0358*/ 	.word	0xffffffff


	//   ....[160]....
        /*035c*/ 	.word	0xffffffff


	//   ....[161]....
        /*0360*/ 	.word	0xffffffff


	//   ....[162]....
        /*0364*/ 	.word	0xffffffff


	//   ....[163]....
        /*0368*/ 	.word	0xffffffff


	//   ....[164]....
        /*036c*/ 	.word	0xffffffff


	//   ....[165]....
        /*0370*/ 	.word	0xffffffff


	//   ....[166]....
        /*0374*/ 	.word	0xffffffff


	//   ....[167]....
        /*0378*/ 	.word	0xffffffff


	//   ....[168]....
        /*037c*/ 	.word	0xffffffff


	//   ....[169]....
        /*0380*/ 	.word	0xffffffff


	//   ....[170]....
        /*0384*/ 	.word	0xffffffff


	//   ....[171]....
        /*0388*/ 	.word	0xffffffff


	//   ....[172]....
        /*038c*/ 	.word	0xffffffff


	//   ....[173]....
        /*0390*/ 	.word	0xffffffff


	//   ....[174]....
        /*0394*/ 	.word	0xffffffff


	//   ....[175]....
        /*0398*/ 	.word	0xffffffff


	//   ....[176]....
        /*039c*/ 	.word	0xffffffff


	//   ....[177]....
        /*03a0*/ 	.word	0xffffffff


	//   ....[178]....
        /*03a4*/ 	.word	0xffffffff


	//   ....[179]....
        /*03a8*/ 	.word	0xffffffff


	//   ....[180]....
        /*03ac*/ 	.word	0xffffffff


	//   ....[181]....
        /*03b0*/ 	.word	0xffffffff


	//   ....[182]....
        /*03b4*/ 	.word	0xffffffff


	//   ....[183]....
        /*03b8*/ 	.word	0xffffffff


	//   ....[184]....
        /*03bc*/ 	.word	0xffffffff


	//   ....[185]....
        /*03c0*/ 	.word	0xffffffff


	//   ....[186]....
        /*03c4*/ 	.word	0xffffffff


	//   ....[187]....
        /*03c8*/ 	.word	0xffffffff


	//   ....[188]....
        /*03cc*/ 	.word	0xffffffff


	//   ....[189]....
        /*03d0*/ 	.word	0xffffffff


	//   ....[190]....
        /*03d4*/ 	.word	0xffffffff


	//   ....[191]....
        /*03d8*/ 	.word	0xffffffff


	//   ....[192]....
        /*03dc*/ 	.word	0xffffffff


	//   ....[193]....
        /*03e0*/ 	.word	0xffffffff


	//   ....[194]....
        /*03e4*/ 	.word	0xffffffff


	//   ....[195]....
        /*03e8*/ 	.word	0xffffffff


	//   ....[196]....
        /*03ec*/ 	.word	0xffffffff


	//   ....[197]....
        /*03f0*/ 	.word	0xffffffff


	//   ....[198]....
        /*03f4*/ 	.word	0xffffffff


	//   ....[199]....
        /*03f8*/ 	.word	0xffffffff


	//   ....[200]....
        /*03fc*/ 	.word	0xffffffff


	//   ....[201]....
        /*0400*/ 	.word	0xffffffff


	//   ....[202]....
        /*0404*/ 	.word	0xffffffff


	//   ....[203]....
        /*0408*/ 	.word	0xffffffff


	//   ....[204]....
        /*040c*/ 	.word	0xffffffff


	//   ....[205]....
        /*0410*/ 	.word	0xffffffff


	//   ....[206]....
        /*0414*/ 	.word	0xffffffff


	//   ....[207]....
        /*0418*/ 	.word	0xffffffff


	//   ....[208]....
        /*041c*/ 	.word	0xffffffff


	//   ....[209]....
        /*0420*/ 	.word	0xffffffff


	//   ....[210]....
        /*0424*/ 	.word	0xffffffff


	//   ....[211]....
        /*0428*/ 	.word	0xffffffff


	//   ....[212]....
        /*042c*/ 	.word	0xffffffff


	//   ....[213]....
        /*0430*/ 	.word	0xffffffff


	//   ....[214]....
        /*0434*/ 	.word	0x05000007


	//   ....[215]....
        /*0438*/ 	.word	0xffffffff


	//   ....[216]....
        /*043c*/ 	.word	0xffffffff


	//   ....[217]....
        /*0440*/ 	.word	0xffffffff


	//   ....[218]....
        /*0444*/ 	.word	0xffffffff


	//   ....[219]....
        /*0448*/ 	.word	0xffffffff


	//   ....[220]....
        /*044c*/ 	.word	0xffffffff


	//   ....[221]....
        /*0450*/ 	.word	0xffffffff


	//   ....[222]....
        /*0454*/ 	.word	0xffffffff


	//   ....[223]....
        /*0458*/ 	.word	0xffffffff


	//   ....[224]....
        /*045c*/ 	.word	0xffffffff


	//   ....[225]....
        /*0460*/ 	.word	0xffffffff


	//   ....[226]....
        /*0464*/ 	.word	0xffffffff


	//   ....[227]....
        /*0468*/ 	.word	0xffffffff


	//   ....[228]....
        /*046c*/ 	.word	0xffffffff


	//   ....[229]....
        /*0470*/ 	.word	0xffffffff


	//   ....[230]....
        /*0474*/ 	.word	0xffffffff


	//   ....[231]....
        /*0478*/ 	.word	0xffffffff


	//   ....[232]....
        /*047c*/ 	.word	0xffffffff


	//   ....[233]....
        /*0480*/ 	.word	0xffffffff


	//   ....[234]....
        /*0484*/ 	.word	0xffffffff


	//   ....[235]....
        /*0488*/ 	.word	0xffffffff


	//   ....[236]....
        /*048c*/ 	.word	0xffffffff


	//   ....[237]....
        /*0490*/ 	.word	0xffffffff


	//   ....[238]....
        /*0494*/ 	.word	0xffffffff


	//   ....[239]....
        /*0498*/ 	.word	0xffffffff


	//   ....[240]....
        /*049c*/ 	.word	0xffffffff


	//   ....[241]....
        /*04a0*/ 	.word	0xffffffff


	//   ....[242]....
        /*04a4*/ 	.word	0xffffffff


	//   ....[243]....
        /*04a8*/ 	.word	0xffffffff


	//   ....[244]....
        /*04ac*/ 	.word	0xffffffff


	//   ....[245]....
        /*04b0*/ 	.word	0xffffffff


	//   ....[246]....
        /*04b4*/ 	.word	0xffffffff


	//   ....[247]....
        /*04b8*/ 	.word	0xffffffff


	//   ....[248]....
        /*04bc*/ 	.word	0xffffffff


	//   ....[249]....
        /*04c0*/ 	.word	0xffffffff


	//   ....[250]....
        /*04c4*/ 	.word	0xffffffff


	//   ....[251]....
        /*04c8*/ 	.word	0xffffffff


	//   ....[252]....
        /*04cc*/ 	.word	0xffffffff


	//   ....[253]....
        /*04d0*/ 	.word	0xffffffff


	//   ....[254]....
        /*04d4*/ 	.word	0xffffffff


	//   ....[255]....
        /*04d8*/ 	.word	0xffffffff


	//   ....[0]....
        /*04dc*/ 	.word	0xffffffff


	//   ....[1]....
        /*04e0*/ 	.word	0xffffffff


	//   ....[2]....
        /*04e4*/ 	.word	0xffffffff


	//   ....[3]....
        /*04e8*/ 	.word	0xffffffff


	//   ....[4]....
        /*04ec*/ 	.word	0xffffffff


	//   ....[5]....
        /*04f0*/ 	.word	0xffffffff


	//   ....[6]....
        /*04f4*/ 	.word	0xffffffff


	//   ....[7]....
        /*04f8*/ 	.word	0xffffffff


	//   ....[8]....
        /*04fc*/ 	.word	0xffffffff


	//   ....[9]....
        /*0500*/ 	.word	0xffffffff


	//   ....[10]....
        /*0504*/ 	.word	0xffffffff


	//   ....[11]....
        /*0508*/ 	.word	0xffffffff


	//   ....[12]....
        /*050c*/ 	.word	0xffffffff


	//   ....[13]....
        /*0510*/ 	.word	0xffffffff


	//   ....[14]....
        /*0514*/ 	.word	0xffffffff


	//   ....[15]....
        /*0518*/ 	.word	0xffffffff


	//   ....[16]....
        /*051c*/ 	.word	0xffffffff


	//   ....[17]....
        /*0520*/ 	.word	0xffffffff


	//   ....[18]....
        /*0524*/ 	.word	0xffffffff


	//   ....[19]....
        /*0528*/ 	.word	0xffffffff


	//   ....[20]....
        /*052c*/ 	.word	0xffffffff


	//   ....[21]....
        /*0530*/ 	.word	0xffffffff


	//   ....[22]....
        /*0534*/ 	.word	0xffffffff


	//   ....[23]....
        /*0538*/ 	.word	0xffffffff


	//   ....[24]....
        /*053c*/ 	.word	0xffffffff


	//   ....[25]....
        /*0540*/ 	.word	0xffffffff


	//   ....[26]....
        /*0544*/ 	.word	0xffffffff


	//   ....[27]....
        /*0548*/ 	.word	0xffffffff


	//   ....[28]....
        /*054c*/ 	.word	0xffffffff


	//   ....[29]....
        /*0550*/ 	.word	0xffffffff


	//   ....[30]....
        /*0554*/ 	.word	0xffffffff


	//   ....[31]....
        /*0558*/ 	.word	0xffffffff


	//   ....[32]....
        /*055c*/ 	.word	0xffffffff


	//   ....[33]....
        /*0560*/ 	.word	0xffffffff


	//   ....[34]....
        /*0564*/ 	.word	0xffffffff


	//   ....[35]....
        /*0568*/ 	.word	0xffffffff


	//   ....[36]....
        /*056c*/ 	.word	0xffffffff


	//   ....[37]....
        /*0570*/ 	.word	0xffffffff


	//   ....[38]....
        /*0574*/ 	.word	0xffffffff


	//   ....[39]....
        /*0578*/ 	.word	0xffffffff


	//   ....[40]....
        /*057c*/ 	.word	0xffffffff


	//   ....[41]....
        /*0580*/ 	.word	0xffffffff


	//   ....[42]....
        /*0584*/ 	.word	0xffffffff


	//   ....[43]....
        /*0588*/ 	.word	0xffffffff


	//   ....[44]....
        /*058c*/ 	.word	0xffffffff


	//   ....[45]....
        /*0590*/ 	.word	0xffffffff


	//   ....[46]....
        /*0594*/ 	.word	0xffffffff


	//   ....[47]....
        /*0598*/ 	.word	0xffffffff


	//   ....[48]....
        /*059c*/ 	.word	0xffffffff


	//   ....[49]....
        /*05a0*/ 	.word	0xffffffff


	//   ....[50]....
        /*05a4*/ 	.word	0xffffffff


	//   ....[51]....
        /*05a8*/ 	.word	0x0500003f


	//   ....[52]....
        /*05ac*/ 	.word	0x0500003f


	//   ....[53]....
        /*05b0*/ 	.word	0x0500003f


	//   ....[54]....
        /*05b4*/ 	.word	0x0500003f


	//   ....[55]....
        /*05b8*/ 	.word	0x0500003f


	//----- nvinfo : EIATTR_COOP_GROUP_INSTR_OFFSETS
	.align		4
.L_112:
        /*05bc*/ 	.byte	0x04, 0x28
        /*05be*/ 	.short	(.L_114 - .L_113)


	//   ....[0]....
.L_113:
        /*05c0*/ 	.word	0x00001040


	//   ....[1]....
        /*05c4*/ 	.word	0x00001bc0


	//   ....[2]....
        /*05c8*/ 	.word	0x00003220


	//   ....[3]....
        /*05cc*/ 	.word	0x00003240


	//   ....[4]....
        /*05d0*/ 	.word	0x00003260


	//   ....[5]....
        /*05d4*/ 	.word	0x00003280


	//   ....[6]....
        /*05d8*/ 	.word	0x000032a0


	//   ....[7]....
        /*05dc*/ 	.word	0x00003750


	//   ....[8]....
        /*05e0*/ 	.word	0x00003760


	//   ....[9]....
        /*05e4*/ 	.word	0x00003780


	//   ....[10]....
        /*05e8*/ 	.word	0x000037a0


	//   ....[11]....
        /*05ec*/ 	.word	0x000037d0


	//   ....[12]....
        /*05f0*/ 	.word	0x00003830


	//   ....[13]....
        /*05f4*/ 	.word	0x00003870


	//   ....[14]....
        /*05f8*/ 	.word	0x00003890


	//   ....[15]....
        /*05fc*/ 	.word	0x000039a0


	//   ....[16]....
        /*0600*/ 	.word	0x000039b0


	//   ....[17]....
        /*0604*/ 	.word	0x000039d0


	//   ....[18]....
        /*0608*/ 	.word	0x00003a10


	//   ....[19]....
        /*060c*/ 	.word	0x00003a40


	//   ....[20]....
        /*0610*/ 	.word	0x00003a80


	//   ....[21]....
        /*0614*/ 	.word	0x00003aa0


	//   ....[22]....
        /*0618*/ 	.word	0x00003ac0


	//   ....[23]....
        /*061c*/ 	.word	0x00003b00


	//   ....[24]....
        /*0620*/ 	.word	0x00003bf0


	//   ....[25]....
        /*0624*/ 	.word	0x00003c50


	//   ....[26]....
        /*0628*/ 	.word	0x00003c60


	//   ....[27]....
        /*062c*/ 	.word	0x00003c80


	//   ....[28]....
        /*0630*/ 	.word	0x00003cc0


	//   ....[29]....
        /*0634*/ 	.word	0x00003cf0


	//   ....[30]....
        /*0638*/ 	.word	0x00003d30


	//   ....[31]....
        /*063c*/ 	.word	0x00003d50


	//   ....[32]....
        /*0640*/ 	.word	0x00003d70


	//   ....[33]....
        /*0644*/ 	.word	0x00003e60


	//   ....[34]....
        /*0648*/ 	.word	0x00003e90


	//   ....[35]....
        /*064c*/ 	.word	0x00003ea0


	//   ....[36]....
        /*0650*/ 	.word	0x00003ec0


	//   ....[37]....
        /*0654*/ 	.word	0x00003f00


	//   ....[38]....
        /*0658*/ 	.word	0x00003f30


	//   ....[39]....
        /*065c*/ 	.word	0x00003f70


	//   ....[40]....
        /*0660*/ 	.word	0x00003f90


	//   ....[41]....
        /*0664*/ 	.word	0x00003fb0


	//   ....[42]....
        /*0668*/ 	.word	0x00004100


	//   ....[43]....
        /*066c*/ 	.word	0x00004110


	//   ....[44]....
        /*0670*/ 	.word	0x00004130


	//   ....[45]....
        /*0674*/ 	.word	0x00004170


	//   ....[46]....
        /*0678*/ 	.word	0x000041a0


	//   ....[47]....
        /*067c*/ 	.word	0x000041e0


	//   ....[48]....
        /*0680*/ 	.word	0x00004200


	//   ....[49]....
        /*0684*/ 	.word	0x00004220


	//   ....[50]....
        /*0688*/ 	.word	0x00004270


	//   ....[51]....
        /*068c*/ 	.word	0x00004360


	//   ....[52]....
        /*0690*/ 	.word	0x00004370


	//   ....[53]....
        /*0694*/ 	.word	0x000043a0


	//   ....[54]....
        /*0698*/ 	.word	0x000043d0


	//   ....[55]....
        /*069c*/ 	.word	0x00004420


	//   ....[56]....
        /*06a0*/ 	.word	0x00004430


	//   ....[57]....
        /*06a4*/ 	.word	0x00004470


	//   ....[58]....
        /*06a8*/ 	.word	0x000044a0


	//   ....[59]....
        /*06ac*/ 	.word	0x000044d0


	//   ....[60]....
        /*06b0*/ 	.word	0x000045a0


	//   ....[61]....
        /*06b4*/ 	.word	0x000045b0


	//   ....[62]....
        /*06b8*/ 	.word	0x00004600


	//   ....[63]....
        /*06bc*/ 	.word	0x00004630


	//   ....[64]....
        /*06c0*/ 	.word	0x00004660


	//   ....[65]....
        /*06c4*/ 	.word	0x00004690


	//   ....[66]....
        /*06c8*/ 	.word	0x000046c0


	//   ....[67]....
        /*06cc*/ 	.word	0x000046f0


	//   ....[68]....
        /*06d0*/ 	.word	0x00004720


	//   ....[69]....
        /*06d4*/ 	.word	0x000047e0


	//   ....[70]....
        /*06d8*/ 	.word	0x000047f0


	//   ....[71]....
        /*06dc*/ 	.word	0x00004840


	//   ....[72]....
        /*06e0*/ 	.word	0x00004870


	//   ....[73]....
        /*06e4*/ 	.word	0x000048a0


	//   ....[74]....
        /*06e8*/ 	.word	0x000048d0


	//   ....[75]....
        /*06ec*/ 	.word	0x00004900


	//   ....[76]....
        /*06f0*/ 	.word	0x00004930


	//   ....[77]....
        /*06f4*/ 	.word	0x00004960


	//   ....[78]....
        /*06f8*/ 	.word	0x00004a20


	//   ....[79]....
        /*06fc*/ 	.word	0x00004a30


	//   ....[80]....
        /*0700*/ 	.word	0x00004a80


	//   ....[81]....
        /*0704*/ 	.word	0x00004ab0


	//   ....[82]....
        /*0708*/ 	.word	0x00004ae0


	//   ....[83]....
        /*070c*/ 	.word	0x00004b10


	//   ....[84]....
        /*0710*/ 	.word	0x00004b40


	//   ....[85]....
        /*0714*/ 	.word	0x00004b70


	//   ....[86]....
        /*0718*/ 	.word	0x00004ba0


	//   ....[87]....
        /*071c*/ 	.word	0x00004c40


	//   ....[88]....
        /*0720*/ 	.word	0x00004c70


	//   ....[89]....
        /*0724*/ 	.word	0x00004c80


	//   ....[90]....
        /*0728*/ 	.word	0x00004cd0


	//   ....[91]....
        /*072c*/ 	.word	0x00004d00


	//   ....[92]....
        /*0730*/ 	.word	0x00004d30


	//   ....[93]....
        /*0734*/ 	.word	0x00004d60


	//   ....[94]....
        /*0738*/ 	.word	0x00004d90


	//   ....[95]....
        /*073c*/ 	.word	0x00004dc0


	//   ....[96]....
        /*0740*/ 	.word	0x00004e80


	//   ....[97]....
        /*0744*/ 	.word	0x00004eb0


	//   ....[98]....
        /*0748*/ 	.word	0x00004ec0


	//   ....[99]....
        /*074c*/ 	.word	0x00004f10


	//   ....[100]....
        /*0750*/ 	.word	0x00004f40


	//   ....[101]....
        /*0754*/ 	.word	0x00004f70


	//   ....[102]....
        /*0758*/ 	.word	0x00004fa0


	//   ....[103]....
        /*075c*/ 	.word	0x00004fd0


	//   ....[104]....
        /*0760*/ 	.word	0x00005000


	//   ....[105]....
        /*0764*/ 	.word	0x000050e0


	//   ....[106]....
        /*0768*/ 	.word	0x000050f0


	//   ....[107]....
        /*076c*/ 	.word	0x00005110


	//   ....[108]....
        /*0770*/ 	.word	0x00005160


	//   ....[109]....
        /*0774*/ 	.word	0x00005190


	//   ....[110]....
        /*0778*/ 	.word	0x000051c0


	//   ....[111]....
        /*077c*/ 	.word	0x000051f0


	//   ....[112]....
        /*0780*/ 	.word	0x00005220


	//   ....[113]....
        /*0784*/ 	.word	0x00005250


	//   ....[114]....
        /*0788*/ 	.word	0x00005330


	//   ....[115]....
        /*078c*/ 	.word	0x00005350


	//   ....[116]....
        /*0790*/ 	.word	0x00005360


	//   ....[117]....
        /*0794*/ 	.word	0x000053b0


	//   ....[118]....
        /*0798*/ 	.word	0x000053e0


	//   ....[119]....
        /*079c*/ 	.word	0x00005410


	//   ....[120]....
        /*07a0*/ 	.word	0x00005440


	//   ....[121]....
        /*07a4*/ 	.word	0x00005470


	//   ....[122]....
        /*07a8*/ 	.word	0x000054a0


	//   ....[123]....
        /*07ac*/ 	.word	0x00005570


	//   ....[124]....
        /*07b0*/ 	.word	0x000055a0


	//   ....[125]....
        /*07b4*/ 	.word	0x000055b0


	//   ....[126]....
        /*07b8*/ 	.word	0x00005600


	//   ....[127]....
        /*07bc*/ 	.word	0x00005630


	//   ....[128]....
        /*07c0*/ 	.word	0x00005660


	//   ....[129]....
        /*07c4*/ 	.word	0x00005690


	//   ....[130]....
        /*07c8*/ 	.word	0x000056c0


	//   ....[131]....
        /*07cc*/ 	.word	0x000056f0


	//   ....[132]....
        /*07d0*/ 	.word	0x000057d0


	//   ....[133]....
        /*07d4*/ 	.word	0x000057e0


	//   ....[134]....
        /*07d8*/ 	.word	0x000057f0


	//   ....[135]....
        /*07dc*/ 	.word	0x00005840


	//   ....[136]....
        /*07e0*/ 	.word	0x00005870


	//   ....[137]....
        /*07e4*/ 	.word	0x000058a0


	//   ....[138]....
        /*07e8*/ 	.word	0x000058d0


	//   ....[139]....
        /*07ec*/ 	.word	0x00005900


	//   ....[140]....
        /*07f0*/ 	.word	0x00005930


	//   ....[141]....
        /*07f4*/ 	.word	0x00005a30


	//   ....[142]....
        /*07f8*/ 	.word	0x00005a40


	//   ....[143]....
        /*07fc*/ 	.word	0x00005a90


	//   ....[144]....
        /*0800*/ 	.word	0x00005ac0


	//   ....[145]....
        /*0804*/ 	.word	0x00005af0


	//   ....[146]....
        /*0808*/ 	.word	0x00005b20


	//   ....[147]....
        /*080c*/ 	.word	0x00005b50


	//   ....[148]....
        /*0810*/ 	.word	0x00005b80


	//   ....[149]....
        /*0814*/ 	.word	0x00005bb0


	//   ....[150]....
        /*0818*/ 	.word	0x00005c70


	//   ....[151]....
        /*081c*/ 	.word	0x00005c80


	//   ....[152]....
        /*0820*/ 	.word	0x00005cd0


	//   ....[153]....
        /*0824*/ 	.word	0x00005d00


	//   ....[154]....
        /*0828*/ 	.word	0x00005d30


	//   ....[155]....
        /*082c*/ 	.word	0x00005d60


	//   ....[156]....
        /*0830*/ 	.word	0x00005d90


	//   ....[157]....
        /*0834*/ 	.word	0x00005dc0


	//   ....[158]....
        /*0838*/ 	.word	0x00005e00


	//   ....[159]....
        /*083c*/ 	.word	0x00005eb0


	//   ....[160]....
        /*0840*/ 	.word	0x00005f00


	//   ....[161]....
        /*0844*/ 	.word	0x00005f10


	//   ....[162]....
        /*0848*/ 	.word	0x00005f60


	//   ....[163]....
        /*084c*/ 	.word	0x00005f90


	//   ....[164]....
        /*0850*/ 	.word	0x00005fc0


	//   ....[165]....
        /*0854*/ 	.word	0x00005ff0


	//   ....[166]....
        /*0858*/ 	.word	0x00006020


	//   ....[167]....
        /*085c*/ 	.word	0x00006050


	//   ....[168]....
        /*0860*/ 	.word	0x00006130


	//   ....[169]....
        /*0864*/ 	.word	0x00006180


	//   ....[170]....
        /*0868*/ 	.word	0x00006190


	//   ....[171]....
        /*086c*/ 	.word	0x000061e0


	//   ....[172]....
        /*0870*/ 	.word	0x00006210


	//   ....[173]....
        /*0874*/ 	.word	0x00006240


	//   ....[174]....
        /*0878*/ 	.word	0x00006270


	//   ....[175]....
        /*087c*/ 	.word	0x000062a0


	//   ....[176]....
        /*0880*/ 	.word	0x000062d0


	//   ....[177]....
        /*0884*/ 	.word	0x000063c0


	//   ....[178]....
        /*0888*/ 	.word	0x00006410


	//   ....[179]....
        /*088c*/ 	.word	0x00006420


	//   ....[180]....
        /*0890*/ 	.word	0x00006470


	//   ....[181]....
        /*0894*/ 	.word	0x000064a0


	//   ....[182]....
        /*0898*/ 	.word	0x000064d0


	//   ....[183]....
        /*089c*/ 	.word	0x00006500


	//   ....[184]....
        /*08a0*/ 	.word	0x00006530


	//   ....[185]....
        /*08a4*/ 	.word	0x00006560


	//   ....[186]....
        /*08a8*/ 	.word	0x00006630


	//   ....[187]....
        /*08ac*/ 	.word	0x00006670


	//   ....[188]....
        /*08b0*/ 	.word	0x00006680


	//   ....[189]....
        /*08b4*/ 	.word	0x000066d0


	//   ....[190]....
        /*08b8*/ 	.word	0x00006700


	//   ....[191]....
        /*08bc*/ 	.word	0x00006730


	//   ....[192]....
        /*08c0*/ 	.word	0x00006760


	//   ....[193]....
        /*08c4*/ 	.word	0x00006790


	//   ....[194]....
        /*08c8*/ 	.word	0x000067c0


	//   ....[195]....
        /*08cc*/ 	.word	0x000068b0


	//   ....[196]....
        /*08d0*/ 	.word	0x000068e0


	//   ....[197]....
        /*08d4*/ 	.word	0x000068f0


	//   ....[198]....
        /*08d8*/ 	.word	0x00006940


	//   ....[199]....
        /*08dc*/ 	.word	0x00006970


	//   ....[200]....
        /*08e0*/ 	.word	0x000069a0


	//   ....[201]....
        /*08e4*/ 	.word	0x000069d0


	//   ....[202]....
        /*08e8*/ 	.word	0x00006a00


	//   ....[203]....
        /*08ec*/ 	.word	0x00006a30


	//   ....[204]....
        /*08f0*/ 	.word	0x00006af0


	//   ....[205]....
        /*08f4*/ 	.word	0x00006b20


	//   ....[206]....
        /*08f8*/ 	.word	0x00006b30


	//   ....[207]....
        /*08fc*/ 	.word	0x00006b80


	//   ....[208]....
        /*0900*/ 	.word	0x00006bb0


	//   ....[209]....
        /*0904*/ 	.word	0x00006be0


	//   ....[210]....
        /*0908*/ 	.word	0x00006c10


	//   ....[211]....
        /*090c*/ 	.word	0x00006c40


	//   ....[212]....
        /*0910*/ 	.word	0x00006c70


	//   ....[213]....
        /*0914*/ 	.word	0x00006d20


	//   ....[214]....
        /*0918*/ 	.word	0x00007270


	//   ....[215]....
        /*091c*/ 	.word	0x000074f0


	//   ....[216]....
        /*0920*/ 	.word	0x00007590


	//   ....[217]....
        /*0924*/ 	.word	0x00007630


	//   ....[218]....
        /*0928*/ 	.word	0x000076d0


	//   ....[219]....
        /*092c*/ 	.word	0x00007770


	//   ....[220]....
        /*0930*/ 	.word	0x00007810


	//   ....[221]....
        /*0934*/ 	.word	0x000078b0


	//   ....[222]....
        /*0938*/ 	.word	0x00007950


	//   ....[223]....
        /*093c*/ 	.word	0x000079f0


	//   ....[224]....
        /*0940*/ 	.word	0x00007a90


	//   ....[225]....
        /*0944*/ 	.word	0x00007b30


	//   ....[226]....
        /*0948*/ 	.word	0x00007bd0


	//   ....[227]....
        /*094c*/ 	.word	0x00007c70


	//   ....[228]....
        /*0950*/ 	.word	0x00007d10


	//   ....[229]....
        /*0954*/ 	.word	0x00007db0


	//   ....[230]....
        /*0958*/ 	.word	0x00007e50


	//   ....[231]....
        /*095c*/ 	.word	0x00007ef0


	//   ....[232]....
        /*0960*/ 	.word	0x00007f90


	//   ....[233]....
        /*0964*/ 	.word	0x00008030


	//   ....[234]....
        /*0968*/ 	.word	0x000080d0


	//   ....[235]....
        /*096c*/ 	.word	0x00008170


	//   ....[236]....
        /*0970*/ 	.word	0x00008210


	//   ....[237]....
        /*0974*/ 	.word	0x000082b0


	//   ....[238]....
        /*0978*/ 	.word	0x00008410


	//   ....[239]....
        /*097c*/ 	.word	0x00008540


	//   ....[240]....
        /*0980*/ 	.word	0x000086b0


	//   ....[241]....
        /*0984*/ 	.word	0x000087a0


	//   ....[242]....
        /*0988*/ 	.word	0x00008890


	//   ....[243]....
        /*098c*/ 	.word	0x00008980


	//   ....[244]....
        /*0990*/ 	.word	0x00008a70


	//   ....[245]....
        /*0994*/ 	.word	0x00008b70


	//   ....[246]....
        /*0998*/ 	.word	0x00008c90


	//   ....[247]....
        /*099c*/ 	.word	0x00008e20


	//   ....[248]....
        /*09a0*/ 	.word	0x00008f10


	//   ....[249]....
        /*09a4*/ 	.word	0x00009000


	//   ....[250]....
        /*09a8*/ 	.word	0x000090f0


	//   ....[251]....
        /*09ac*/ 	.word	0x000091e0


	//   ....[252]....
        /*09b0*/ 	.word	0x000092e0


	//   ....[253]....
        /*09b4*/ 	.word	0x00009400


	//   ....[254]....
        /*09b8*/ 	.word	0x00009590


	//   ....[255]....
        /*09bc*/ 	.word	0x00009680


	//   ....[0]....
        /*09c0*/ 	.word	0x00009770


	//   ....[1]....
        /*09c4*/ 	.word	0x00009860


	//   ....[2]....
        /*09c8*/ 	.word	0x00009950


	//   ....[3]....
        /*09cc*/ 	.word	0x00009a40


	//   ....[4]....
        /*09d0*/ 	.word	0x00009b30


	//   ....[5]....
        /*09d4*/ 	.word	0x0000aa40


	//   ....[6]....
        /*09d8*/ 	.word	0x0000aaa0


	//   ....[7]....
        /*09dc*/ 	.word	0x0000ab00


	//   ....[8]....
        /*09e0*/ 	.word	0x0000ab60


	//   ....[9]....
        /*09e4*/ 	.word	0x0000abd0


	//   ....[10]....
        /*09e8*/ 	.word	0x0000ac40


	//   ....[11]....
        /*09ec*/ 	.word	0x0000acb0


	//   ....[12]....
        /*09f0*/ 	.word	0x0000ad10


	//   ....[13]....
        /*09f4*/ 	.word	0x0000ad90


	//   ....[14]....
        /*09f8*/ 	.word	0x0000adf0


	//   ....[15]....
        /*09fc*/ 	.word	0x0000ae60


	//   ....[16]....
        /*0a00*/ 	.word	0x0000aed0


	//   ....[17]....
        /*0a04*/ 	.word	0x0000af40


	//   ....[18]....
        /*0a08*/ 	.word	0x0000afa0


	//   ....[19]....
        /*0a0c*/ 	.word	0x0000b000


	//   ....[20]....
        /*0a10*/ 	.word	0x0000b060


	//   ....[21]....
        /*0a14*/ 	.word	0x0000b0d0


	//   ....[22]....
        /*0a18*/ 	.word	0x0000b130


	//   ....[23]....
        /*0a1c*/ 	.word	0x0000b190


	//   ....[24]....
        /*0a20*/ 	.word	0x0000b1f0


	//   ....[25]....
        /*0a24*/ 	.word	0x0000b250


	//   ....[26]....
        /*0a28*/ 	.word	0x0000b2c0


	//   ....[27]....
        /*0a2c*/ 	.word	0x0000b320


	//   ....[28]....
        /*0a30*/ 	.word	0x0000b4f0


	//   ....[29]....
        /*0a34*/ 	.word	0x0000b580


	//   ....[30]....
        /*0a38*/ 	.word	0x0000b600


	//   ....[31]....
        /*0a3c*/ 	.word	0x0000b680


	//   ....[32]....
        /*0a40*/ 	.word	0x0000b700


	//   ....[33]....
        /*0a44*/ 	.word	0x0000b790


	//   ....[34]....
        /*0a48*/ 	.word	0x0000b820


	//   ....[35]....
        /*0a4c*/ 	.word	0x0000b8a0


	//   ....[36]....
        /*0a50*/ 	.word	0x0000b930


	//   ....[37]....
        /*0a54*/ 	.word	0x0000b9b0


	//   ....[38]....
        /*0a58*/ 	.word	0x0000ba40


	//   ....[39]....
        /*0a5c*/ 	.word	0x0000bac0


	//   ....[40]....
        /*0a60*/ 	.word	0x0000bb50


	//   ....[41]....
        /*0a64*/ 	.word	0x0000bbd0


	//   ....[42]....
        /*0a68*/ 	.word	0x0000bc50


	//   ....[43]....
        /*0a6c*/ 	.word	0x0000bcd0


	//   ....[44]....
        /*0a70*/ 	.word	0x0000bd70


	//   ....[45]....
        /*0a74*/ 	.word	0x0000bdf0


	//   ....[46]....
        /*0a78*/ 	.word	0x0000be70


	//   ....[47]....
        /*0a7c*/ 	.word	0x0000bef0


	//   ....[48]....
        /*0a80*/ 	.word	0x0000bf70


	//   ....[49]....
        /*0a84*/ 	.word	0x0000c000


	//   ....[50]....
        /*0a88*/ 	.word	0x0000c060


	//   ....[51]....
        /*0a8c*/ 	.word	0x0000c0d0


	//   ....[52]....
        /*0a90*/ 	.word	0x0000c150


	//   ....[53]....
        /*0a94*/ 	.word	0x0000c1d0


	//   ....[54]....
        /*0a98*/ 	.word	0x0000c250


	//   ....[55]....
        /*0a9c*/ 	.word	0x0000c2d0


	//----- nvinfo : EIATTR_VRC_CTA_INIT_COUNT
	.align		4
.L_114:
        /*0aa0*/ 	.byte	0x02, 0x4a
	.zero		1
	.zero		1


	//----- nvinfo : EIATTR_EXIT_INSTR_OFFSETS
	.align		4
        /*0aa4*/ 	.byte	0x04, 0x1c
        /*0aa6*/ 	.short	(.L_116 - .L_115)


	//   ....[0]....
.L_115:
        /*0aa8*/ 	.word	0x00002ba0


	//   ....[1]....
        /*0aac*/ 	.word	0x00003020


	//   ....[2]....
        /*0ab0*/ 	.word	0x00003040


	//   ....[3]....
        /*0ab4*/ 	.word	0x0000b330


	//   ....[4]....
        /*0ab8*/ 	.word	0x0000c070


	//----- nvinfo : EIATTR_MAX_THREADS
	.align		4
.L_116:
        /*0abc*/ 	.byte	0x04, 0x05
        /*0abe*/ 	.short	(.L_118 - .L_117)
.L_117:
        /*0ac0*/ 	.word	0x00000180
        /*0ac4*/ 	.word	0x00000001
        /*0ac8*/ 	.word	0x00000001


	//----- nvinfo : EIATTR_CRS_STACK_SIZE
	.align		4
.L_118:
        /*0acc*/ 	.byte	0x04, 0x1e
        /*0ace*/ 	.short	(.L_120 - .L_119)
.L_119:
        /*0ad0*/ 	.word	0x00000000


	//----- nvinfo : EIATTR_CBANK_PARAM_SIZE
	.align		4
.L_120:
        /*0ad4*/ 	.byte	0x03, 0x19
        /*0ad6*/ 	.short	0x004d


	//----- nvinfo : EIATTR_PARAM_CBANK
	.align		4
        /*0ad8*/ 	.byte	0x04, 0x0a
        /*0ada*/ 	.short	(.L_122 - .L_121)
	.align		4
.L_121:
        /*0adc*/ 	.word	index@(.nv.constant0._ZN3cub18CUB_300001_SM_10006detail10radix_sort29DeviceRadixSortOnesweepKernelINS1_5radix10policy_hubIiijE10Policy1000ELNS0_9SortOrderE0EiijiiNS1_21identity_decomposer_tEEEvPT5_SB_PT3_PKSC_PT1_PKSG_PT2_PKSK_T4_iiT6_)
        /*0ae0*/ 	.short	0x0380
        /*0ae2*/ 	.short	0x004d


	//----- nvinfo : EIATTR_SW_WAR
	.align		4
.L_122:
        /*0ae4*/ 	.byte	0x04, 0x36
        /*0ae6*/ 	.short	(.L_124 - .L_123)
.L_123:
        /*0ae8*/ 	.word	0x00000008
.L_124:


//--------------------- .nv.info._ZN3cub18CUB_300001_SM_10006detail10radix_sort33DeviceRadixSortExclusiveSumKernelINS1_5radix10policy_hubIiijE10Policy1000EjEEvPT0_ --------------------------
	.section	.nv.info._ZN3cub18CUB_300001_SM_10006detail10radix_sort33DeviceRadixSortExclusiveSumKernelINS1_5radix10policy_hubIiijE10Policy1000EjEEvPT0_,"",@"SHT_CUDA_INFO"
	.sectionflags	@""
	.align	4


	//----- nvinfo : EIATTR_CUDA_API_VERSION
	.align		4
        /*0000*/ 	.byte	0x04, 0x37
        /*0002*/ 	.short	(.L_126 - .L_125)
.L_125:
        /*0004*/ 	.word	0x00000082


	//----- nvinfo : EIATTR_KPARAM_INFO
	.align		4
.L_126:
        /*0008*/ 	.byte	0x04, 0x17
        /*000a*/ 	.short	(.L_128 - .L_127)
.L_127:
        /*000c*/ 	.word	0x00000000
        /*0010*/ 	.short	0x0000
        /*0012*/ 	.short	0x0000
        /*0014*/ 	.byte	0x00, 0xf5, 0x21, 0x00


	//----- nvinfo : EIATTR_SPARSE_MMA_MASK
	.align		4
.L_128:
        /*0018*/ 	.byte	0x03, 0x50
        /*001a*/ 	.short	0x0000


	//----- nvinfo : EIATTR_MAXREG_COUNT
	.align		4
        /*001c*/ 	.byte	0x03, 0x1b
        /*001e*/ 	.short	0x00ff


	//----- nvinfo : EIATTR_NUM_BARRIERS
	.align		4
        /*0020*/ 	.byte	0x02, 0x4c
        /*0022*/ 	.byte	0x01
	.zero		1


	//----- nvinfo : EIATTR_MERCURY_ISA_VERSION
	.align		4
        /*0024*/ 	.byte	0x03, 0x5f
        /*0026*/ 	.short	0x0101


	//----- nvinfo : EIATTR_COOP_GROUP_MASK_REGIDS
	.align		4
        /*0028*/ 	.byte	0x04, 0x29
        /*002a*/ 	.short	(.L_130 - .L_129)


	//   ....[0]....
.L_129:
        /*002c*/ 	.word	0xffffffff


	//   ....[1]....
        /*0030*/ 	.word	0xffffffff


	//   ....[2]....
        /*0034*/ 	.word	0xffffffff


	//   ....[3]....
        /*0038*/ 	.word	0xffffffff


	//   ....[4]....
        /*003c*/ 	.word	0xffffffff


	//   ....[5]....
        /*0040*/ 	.word	0x05000012


	//   ....[6]....
        /*0044*/ 	.word	0x05000012


	//   ....[7]....
        /*0048*/ 	.word	0x05000012


	//   ....[8]....
        /*004c*/ 	.word	0x05000012


	//   ....[9]....
        /*0050*/ 	.word	0x05000012


	//----- nvinfo : EIATTR_COOP_GROUP_INSTR_OFFSETS
	.align		4
.L_130:
        /*0054*/ 	.byte	0x04, 0x28
        /*0056*/ 	.short	(.L_132 - .L_131)


	//   ....[0]....
.L_131:
        /*0058*/ 	.word	0x00000210


	//   ....[1]....
        /*005c*/ 	.word	0x00000230


	//   ....[2]....
        /*0060*/ 	.word	0x00000250


	//   ....[3]....
        /*0064*/ 	.word	0x00000270


	//   ....[4]....
        /*0068*/ 	.word	0x00000290


	//   ....[5]....
        /*006c*/ 	.word	0x00000460


	//   ....[6]....
        /*0070*/ 	.word	0x000004d0


	//   ....[7]....
        /*0074*/ 	.word	0x00000540


	//   ....[8]....
        /*0078*/ 	.word	0x000005b0


	//   ....[9]....
        /*007c*/ 	.word	0x00000620


	//----- nvinfo : EIATTR_VRC_CTA_INIT_COUNT
	.align		4
.L_132:
        /*0080*/ 	.byte	0x02, 0x4a
	.zero		1
	.zero		1


	//----- nvinfo : EIATTR_EXIT_INSTR_OFFSETS
	.align		4
        /*0084*/ 	.byte	0x04, 0x1c
        /*0086*/ 	.short	(.L_134 - .L_133)


	//   ....[0]....
.L_133:
        /*0088*/ 	.word	0x000003d0


	//   ....[1]....
        /*008c*/ 	.word	0x00000400


	//----- nvinfo : EIATTR_CRS_STACK_SIZE
	.align		4
.L_134:
        /*0090*/ 	.byte	0x04, 0x1e
        /*0092*/ 	.short	(.L_136 - .L_135)
.L_135:
        /*0094*/ 	.word	0x00000000


	//----- nvinfo : EIATTR_CBANK_PARAM_SIZE
	.align		4
.L_136:
        /*0098*/ 	.byte	0x03, 0x19
        /*009a*/ 	.short	0x0008


	//----- nvinfo : EIATTR_PARAM_CBANK
	.align		4
        /*009c*/ 	.byte	0x04, 0x0a
        /*009e*/ 	.short	(.L_138 - .L_137)
	.align		4
.L_137:
        /*00a0*/ 	.word	index@(.nv.constant0._ZN3cub18CUB_300001_SM_10006detail10radix_sort33DeviceRadixSortExclusiveSumKernelINS1_5radix10policy_hubIiijE10Policy1000EjEEvPT0_)
        /*00a4*/ 	.short	0x0380
        /*00a6*/ 	.short	0x0008


	//----- nvinfo : EIATTR_SW_WAR
	.align		4
.L_138:
        /*00a8*/ 	.byte	0x04, 0x36
        /*00aa*/ 	.short	(.L_140 - .L_139)
.L_139:
        /*00ac*/ 	.word	0x00000008
.L_140:


//--------------------- .nv.info._ZN3cub18CUB_300001_SM_10006detail10radix_sort30DeviceRadixSortHistogramKernelINS1_5radix10policy_hubIiijE10Policy1000ELNS0_9SortOrderE0EijNS1_21identity_decomposer_tEEEvPT2_PKT1_SA_iiT3_ --------------------------
	.section	.nv.info._ZN3cub18CUB_300001_SM_10006detail10radix_sort30DeviceRadixSortHistogramKernelINS1_5radix10policy_hubIiijE10Policy1000ELNS0_9SortOrderE0EijNS1_21identity_decomposer_tEEEvPT2_PKT1_SA_iiT3_,"",@"SHT_CUDA_INFO"
	.sectionflags	@""
	.align	4


	//----- nvinfo : EIATTR_CUDA_API_VERSION
	.align		4
        /*0000*/ 	.byte	0x04, 0x37
        /*0002*/ 	.short	(.L_142 - .L_141)
.L_141:
        /*0004*/ 	.word	0x00000082


	//----- nvinfo : EIATTR_KPARAM_INFO
	.align		4
.L_142:
        /*0008*/ 	.byte	0x04, 0x17
        /*000a*/ 	.short	(.L_144 - .L_143)
.L_143:
        /*000c*/ 	.word	0x00000000
        /*0010*/ 	.short	0x0005
        /*0012*/ 	.short	0x001c
        /*0014*/ 	.byte	0x00, 0xf0, 0x05, 0x00


	//----- nvinfo : EIATTR_KPARAM_INFO
	.align		4
.L_144:
        /*0018*/ 	.byte	0x04, 0x17
        /*001a*/ 	.short	(.L_146 - .L_145)
.L_145:
        /*001c*/ 	.word	0x00000000
        /*0020*/ 	.short	0x0004
        /*0022*/ 	.short	0x0018
        /*0024*/ 	.byte	0x00, 0xf0, 0x11, 0x00


	//----- nvinfo : EIATTR_KPARAM_INFO
	.align		4
.L_146:
        /*0028*/ 	.byte	0x04, 0x17
        /*002a*/ 	.short	(.L_148 - .L_147)
.L_147:
        /*002c*/ 	.word	0x00000000
        /*0030*/ 	.short	0x0003
        /*0032*/ 	.short	0x0014
        /*0034*/ 	.byte	0x00, 0xf0, 0x11, 0x00


	//----- nvinfo : EIATTR_KPARAM_INFO
	.align		4
.L_148:
        /*0038*/ 	.byte	0x04, 0x17
        /*003a*/ 	.short	(.L_150 - .L_149)
.L_149:
        /*003c*/ 	.word	0x00000000
        /*0040*/ 	.short	0x0002
        /*0042*/ 	.short	0x0010
        /*0044*/ 	.byte	0x00, 0xf0, 0x11, 0x00


	//----- nvinfo : EIATTR_KPARAM_INFO
	.align		4
.L_150:
        /*0048*/ 	.byte	0x04, 0x17
        /*004a*/ 	.short	(.L_152 - .L_151)
.L_151:
        /*004c*/ 	.word	0x00000000
        /*0050*/ 	.short	0x0001
        /*0052*/ 	.short	0x0008
        /*0054*/ 	.byte	0x00, 0xf5, 0x21, 0x00


	//----- nvinfo : EIATTR_KPARAM_INFO
	.align		4
.L_152:
        /*0058*/ 	.byte	0x04, 0x17
        /*005a*/ 	.short	(.L_154 - .L_153)
.L_153:
        /*005c*/ 	.word	0x00000000
        /*0060*/ 	.short	0x0000
        /*0062*/ 	.short	0x0000
        /*0064*/ 	.byte	0x00, 0xf5, 0x21, 0x00


	//----- nvinfo : EIATTR_SPARSE_MMA_MASK
	.align		4
.L_154:
        /*0068*/ 	.byte	0x03, 0x50
        /*006a*/ 	.short	0x0000


	//----- nvinfo : EIATTR_MAXREG_COUNT
	.align		4
        /*006c*/ 	.byte	0x03, 0x1b
        /*006e*/ 	.short	0x00ff


	//----- nvinfo : EIATTR_NUM_BARRIERS
	.align		4
        /*0070*/ 	.byte	0x02, 0x4c
        /*0072*/ 	.byte	0x01
	.zero		1


	//----- nvinfo : EIATTR_MERCURY_ISA_VERSION
	.align		4
        /*0074*/ 	.byte	0x03, 0x5f
        /*0076*/ 	.short	0x0101


	//----- nvinfo : EIATTR_VRC_CTA_INIT_COUNT
	.align		4
        /*0078*/ 	.byte	0x02, 0x4a
	.zero		1
	.zero		1


	//----- nvinfo : EIATTR_EXIT_INSTR_OFFSETS
	.align		4
        /*007c*/ 	.byte	0x04, 0x1c
        /*007e*/ 	.short	(.L_156 - .L_155)


	//   ....[0]....
.L_155:
        /*0080*/ 	.word	0x00000030


	//   ....[1]....
        /*0084*/ 	.word	0x00002b10


	//----- nvinfo : EIATTR_MAX_THREADS
	.align		4
.L_156:
        /*0088*/ 	.byte	0x04, 0x05
        /*008a*/ 	.short	(.L_158 - .L_157)
.L_157:
        /*008c*/ 	.word	0x00000080
        /*0090*/ 	.word	0x00000001
        /*0094*/ 	.word	0x00000001


	//----- nvinfo : EIATTR_CRS_STACK_SIZE
	.align		4
.L_158:
        /*0098*/ 	.byte	0x04, 0x1e
        /*009a*/ 	.short	(.L_160 - .L_159)
.L_159:
        /*009c*/ 	.word	0x00000000


	//----- nvinfo : EIATTR_CBANK_PARAM_SIZE
	.align		4
.L_160:
        /*00a0*/ 	.byte	0x03, 0x19
        /*00a2*/ 	.short	0x001d


	//----- nvinfo : EIATTR_PARAM_CBANK
	.align		4
        /*00a4*/ 	.byte	0x04, 0x0a
        /*00a6*/ 	.short	(.L_162 - .L_161)
	.align		4
.L_161:
        /*00a8*/ 	.word	index@(.nv.constant0._ZN3cub18CUB_300001_SM_10006detail10radix_sort30DeviceRadixSortHistogramKernelINS1_5radix10policy_hubIiijE10Policy1000ELNS0_9SortOrderE0EijNS1_21identity_decomposer_tEEEvPT2_PKT1_SA_iiT3_)
        /*00ac*/ 	.short	0x0380
        /*00ae*/ 	.short	0x001d


	//----- nvinfo : EIATTR_SW_WAR
	.align		4
.L_162:
        /*00b0*/ 	.byte	0x04, 0x36
        /*00b2*/ 	.short	(.L_164 - .L_163)
.L_163:
        /*00b4*/ 	.word	0x00000008
.L_164:


//--------------------- .nv.info._ZN3cub18CUB_300001_SM_10006detail10radix_sort31DeviceRadixSortSingleTileKernelINS1_5radix10policy_hubIiijE10Policy1000ELNS0_9SortOrderE0EiijNS1_21identity_decomposer_tEEEvPKT1_PSA_PKT2_PSE_T3_iiT4_ --------------------------
	.section	.nv.info._ZN3cub18CUB_300001_SM_10006detail10radix_sort31DeviceRadixSortSingleTileKernelINS1_5radix10policy_hubIiijE10Policy1000ELNS0_9SortOrderE0EiijNS1_21identity_decomposer_tEEEvPKT1_PSA_PKT2_PSE_T3_iiT4_,"",@"SHT_CUDA_INFO"
	.sectionflags	@""
	.align	4


	//----- nvinfo : EIATTR_CUDA_API_VERSION
	.align		4
        /*0000*/ 	.byte	0x04, 0x37
        /*0002*/ 	.short	(.L_166 - .L_165)
.L_165:
        /*0004*/ 	.word	0x00000082


	//----- nvinfo : EIATTR_KPARAM_INFO
	.align		4
.L_166:
        /*0008*/ 	.byte	0x04, 0x17
        /*000a*/ 	.short	(.L_168 - .L_167)
.L_167:
        /*000c*/ 	.word	0x00000000
        /*0010*/ 	.short	0x0007
        /*0012*/ 	.short	0x002c
        /*0014*/ 	.byte	0x00, 0xf0, 0x05, 0x00


	//----- nvinfo : EIATTR_KPARAM_INFO
	.align		4
.L_168:
        /*0018*/ 	.byte	0x04, 0x17
        /*001a*/ 	.short	(.L_170 - .L_169)
.L_169:
        /*001c*/ 	.word	0x00000000
        /*0020*/ 	.short	0x0006
        /*0022*/ 	.short	0x0028
        /*0024*/ 	.byte	0x00, 0xf0, 0x11, 0x00


	//----- nvinfo : EIATTR_KPARAM_INFO
	.align		4
.L_170:
        /*0028*/ 	.byte	0x04, 0x17
        /*002a*/ 	.short	(.L_172 - .L_171)
.L_171:
        /*002c*/ 	.word	0x00000000
        /*0030*/ 	.short	0x0005
        /*0032*/ 	.short	0x0024
        /*0034*/ 	.byte	0x00, 0xf0, 0x11, 0x00


	//----- nvinfo : EIATTR_KPARAM_INFO
	.align		4
.L_172:
        /*0038*/ 	.byte	0x04, 0x17
        /*003a*/ 	.short	(.L_174 - .L_173)
.L_173:
        /*003c*/ 	.word	0x00000000
        /*0040*/ 	.short	0x0004
        /*0042*/ 	.short	0x0020
        /*0044*/ 	.byte	0x00, 0xf0, 0x11, 0x00


	//----- nvinfo : EIATTR_KPARAM_INFO
	.align		4
.L_174:
        /*0048*/ 	.byte	0x04, 0x17
        /*004a*/ 	.short	(.L_176 - .L_175)
.L_175:
        /*004c*/ 	.word	0x00000000
        /*0050*/ 	.short	0x0003
        /*0052*/ 	.short	0x0018
        /*0054*/ 	.byte	0x00, 0xf5, 0x21, 0x00


	//----- nvinfo : EIATTR_KPARAM_INFO
	.align		4
.L_176:
        /*0058*/ 	.byte	0x04, 0x17
        /*005a*/ 	.short	(.L_178 - .L_177)
.L_177:
        /*005c*/ 	.word	0x00000000
        /*0060*/ 	.short	0x0002
        /*0062*/ 	.short	0x0010
        /*0064*/ 	.byte	0x00, 0xf5, 0x21, 0x00


	//----- nvinfo : EIATTR_KPARAM_INFO
	.align		4
.L_178:
        /*0068*/ 	.byte	0x04, 0x17
        /*006a*/ 	.short	(.L_180 - .L_179)
.L_179:
        /*006c*/ 	.word	0x00000000
        /*0070*/ 	.short	0x0001
        /*0072*/ 	.short	0x0008
        /*0074*/ 	.byte	0x00, 0xf5, 0x21, 0x00


	//----- nvinfo : EIATTR_KPARAM_INFO
	.align		4
.L_180:
        /*0078*/ 	.byte	0x04, 0x17
        /*007a*/ 	.short	(.L_182 - .L_181)
.L_181:
        /*007c*/ 	.word	0x00000000
        /*0080*/ 	.short	0x0000
        /*0082*/ 	.short	0x0000
        /*0084*/ 	.byte	0x00, 0xf5, 0x21, 0x00


	//----- nvinfo : EIATTR_SPARSE_MMA_MASK
	.align		4
.L_182:
        /*0088*/ 	.byte	0x03, 0x50
        /*008a*/ 	.short	0x0000


	//----- nvinfo : EIATTR_MAXREG_COUNT
	.align		4
        /*008c*/ 	.byte	0x03, 0x1b
        /*008e*/ 	.short	0x00ff


	//----- nvinfo : EIATTR_NUM_BARRIERS
	.align		4
        /*0090*/ 	.byte	0x02, 0x4c
        /*0092*/ 	.byte	0x01
	.zero		1


	//----- nvinfo : EIATTR_MERCURY_ISA_VERSION
	.align		4
        /*0094*/ 	.byte	0x03, 0x5f
        /*0096*/ 	.short	0x0101


	//----- nvinfo : EIATTR_COOP_GROUP_MASK_REGIDS
	.align		4
        /*0098*/ 	.byte	0x04, 0x29
        /*009a*/ 	.short	(.L_184 - .L_183)


	//   ....[0]....
.L_183:
        /*009c*/ 	.word	0xffffffff


	//   ....[1]....
        /*00a0*/ 	.word	0xffffffff


	//   ....[2]....
        /*00a4*/ 	.word	0xffffffff


	//   ....[3]....
        /*00a8*/ 	.word	0xffffffff


	//   ....[4]....
        /*00ac*/ 	.word	0xffffffff


	//----- nvinfo : EIATTR_COOP_GROUP_INSTR_OFFSETS
	.align		4
.L_184:
        /*00b0*/ 	.byte	0x04, 0x28
        /*00b2*/ 	.short	(.L_186 - .L_185)


	//   ....[0]....
.L_185:
        /*00b4*/ 	.word	0x00001e30


	//   ....[1]....
        /*00b8*/ 	.word	0x00001e50


	//   ....[2]....
        /*00bc*/ 	.word	0x00001e70


	//   ....[3]....
        /*00c0*/ 	.word	0x00001e90


	//   ....[4]....
        /*00c4*/ 	.word	0x00001eb0


	//----- nvinfo : EIATTR_VRC_CTA_INIT_COUNT
	.align		4
.L_186:
        /*00c8*/ 	.byte	0x02, 0x4a
	.zero		1
	.zero		1


	//----- nvinfo : EIATTR_EXIT_INSTR_OFFSETS
	.align		4
        /*00cc*/ 	.byte	0x04, 0x1c
        /*00ce*/ 	.short	(.L_188 - .L_187)


	//   ....[0]....
.L_187:
        /*00d0*/ 	.word	0x00003a30


	//   ....[1]....
        /*00d4*/ 	.word	0x00003a80


	//----- nvinfo : EIATTR_MAX_THREADS
	.align		4
.L_188:
        /*00d8*/ 	.byte	0x04, 0x05
        /*00da*/ 	.short	(.L_190 - .L_189)
.L_189:
        /*00dc*/ 	.word	0x00000100
        /*00e0*/ 	.word	0x00000001
        /*00e4*/ 	.word	0x00000001


	//----- nvinfo : EIATTR_CBANK_PARAM_SIZE
	.align		4
.L_190:
        /*00e8*/ 	.byte	0x03, 0x19
        /*00ea*/ 	.short	0x002d


	//----- nvinfo : EIATTR_PARAM_CBANK
	.align		4
        /*00ec*/ 	.byte	0x04, 0x0a
        /*00ee*/ 	.short	(.L_192 - .L_191)
	.align		4
.L_191:
        /*00f0*/ 	.word	index@(.nv.constant0._ZN3cub18CUB_300001_SM_10006detail10radix_sort31DeviceRadixSortSingleTileKernelINS1_5radix10policy_hubIiijE10Policy1000ELNS0_9SortOrderE0EiijNS1_21identity_decomposer_tEEEvPKT1_PSA_PKT2_PSE_T3_iiT4_)
        /*00f4*/ 	.short	0x0380
        /*00f6*/ 	.short	0x002d


	//----- nvinfo : EIATTR_SW_WAR
	.align		4
.L_192:
        /*00f8*/ 	.byte	0x04, 0x36
        /*00fa*/ 	.short	(.L_194 - .L_193)
.L_193:
        /*00fc*/ 	.word	0x00000008
.L_194:


//--------------------- .nv.info._ZN3cub18CUB_300001_SM_10006detail11EmptyKernelIvEEvv --------------------------
	.section	.nv.info._ZN3cub18CUB_300001_SM_10006detail11EmptyKernelIvEEvv,"",@"SHT_CUDA_INFO"
	.sectionflags	@""
	.align	4


	//----- nvinfo : EIATTR_CUDA_API_VERSION
	.align		4
        /*0000*/ 	.byte	0x04, 0x37
        /*0002*/ 	.short	(.L_196 - .L_195)
.L_195:
        /*0004*/ 	.word	0x00000082


	//----- nvinfo : EIATTR_SPARSE_MMA_MASK
	.align		4
.L_196:
        /*0008*/ 	.byte	0x03, 0x50
        /*000a*/ 	.short	0x0000


	//----- nvinfo : EIATTR_MAXREG_COUNT
	.align		4
        /*000c*/ 	.byte	0x03, 0x1b
        /*000e*/ 	.short	0x00ff


	//----- nvinfo : EIATTR_MERCURY_ISA_VERSION
	.align		4
        /*0010*/ 	.byte	0x03, 0x5f
        /*0012*/ 	.short	0x0101


	//----- nvinfo : EIATTR_VRC_CTA_INIT_COUNT
	.align		4
        /*0014*/ 	.byte	0x02, 0x4a
	.zero		1
	.zero		1


	//----- nvinfo : EIATTR_EXIT_INSTR_OFFSETS
	.align		4
        /*0018*/ 	.byte	0x04, 0x1c
        /*001a*/ 	.short	(.L_198 - .L_197)


	//   ....[0]....
.L_197:
        /*001c*/ 	.word	0x00000010


	//----- nvinfo : EIATTR_SW_WAR
	.align		4
.L_198:
        /*0020*/ 	.byte	0x04, 0x36
        /*0022*/ 	.short	(.L_200 - .L_199)
.L_199:
        /*0024*/ 	.word	0x00000008
.L_200:


//--------------------- .nv.info._Z12joinElementsPiS_S_S_S_i --------------------------
	.section	.nv.info._Z12joinElementsPiS_S_S_S_i,"",@"SHT_CUDA_INFO"
	.sectionflags	@""
	.align	4


	//----- nvinfo : EIATTR_CUDA_API_VERSION
	.align		4
        /*0000*/ 	.byte	0x04, 0x37
        /*0002*/ 	.short	(.L_202 - .L_201)
.L_201:
        /*0004*/ 	.word	0x00000082


	//----- nvinfo : EIATTR_KPARAM_INFO
	.align		4
.L_202:
        /*0008*/ 	.byte	0x04, 0x17
        /*000a*/ 	.short	(.L_204 - .L_203)
.L_203:
        /*000c*/ 	.word	0x00000000
        /*0010*/ 	.short	0x0005
        /*0012*/ 	.short	0x0028
        /*0014*/ 	.byte	0x00, 0xf0, 0x11, 0x00


	//----- nvinfo : EIATTR_KPARAM_INFO
	.align		4
.L_204:
        /*0018*/ 	.byte	0x04, 0x17
        /*001a*/ 	.short	(.L_206 - .L_205)
.L_205:
        /*001c*/ 	.word	0x00000000
        /*0020*/ 	.short	0x0004
        /*0022*/ 	.short	0x0020
        /*0024*/ 	.byte	0x00, 0xf5, 0x21, 0x00


	//----- nvinfo : EIATTR_KPARAM_INFO
	.align		4
.L_206:
        /*0028*/ 	.byte	0x04, 0x17
        /*002a*/ 	.short	(.L_208 - .L_207)
.L_207:
        /*002c*/ 	.word	0x00000000
        /*0030*/ 	.short	0x0003
        /*0032*/ 	.short	0x0018
        /*0034*/ 	.byte	0x00, 0xf5, 0x21, 0x00


	//----- nvinfo : EIATTR_KPARAM_INFO
	.align		4
.L_208:
        /*0038*/ 	.byte	0x04, 0x17
        /*003a*/ 	.short	(.L_210 - .L_209)
.L_209:
        /*003c*/ 	.word	0x00000000
        /*0040*/ 	.short	0x0002
        /*0042*/ 	.short	0x0010
        /*0044*/ 	.byte	0x00, 0xf5, 0x21, 0x00


	//----- nvinfo : EIATTR_KPARAM_INFO
	.align		4
.L_210:
        /*0048*/ 	.byte	0x04, 0x17
        /*004a*/ 	.short	(.L_212 - .L_211)
.L_211:
        /*004c*/ 	.word	0x00000000
        /*0050*/ 	.short	0x0001
        /*0052*/ 	.short	0x0008
        /*0054*/ 	.byte	0x00, 0xf5, 0x21, 0x00


	//----- nvinfo : EIATTR_KPARAM_INFO
	.align		4
.L_212:
        /*0058*/ 	.byte	0x04, 0x17
        /*005a*/ 	.short	(.L_214 - .L_213)
.L_213:
        /*005c*/ 	.word	0x00000000
        /*0060*/ 	.short	0x0000
        /*0062*/ 	.short	0x0000
        /*0064*/ 	.byte	0x00, 0xf5, 0x21, 0x00


	//----- nvinfo : EIATTR_SPARSE_MMA_MASK
	.align		4
.L_214:
        /*0068*/ 	.byte	0x03, 0x50
        /*006a*/ 	.short	0x0000


	//----- nvinfo : EIATTR_MAXREG_COUNT
	.align		4
        /*006c*/ 	.byte	0x03, 0x1b
        /*006e*/ 	.short	0x00ff


	//----- nvinfo : EIATTR_MERCURY_ISA_VERSION
	.align		4
        /*0070*/ 	.byte	0x03, 0x5f
        /*0072*/ 	.short	0x0101


	//----- nvinfo : EIATTR_VRC_CTA_INIT_COUNT
	.align		4
        /*0074*/ 	.byte	0x02, 0x4a
	.zero		1
	.zero		1


	//----- nvinfo : EIATTR_EXIT_INSTR_OFFSETS
	.align		4
        /*0078*/ 	.byte	0x04, 0x1c
        /*007a*/ 	.short	(.L_216 - .L_215)


	//   ....[0]....
.L_215:
        /*007c*/ 	.word	0x00000080


	//   ....[1]....
        /*0080*/ 	.word	0x00000110


	//   ....[2]....
        /*0084*/ 	.word	0x00000200


	//----- nvinfo : EIATTR_CBANK_PARAM_SIZE
	.align		4
.L_216:
        /*0088*/ 	.byte	0x03, 0x19
        /*008a*/ 	.short	0x002c


	//----- nvinfo : EIATTR_PARAM_CBANK
	.align		4
        /*008c*/ 	.byte	0x04, 0x0a
        /*008e*/ 	.short	(.L_218 - .L_217)
	.align		4
.L_217:
        /*0090*/ 	.word	index@(.nv.constant0._Z12joinElementsPiS_S_S_S_i)
        /*0094*/ 	.short	0x0380
        /*0096*/ 	.short	0x002c


	//----- nvinfo : EIATTR_SW_WAR
	.align		4
.L_218:
        /*0098*/ 	.byte	0x04, 0x36
        /*009a*/ 	.short	(.L_220 - .L_219)
.L_219:
        /*009c*/ 	.word	0x00000008
.L_220:


//--------------------- .nv.info._Z19createKeyValuePairsPiS_P11DataElementi --------------------------
	.section	.nv.info._Z19createKeyValuePairsPiS_P11DataElementi,"",@"SHT_CUDA_INFO"
	.sectionflags	@""
	.align	4


	//----- nvinfo : EIATTR_CUDA_API_VERSION
	.align		4
        /*0000*/ 	.byte	0x04, 0x37
        /*0002*/ 	.short	(.L_222 - .L_221)
.L_221:
        /*0004*/ 	.word	0x00000082


	//----- nvinfo : EIATTR_KPARAM_INFO
	.align		4
.L_222:
        /*0008*/ 	.byte	0x04, 0x17
        /*000a*/ 	.short	(.L_224 - .L_223)
.L_223:
        /*000c*/ 	.word	0x00000000
        /*0010*/ 	.short	0x0003
        /*0012*/ 	.short	0x0018
        /*0014*/ 	.byte	0x00, 0xf0, 0x11, 0x00


	//----- nvinfo : EIATTR_KPARAM_INFO
	.align		4
.L_224:
        /*0018*/ 	.byte	0x04, 0x17
        /*001a*/ 	.short	(.L_226 - .L_225)
.L_225:
        /*001c*/ 	.word	0x00000000
        /*0020*/ 	.short	0x0002
        /*0022*/ 	.short	0x0010
        /*0024*/ 	.byte	0x00, 0xf5, 0x21, 0x00


	//----- nvinfo : EIATTR_KPARAM_INFO
	.align		4
.L_226:
        /*0028*/ 	.byte	0x04, 0x17
        /*002a*/ 	.short	(.L_228 - .L_227)
.L_227:
        /*002c*/ 	.word	0x00000000
        /*0030*/ 	.short	0x0001
        /*0032*/ 	.short	0x0008
        /*0034*/ 	.byte	0x00, 0xf5, 0x21, 0x00


	//----- nvinfo : EIATTR_KPARAM_INFO
	.align		4
.L_228:
        /*0038*/ 	.byte	0x04, 0x17
        /*003a*/ 	.short	(.L_230 - .L_229)
.L_229:
        /*003c*/ 	.word	0x00000000
        /*0040*/ 	.short	0x0000
        /*0042*/ 	.short	0x0000
        /*0044*/ 	.byte	0x00, 0xf5, 0x21, 0x00


	//----- nvinfo : EIATTR_SPARSE_MMA_MASK
	.align		4
.L_230:
        /*0048*/ 	.byte	0x03, 0x50
        /*004a*/ 	.short	0x0000


	//----- nvinfo : EIATTR_MAXREG_COUNT
	.align		4
        /*004c*/ 	.byte	0x03, 0x1b
        /*004e*/ 	.short	0x00ff


	//----- nvinfo : EIATTR_MERCURY_ISA_VERSION
	.align		4
        /*0050*/ 	.byte	0x03, 0x5f
        /*0052*/ 	.short	0x0101


	//----- nvinfo : EIATTR_VRC_CTA_INIT_COUNT
	.align		4
        /*0054*/ 	.byte	0x02, 0x4a
	.zero		1
	.zero		1


	//----- nvinfo : EIATTR_EXIT_INSTR_OFFSETS
	.align		4
        /*0058*/ 	.byte	0x04, 0x1c
        /*005a*/ 	.short	(.L_232 - .L_231)


	//   ....[0]....
.L_231:
        /*005c*/ 	.word	0x00000070


	//   ....[1]....
        /*0060*/ 	.word	0x00000130


	//----- nvinfo : EIATTR_CBANK_PARAM_SIZE
	.align		4
.L_232:
        /*0064*/ 	.byte	0x03, 0x19
        /*0066*/ 	.short	0x001c


	//----- nvinfo : EIATTR_PARAM_CBANK
	.align		4
        /*0068*/ 	.byte	0x04, 0x0a
        /*006a*/ 	.short	(.L_234 - .L_233)
	.align		4
.L_233:
        /*006c*/ 	.word	index@(.nv.constant0._Z19createKeyValuePairsPiS_P11DataElementi)
        /*0070*/ 	.short	0x0380
        /*0072*/ 	.short	0x001c


	//----- nvinfo : EIATTR_SW_WAR
	.align		4
.L_234:
        /*0074*/ 	.byte	0x04, 0x36
        /*0076*/ 	.short	(.L_236 - .L_235)
.L_235:
        /*0078*/ 	.word	0x00000008
.L_236:


//--------------------- .nv.callgraph             --------------------------
	.section	.nv.callgraph,"",@"SHT_CUDA_CALLGRAPH"
	.align	4
	.sectionentsize	8
	.align		4
        /*0000*/ 	.word	0x00000000
	.align		4
        /*0004*/ 	.word	0xffffffff
	.align		4
        /*0008*/ 	.word	0x00000000
	.align		4
        /*000c*/ 	.word	0xfffffffe
	.align		4
        /*0010*/ 	.word	0x00000000
	.align		4
        /*0014*/ 	.word	0xfffffffd
	.align		4
        /*0018*/ 	.word	0x00000000
	.align		4
        /*001c*/ 	.word	0xfffffffc


//--------------------- .nv.constant4             --------------------------
	.section	.nv.constant4,"a",@progbits
	.align	8
	.align		8
.nv.constant4:
        /*0000*/ 	.dword	_ZN34_INTERNAL_451e5b62_4_k_cu_7b3299e94cuda3std3__45__cpo5beginE
	.align		8
        /*0008*/ 	.dword	_ZN34_INTERNAL_451e5b62_4_k_cu_7b3299e94cuda3std3__45__cpo3endE
	.align		8
        /*0010*/ 	.dword	_ZN34_INTERNAL_451e5b62_4_k_cu_7b3299e94cuda3std3__45__cpo6cbeginE
	.align		8
        /*0018*/ 	.dword	_ZN34_INTERNAL_451e5b62_4_k_cu_7b3299e94cuda3std3__45__cpo4cendE
	.align		8
        /*0020*/ 	.dword	_ZN34_INTERNAL_451e5b62_4_k_cu_7b3299e94cuda3std3__45__cpo6rbeginE
	.align		8
        /*0028*/ 	.dword	_ZN34_INTERNAL_451e5b62_4_k_cu_7b3299e94cuda3std3__45__cpo4rendE
	.align		8
        /*0030*/ 	.dword	_ZN34_INTERNAL_451e5b62_4_k_cu_7b3299e94cuda3std3__45__cpo7crbeginE
	.align		8
        /*0038*/ 	.dword	_ZN34_INTERNAL_451e5b62_4_k_cu_7b3299e94cuda3std3__45__cpo5crendE
	.align		8
        /*0040*/ 	.dword	_ZN34_INTERNAL_451e5b62_4_k_cu_7b3299e94cuda3std3__436_GLOBAL__N__451e5b62_4_k_cu_7b3299e96ignoreE
	.align		8
        /*0048*/ 	.dword	_ZN34_INTERNAL_451e5b62_4_k_cu_7b3299e94cuda3std3__419piecewise_constructE
	.align		8
        /*0050*/ 	.dword	_ZN34_INTERNAL_451e5b62_4_k_cu_7b3299e94cuda3std3__48in_placeE
	.align		8
        /*0058*/ 	.dword	_ZN34_INTERNAL_451e5b62_4_k_cu_7b3299e94cuda3std3__420unreachable_sentinelE
	.align		8
        /*0060*/ 	.dword	_ZN34_INTERNAL_451e5b62_4_k_cu_7b3299e94cuda3std3__47nulloptE
	.align		8
        /*0068*/ 	.dword	_ZN34_INTERNAL_451e5b62_4_k_cu_7b3299e94cuda3std3__48unexpectE
	.align		8
        /*0070*/ 	.dword	_ZN34_INTERNAL_451e5b62_4_k_cu_7b3299e94cuda3std6ranges3__45__cpo4swapE
	.align		8
        /*0078*/ 	.dword	_ZN34_INTERNAL_451e5b62_4_k_cu_7b3299e94cuda3std6ranges3__45__cpo9iter_moveE
	.align		8
        /*0080*/ 	.dword	_ZN34_INTERNAL_451e5b62_4_k_cu_7b3299e94cuda3std6ranges3__45__cpo5beginE
	.align		8
        /*0088*/ 	.dword	_ZN34_INTERNAL_451e5b62_4_k_cu_7b3299e94cuda3std6ranges3__45__cpo3endE
	.align		8
        /*0090*/ 	.dword	_ZN34_INTERNAL_451e5b62_4_k_cu_7b3299e94cuda3std6ranges3__45__cpo6cbeginE
	.align		8
        /*0098*/ 	.dword	_ZN34_INTERNAL_451e5b62_4_k_cu_7b3299e94cuda3std6ranges3__45__cpo4cendE
	.align		8
        /*00a0*/ 	.dword	_ZN34_INTERNAL_451e5b62_4_k_cu_7b3299e94cuda3std6ranges3__45__cpo7advanceE
	.align		8
        /*00a8*/ 	.dword	_ZN34_INTERNAL_451e5b62_4_k_cu_7b3299e94cuda3std6ranges3__45__cpo9iter_swapE
	.align		8
        /*00b0*/ 	.dword	_ZN34_INTERNAL_451e5b62_4_k_cu_7b3299e94cuda3std6ranges3__45__cpo4nextE
	.align		8
        /*00b8*/ 	.dword	_ZN34_INTERNAL_451e5b62_4_k_cu_7b3299e94cuda3std6ranges3__45__cpo4prevE
	.align		8
        /*00c0*/ 	.dword	_ZN34_INTERNAL_451e5b62_4_k_cu_7b3299e94cuda3std6ranges3__45__cpo4dataE
	.align		8
        /*00c8*/ 	.dword	_ZN34_INTERNAL_451e5b62_4_k_cu_7b3299e94cuda3std6ranges3__45__cpo5cdataE
	.align		8
        /*00d0*/ 	.dword	_ZN34_INTERNAL_451e5b62_4_k_cu_7b3299e94cuda3std6ranges3__45__cpo4sizeE
	.align		8
        /*00d8*/ 	.dword	_ZN34_INTERNAL_451e5b62_4_k_cu_7b3299e94cuda3std6ranges3__45__cpo5ssizeE
	.align		8
        /*00e0*/ 	.dword	_ZN34_INTERNAL_451e5b62_4_k_cu_7b3299e94cuda3std6ranges3__45__cpo8distanceE
	.align		8
        /*00e8*/ 	.dword	_ZN34_INTERNAL_451e5b62_4_k_cu_7b3299e96thrust24THRUST_300001_SM_1000_NS8cuda_cub3parE
	.align		8
        /*00f0*/ 	.dword	_ZN34_INTERNAL_451e5b62_4_k_cu_7b3299e96thrust24THRUST_300001_SM_1000_NS8cuda_cub10par_nosyncE
	.align		8
        /*00f8*/ 	.dword	_ZN34_INTERNAL_451e5b62_4_k_cu_7b3299e96thrust24THRUST_300001_SM_1000_NS6system6detail10sequential3seqE
	.align		8
        /*0100*/ 	.dword	_ZN34_INTERNAL_451e5b62_4_k_cu_7b3299e96thrust24THRUST_300001_SM_1000_NS12placeholders2_1E
	.align		8
        /*0108*/ 	.dword	_ZN34_INTERNAL_451e5b62_4_k_cu_7b3299e96thrust24THRUST_300001_SM_1000_NS12placeholders2_2E
	.align		8
        /*0110*/ 	.dword	_ZN34_INTERNAL_451e5b62_4_k_cu_7b3299e96thrust24THRUST_300001_SM_1000_NS12placeholders2_3E
	.align		8
        /*0118*/ 	.dword	_ZN34_INTERNAL_451e5b62_4_k_cu_7b3299e96thrust24THRUST_300001_SM_1000_NS12placeholders2_4E
	.align		8
        /*0120*/ 	.dword	_ZN34_INTERNAL_451e5b62_4_k_cu_7b3299e96thrust24THRUST_300001_SM_1000_NS12placeholders2_5E
	.align		8
        /*0128*/ 	.dword	_ZN34_INTERNAL_451e5b62_4_k_cu_7b3299e96thrust24THRUST_300001_SM_1000_NS12placeholders2_6E
	.align		8
        /*0130*/ 	.dword	_ZN34_INTERNAL_451e5b62_4_k_cu_7b3299e96thrust24THRUST_300001_SM_1000_NS12placeholders2_7E
	.align		8
        /*0138*/ 	.dword	_ZN34_INTERNAL_451e5b62_4_k_cu_7b3299e96thrust24THRUST_300001_SM_1000_NS12placeholders2_8E
	.align		8
        /*0140*/ 	.dword	_ZN34_INTERNAL_451e5b62_4_k_cu_7b3299e96thrust24THRUST_300001_SM_1000_NS12placeholders2_9E
	.align		8
        /*0148*/ 	.dword	_ZN34_INTERNAL_451e5b62_4_k_cu_7b3299e96thrust24THRUST_300001_SM_1000_NS12placeholders3_10E
	.align		8
        /*0150*/ 	.dword	_ZN34_INTERNAL_451e5b62_4_k_cu_7b3299e96thrust24THRUST_300001_SM_1000_NS3seqE


//--------------------- .text._ZN3cub18CUB_300001_SM_10006detail10radix_sort29DeviceRadixSortOnesweepKernelINS1_5radix10policy_hubIiijE10Policy1000ELNS0_9SortOrderE0EiijiiNS1_21identity_decomposer_tEEEvPT5_SB_PT3_PKSC_PT1_PKSG_PT2_PKSK_T4_iiT6_ --------------------------
	.section	.text._ZN3cub18CUB_300001_SM_10006detail10radix_sort29DeviceRadixSortOnesweepKernelINS1_5radix10policy_hubIiijE10Policy1000ELNS0_9SortOrderE0EiijiiNS1_21identity_decomposer_tEEEvPT5_SB_PT3_PKSC_PT1_PKSG_PT2_PKSK_T4_iiT6_,"ax",@progbits
	.align	128
        .global         _ZN3cub18CUB_300001_SM_10006detail10radix_sort29DeviceRadixSortOnesweepKernelINS1_5radix10policy_hubIiijE10Policy1000ELNS0_9SortOrderE0EiijiiNS1_21identity_decomposer_tEEEvPT5_SB_PT3_PKSC_PT1_PKSG_PT2_PKSK_T4_iiT6_
        .type           _ZN3cub18CUB_300001_SM_10006detail10radix_sort29DeviceRadixSortOnesweepKernelINS1_5radix10policy_hubIiijE10Policy1000ELNS0_9SortOrderE0EiijiiNS1_21identity_decomposer_tEEEvPT5_SB_PT3_PKSC_PT1_PKSG_PT2_PKSK_T4_iiT6_,@function
        .size           _ZN3cub18CUB_300001_SM_10006detail10radix_sort29DeviceRadixSortOnesweepKernelINS1_5radix10policy_hubIiijE10Policy1000ELNS0_9SortOrderE0EiijiiNS1_21identity_decomposer_tEEEvPT5_SB_PT3_PKSC_PT1_PKSG_PT2_PKSK_T4_iiT6_,(.L_x_244 - _ZN3cub18CUB_300001_SM_10006detail10radix_sort29DeviceRadixSortOnesweepKernelINS1_5radix10policy_hubIiijE10Policy1000ELNS0_9SortOrderE0EiijiiNS1_21identity_decomposer_tEEEvPT5_SB_PT3_PKSC_PT1_PKSG_PT2_PKSK_T4_iiT6_)
        .other          _ZN3cub18CUB_300001_SM_10006detail10radix_sort29DeviceRadixSortOnesweepKernelINS1_5radix10policy_hubIiijE10Policy1000ELNS0_9SortOrderE0EiijiiNS1_21identity_decomposer_tEEEvPT5_SB_PT3_PKSC_PT1_PKSG_PT2_PKSK_T4_iiT6_,@"STO_CUDA_ENTRY STV_DEFAULT"
_ZN3cub18CUB_300001_SM_10006detail10radix_sort29DeviceRadixSortOnesweepKernelINS1_5radix10policy_hubIiijE10Policy1000ELNS0_9SortOrderE0EiijiiNS1_21identity_decomposer_tEEEvPT5_SB_PT3_PKSC_PT1_PKSG_PT2_PKSK_T4_iiT6_:
.text._ZN3cub18CUB_300001_SM_10006detail10radix_sort29DeviceRadixSortOnesweepKernelINS1_5radix10policy_hubIiijE10Policy1000ELNS0_9SortOrderE0EiijiiNS1_21identity_decomposer_tEEEvPT5_SB_PT3_PKSC_PT1_PKSG_PT2_PKSK_T4_iiT6_:
[----:B------:R-:W-:Y:S01]  /*0000*/  LDC R1, c[0x0][0x37c] ;  /* 0x0000df00ff017b82 */ /* 0x000fe20000000800 */
[----:B------:R-:W0:Y:S01]  /*0010*/  S2R R35, SR_TID.X ;  /* 0x0000000000237919 */ /* 0x000e220000002100 */
[----:B------:R-:W-:Y:S01]  /*0020*/  MOV R77, 0x400 ;  /* 0x00000400004d7802 */ /* 0x000fe20000000f00 */
[----:B------:R-:W1:Y:S01]  /*0030*/  LDCU.64 UR8, c[0x0][0x358] ;  /* 0x00006b00ff0877ac */ /* 0x000e620008000a00 */
[----:B------:R-:W-:Y:S01]  /*0040*/  BSSY.RECONVERGENT B0, `(.L_x_0) ;  /* 0x000000c000007945 */ /* 0x000fe20003800200 */
[----:B------:R-:W2:Y:S01]  /*0050*/  S2R R0, SR_CgaCtaId ;  /* 0x0000000000007919 */ /* 0x000ea20000008800 */
[----:B0-----:R-:W-:Y:S02]  /*0060*/  ISETP.NE.AND P0, PT, R35, RZ, PT ;  /* 0x000000ff2300720c */ /* 0x001fe40003f05270 */
[----:B--2---:R-:W-:-:S11]  /*0070*/  LEA R77, R0, R77, 0x18 ;  /* 0x0000004d004d7211 */ /* 0x004fd600078ec0ff */
[----:B-1----:R-:W-:Y:S05]  /*0080*/  @P0 BRA `(.L_x_1) ;  /* 0x00000000001c0947 */ /* 0x002fea0003800000 */
[----:B------:R-:W0:Y:S01]  /*0090*/  LDC.64 R2, c[0x0][0x388] ;  /* 0x0000e200ff027b82 */ /* 0x000e220000000a00 */
[----:B------:R-:W-:-:S05]  /*00a0*/  IMAD.MOV.U32 R5, RZ, RZ, 0x1 ;  /* 0x00000001ff057424 */ /* 0x000fca00078e00ff */
[----:B0-----:R-:W2:Y:S02]  /*00b0*/  ATOMG.E.ADD.STRONG.GPU PT, R2, desc[UR8][R2.64], R5 ;  /* 0x80000005020279a8 */ /* 0x001ea400081ef108 */
[----:B------:R-:W0:Y:S01]  /*00c0*/  S2UR UR5, SR_CgaCtaId ;  /* 0x00000000000579c3 */ /* 0x000e220000008800 */
[----:B------:R-:W-:Y:S02]  /*00d0*/  UMOV UR4, 0x400 ;  /* 0x0000040000047882 */ /* 0x000fe40000000000 */
[----:B0-----:R-:W-:-:S09]  /*00e0*/  ULEA UR4, UR5, UR4, 0x18 ;  /* 0x0000000405047291 */ /* 0x001fd2000f8ec0ff */
[----:B--2---:R0:W-:Y:S03]  /*00f0*/  STS [UR4+0x8a00], R2 ;  /* 0x008a0002ff007988 */ /* 0x0041e60008000804 */
.L_x_1:
[----:B------:R-:W-:Y:S05]  /*0100*/  BSYNC.RECONVERGENT B0 ;  /* 0x0000000000007941 */ /* 0x000fea0003800200 */
.L_x_0:
[----:B------:R-:W-:Y:S01]  /*0110*/  BAR.SYNC.DEFER_BLOCKING 0x0 ;  /* 0x0000000000007b1d */ /* 0x000fe20000010000 */
[----:B------:R-:W-:-:S05]  /*0120*/  SHF.R.U32.HI R0, RZ, 0x5, R35 ;  /* 0x00000005ff007819 */ /* 0x000fca0000011623 */
[----:B------:R-:W1:Y:S01]  /*0130*/  LDCU UR4, c[0x0][0x3c0] ;  /* 0x00007800ff0477ac */ /* 0x000e620008000800 */
[----:B------:R-:W2:Y:S01]  /*0140*/  S2R R72, SR_LANEID ;  /* 0x0000000000487919 */ /* 0x000ea20000000000 */
[----:B------:R-:W3:Y:S02]  /*0150*/  LDS R75, [R77+0x8a00] ;  /* 0x008a00004d4b7984 */ /* 0x000ee40000000800 */
[----:B---3--:R-:W-:-:S04]  /*0160*/  IMAD R73, R75, 0x2280, RZ ;  /* 0x000022804b497824 */ /* 0x008fc800078e02ff */
[----:B------:R-:W-:-:S05]  /*0170*/  VIADD R71, R73, 0x2280 ;  /* 0x0000228049477836 */ /* 0x000fca0000000000 */
[----:B-1----:R-:W-:-:S13]  /*0180*/  ISETP.GT.AND P0, PT, R71, UR4, PT ;  /* 0x0000000447007c0c */ /* 0x002fda000bf04270 */
[----:B--2---:R-:W-:Y:S05]  /*0190*/  @P0 BRA `(.L_x_2) ;  /* 0x0000000000800947 */ /* 0x004fea0003800000 */
[----:B------:R-:W0:Y:S01]  /*01a0*/  LDCU.64 UR4, c[0x0][0x3a8] ;  /* 0x00007500ff0477ac */ /* 0x000e220008000a00 */
[C---:B------:R-:W-:Y:S02]  /*01b0*/  LOP3.LUT R70, R35.reuse, 0x1f, RZ, 0xc0, !PT ;  /* 0x0000001f23467812 */ /* 0x040fe400078ec0ff */
[----:B------:R-:W-:-:S05]  /*01c0*/  LOP3.LUT R3, R35, 0x3e0, RZ, 0xc0, !PT ;  /* 0x000003e023037812 */ /* 0x000fca00078ec0ff */
[----:B------:R-:W-:-:S05]  /*01d0*/  IMAD R70, R3, 0x17, R70 ;  /* 0x0000001703467824 */ /* 0x000fca00078e0246 */
[----:B------:R-:W-:-:S05]  /*01e0*/  IADD3 R39, P0, PT, R73, R70, RZ ;  /* 0x0000004649277210 */ /* 0x000fca0007f1e0ff */
[----:B------:R-:W-:Y:S01]  /*01f0*/  IMAD.X R40, RZ, RZ, RZ, P0 ;  /* 0x000000ffff287224 */ /* 0x000fe200000e06ff */
[----:B0-----:R-:W-:-:S04]  /*0200*/  LEA R2, P0, R39, UR4, 0x2 ;  /* 0x0000000427027c11 */ /* 0x001fc8000f8010ff */
[----:B------:R-:W-:-:S05]  /*0210*/  LEA.HI.X R3, R39, UR5, R40, 0x2, P0 ;  /* 0x0000000527037c11 */ /* 0x000fca00080f1428 */
[----:B------:R0:W5:Y:S04]  /*0220*/  LDG.E R69, desc[UR8][R2.64] ;  /* 0x0000000802457981 */ /* 0x000168000c1e1900 */
        /* <DEDUP_REMOVED lines=21> */
[----:B------:R0:W5:Y:S01]  /*0380*/  LDG.E R47, desc[UR8][R2.64+0xb00] ;  /* 0x000b0008022f7981 */ /* 0x000162000c1e1900 */
[----:B------:R-:W-:Y:S05]  /*0390*/  BRA `(.L_x_3) ;  /* 0x0000000400907947 */ /* 0x000fea0003800000 */
.L_x_2:
[C---:B------:R-:W-:Y:S01]  /*03a0*/  LOP3.LUT R70, R35.reuse, 0x1f, RZ, 0xc0, !PT ;  /* 0x0000001f23467812 */ /* 0x040fe200078ec0ff */
[----:B------:R-:W1:Y:S01]  /*03b0*/  LDCU.64 UR6, c[0x0][0x3a8] ;  /* 0x00007500ff0677ac */ /* 0x000e620008000a00 */
[----:B------:R-:W-:Y:S01]  /*03c0*/  LOP3.LUT R3, R35, 0x3e0, RZ, 0xc0, !PT ;  /* 0x000003e023037812 */ /* 0x000fe200078ec0ff */
[----:B------:R-:W-:Y:S01]  /*03d0*/  IMAD.MOV.U32 R69, RZ, RZ, 0x7fffffff ;  /* 0x7fffffffff457424 */ /* 0x000fe200078e00ff */
[----:B------:R-:W-:-:S03]  /*03e0*/  IADD3 R5, PT, PT, -R73, UR4, RZ ;  /* 0x0000000449057c10 */ /* 0x000fc6000fffe1ff */
[----:B------:R-:W-:-:S04]  /*03f0*/  IMAD R70, R3, 0x17, R70 ;  /* 0x0000001703467824 */ /* 0x000fc800078e0246 */
[C---:B------:R-:W-:Y:S01]  /*0400*/  VIADD R4, R70.reuse, 0x40 ;  /* 0x0000004046047836 */ /* 0x040fe20000000000 */
[----:B------:R-:W-:Y:S01]  /*0410*/  IADD3 R39, P2, PT, R73, R70, RZ ;  /* 0x0000004649277210 */ /* 0x000fe20007f5e0ff */
[C---:B0-----:R-:W-:Y:S01]  /*0420*/  VIADD R2, R70.reuse, 0x20 ;  /* 0x0000002046027836 */ /* 0x041fe20000000000 */
[CC--:B------:R-:W-:Y:S01]  /*0430*/  ISETP.GE.AND P6, PT, R70.reuse, R5.reuse, PT ;  /* 0x000000054600720c */ /* 0x0c0fe20003fc6270 */
[----:B------:R-:W-:Y:S01]  /*0440*/  VIADD R6, R70, 0x80 ;  /* 0x0000008046067836 */ /* 0x000fe20000000000 */
[-C--:B------:R-:W-:Y:S01]  /*0450*/  ISETP.GE.AND P1, PT, R4, R5.reuse, PT ;  /* 0x000000050400720c */ /* 0x080fe20003f26270 */
[----:B------:R-:W-:Y:S01]  /*0460*/  VIADD R4, R70, 0x60 ;  /* 0x0000006046047836 */ /* 0x000fe20000000000 */
[-C--:B------:R-:W-:Y:S01]  /*0470*/  ISETP.GE.AND P0, PT, R2, R5.reuse, PT ;  /* 0x000000050200720c */ /* 0x080fe20003f06270 */
[----:B------:R-:W-:Y:S01]  /*0480*/  IMAD.X R40, RZ, RZ, RZ, P2 ;  /* 0x000000ffff287224 */ /* 0x000fe200010e06ff */
[C---:B-1----:R-:W-:Y:S02]  /*0490*/  LEA R2, P4, R39.reuse, UR6, 0x2 ;  /* 0x0000000627027c11 */ /* 0x042fe4000f8810ff */
[-C--:B------:R-:W-:Y:S01]  /*04a0*/  ISETP.GE.AND P2, PT, R4, R5.reuse, PT ;  /* 0x000000050400720c */ /* 0x080fe20003f46270 */
[----:B------:R-:W-:Y:S01]  /*04b0*/  VIADD R4, R70, 0xa0 ;  /* 0x000000a046047836 */ /* 0x000fe20000000000 */
[----:B------:R-:W-:Y:S01]  /*04c0*/  LEA.HI.X R3, R39, UR7, R40, 0x2, P4 ;  /* 0x0000000727037c11 */ /* 0x000fe2000a0f1428 */
[----:B------:R-:W-:Y:S01]  /*04d0*/  IMAD.MOV.U32 R68, RZ, RZ, 0x7fffffff ;  /* 0x7fffffffff447424 */ /* 0x000fe200078e00ff */
[-C--:B------:R-:W-:Y:S01]  /*04e0*/  ISETP.GE.AND P3, PT, R6, R5.reuse, PT ;  /* 0x000000050600720c */ /* 0x080fe20003f66270 */
[----:B------:R-:W-:Y:S01]  /*04f0*/  VIADD R6, R70, 0xc0 ;  /* 0x000000c046067836 */ /* 0x000fe20000000000 */
[-C--:B------:R-:W-:Y:S01]  /*0500*/  ISETP.GE.AND P4, PT, R4, R5.reuse, PT ;  /* 0x000000050400720c */ /* 0x080fe20003f86270 */
[----:B------:R-:W-:Y:S01]  /*0510*/  VIADD R4, R70, 0xe0 ;  /* 0x000000e046047836 */ /* 0x000fe20000000000 */
[----:B------:R1:W5:Y:S01]  /*0520*/  @!P6 LDG.E R69, desc[UR8][R2.64] ;  /* 0x000000080245e981 */ /* 0x000362000c1e1900 */
[----:B------:R-:W-:Y:S01]  /*0530*/  IMAD.MOV.U32 R66, RZ, RZ, 0x7fffffff ;  /* 0x7fffffffff427424 */ /* 0x000fe200078e00ff */
[----:B------:R-:W-:-:S02]  /*0540*/  ISETP.GE.AND P5, PT, R6, R5, PT ;  /* 0x000000050600720c */ /* 0x000fc40003fa6270 */
[-C--:B------:R-:W-:Y:S01]  /*0550*/  ISETP.GE.AND P6, PT, R4, R5.reuse, PT ;  /* 0x000000050400720c */ /* 0x080fe20003fc6270 */
[----:B------:R-:W-:Y:S01]  /*0560*/  VIADD R4, R70, 0x100 ;  /* 0x0000010046047836 */ /* 0x000fe20000000000 */
[----:B------:R1:W5:Y:S04]  /*0570*/  @!P0 LDG.E R68, desc[UR8][R2.64+0x80] ;  /* 0x0000800802448981 */ /* 0x000368000c1e1900 */
[----:B------:R-:W-:Y:S01]  /*0580*/  ISETP.GE.AND P0, PT, R4, R5, PT ;  /* 0x000000050400720c */ /* 0x000fe20003f06270 */
[----:B------:R-:W-:Y:S01]  /*0590*/  VIADD R4, R70, 0x140 ;  /* 0x0000014046047836 */ /* 0x000fe20000000000 */
[----:B------:R1:W5:Y:S01]  /*05a0*/  @!P2 LDG.E R66, desc[UR8][R2.64+0x180] ;  /* 0x000180080242a981 */ /* 0x000362000c1e1900 */
[----:B------:R-:W-:-:S03]  /*05b0*/  IMAD.MOV.U32 R65, RZ, RZ, 0x7fffffff ;  /* 0x7fffffffff417424 */ /* 0x000fc600078e00ff */
[-C--:B------:R-:W-:Y:S01]  /*05c0*/  ISETP.GE.AND P2, PT, R4, R5.reuse, PT ;  /* 0x000000050400720c */ /* 0x080fe20003f46270 */
[C---:B------:R-:W-:Y:S02]  /*05d0*/  VIADD R4, R70.reuse, 0x160 ;  /* 0x0000016046047836 */ /* 0x040fe40000000000 */
[----:B------:R-:W-:Y:S01]  /*05e0*/  IMAD.MOV.U32 R67, RZ, RZ, 0x7fffffff ;  /* 0x7fffffffff437424 */ /* 0x000fe200078e00ff */
[----:B------:R1:W5:Y:S01]  /*05f0*/  @!P3 LDG.E R65, desc[UR8][R2.64+0x200] ;  /* 0x000200080241b981 */ /* 0x000362000c1e1900 */
[----:B------:R-:W-:Y:S01]  /*0600*/  VIADD R6, R70, 0x120 ;  /* 0x0000012046067836 */ /* 0x000fe20000000000 */
[-C--:B------:R-:W-:Y:S01]  /*0610*/  ISETP.GE.AND P3, PT, R4, R5.reuse, PT ;  /* 0x000000050400720c */ /* 0x080fe20003f66270 */
[----:B------:R-:W-:Y:S02]  /*0620*/  IMAD.MOV.U32 R63, RZ, RZ, 0x7fffffff ;  /* 0x7fffffffff3f7424 */ /* 0x000fe400078e00ff */
[----:B------:R-:W-:Y:S01]  /*0630*/  VIADD R4, R70, 0x1a0 ;  /* 0x000001a046047836 */ /* 0x000fe20000000000 */
[----:B------:R1:W5:Y:S01]  /*0640*/  @!P1 LDG.E R67, desc[UR8][R2.64+0x100] ;  /* 0x0001000802439981 */ /* 0x000362000c1e1900 */
[----:B------:R-:W-:Y:S01]  /*0650*/  ISETP.GE.AND P1, PT, R6, R5, PT ;  /* 0x000000050600720c */ /* 0x000fe20003f26270 */
[----:B------:R-:W-:-:S02]  /*0660*/  IMAD.MOV.U32 R62, RZ, RZ, 0x7fffffff ;  /* 0x7fffffffff3e7424 */ /* 0x000fc400078e00ff */
[----:B------:R1:W5:Y:S01]  /*0670*/  @!P5 LDG.E R63, desc[UR8][R2.64+0x300] ;  /* 0x00030008023fd981 */ /* 0x000362000c1e1900 */
        /* <DEDUP_REMOVED lines=24> */
[----:B------:R-:W-:Y:S01]  /*0800*/  IMAD.MOV.U32 R56, RZ, RZ, 0x7fffffff ;  /* 0x7fffffffff387424 */ /* 0x000fe200078e00ff */
[-C--:B------:R-:W-:Y:S01]  /*0810*/  ISETP.GE.AND P4, PT, R4, R5.reuse, PT ;  /* 0x000000050400720c */ /* 0x080fe20003f86270 */
[C---:B------:R-:W-:Y:S01]  /*0820*/  VIADD R6, R70.reuse, 0x240 ;  /* 0x0000024046067836 */ /* 0x040fe20000000000 */
[----:B------:R1:W5:Y:S01]  /*0830*/  @!P3 LDG.E R58, desc[UR8][R2.64+0x580] ;  /* 0x00058008023ab981 */ /* 0x000362000c1e1900 */
[----:B------:R-:W-:Y:S02]  /*0840*/  VIADD R4, R70, 0x280 ;  /* 0x0000028046047836 */ /* 0x000fe40000000000 */
[----:B------:R-:W-:Y:S01]  /*0850*/  IMAD.MOV.U32 R55, RZ, RZ, 0x7fffffff ;  /* 0x7fffffffff377424 */ /* 0x000fe200078e00ff */
[----:B------:R1:W5:Y:S01]  /*0860*/  @!P5 LDG.E R56, desc[UR8][R2.64+0x680] ;  /* 0x000680080238d981 */ /* 0x000362000c1e1900 */
[----:B------:R-:W-:Y:S01]  /*0870*/  IMAD.MOV.U32 R54, RZ, RZ, 0x7fffffff ;  /* 0x7fffffffff367424 */ /* 0x000fe200078e00ff */
[-C--:B------:R-:W-:Y:S01]  /*0880*/  ISETP.GE.AND P3, PT, R6, R5.reuse, PT ;  /* 0x000000050600720c */ /* 0x080fe20003f66270 */
[----:B------:R-:W-:Y:S01]  /*0890*/  VIADD R6, R70, 0x2a0 ;  /* 0x000002a046067836 */ /* 0x000fe20000000000 */
[-C--:B------:R-:W-:Y:S01]  /*08a0*/  ISETP.GE.AND P5, PT, R4, R5.reuse, PT ;  /* 0x000000050400720c */ /* 0x080fe20003fa6270 */
[----:B------:R-:W-:Y:S01]  /*08b0*/  VIADD R4, R70, 0x2c0 ;  /* 0x000002c046047836 */ /* 0x000fe20000000000 */
[----:B------:R1:W5:Y:S02]  /*08c0*/  @!P6 LDG.E R55, desc[UR8][R2.64+0x700] ;  /* 0x000700080237e981 */ /* 0x000364000c1e1900 */
[----:B------:R-:W-:-:S02]  /*08d0*/  ISETP.GE.AND P6, PT, R6, R5, PT ;  /* 0x000000050600720c */ /* 0x000fc40003fc6270 */
[----:B------:R1:W5:Y:S01]  /*08e0*/  @!P0 LDG.E R54, desc[UR8][R2.64+0x780] ;  /* 0x0007800802368981 */ /* 0x000362000c1e1900 */
[----:B------:R-:W-:Y:S01]  /*08f0*/  ISETP.GE.AND P0, PT, R4, R5, PT ;  /* 0x000000050400720c */ /* 0x000fe20003f06270 */
[----:B------:R-:W-:Y:S02]  /*0900*/  IMAD.MOV.U32 R53, RZ, RZ, 0x7fffffff ;  /* 0x7fffffffff357424 */ /* 0x000fe400078e00ff */
[----:B------:R-:W-:Y:S02]  /*0910*/  IMAD.MOV.U32 R52, RZ, RZ, 0x7fffffff ;  /* 0x7fffffffff347424 */ /* 0x000fe400078e00ff */
[----:B------:R-:W-:Y:S02]  /*0920*/  IMAD.MOV.U32 R51, RZ, RZ, 0x7fffffff ;  /* 0x7fffffffff337424 */ /* 0x000fe400078e00ff */
[----:B------:R-:W-:Y:S01]  /*0930*/  IMAD.MOV.U32 R50, RZ, RZ, 0x7fffffff ;  /* 0x7fffffffff327424 */ /* 0x000fe200078e00ff */
[----:B------:R1:W5:Y:S01]  /*0940*/  @!P1 LDG.E R53, desc[UR8][R2.64+0x800] ;  /* 0x0008000802359981 */ /* 0x000362000c1e1900 */
[----:B------:R-:W-:-:S02]  /*0950*/  IMAD.MOV.U32 R49, RZ, RZ, 0x7fffffff ;  /* 0x7fffffffff317424 */ /* 0x000fc400078e00ff */
[----:B------:R-:W-:Y:S01]  /*0960*/  IMAD.MOV.U32 R48, RZ, RZ, 0x7fffffff ;  /* 0x7fffffffff307424 */ /* 0x000fe200078e00ff */
[----:B------:R1:W5:Y:S01]  /*0970*/  @!P2 LDG.E R52, desc[UR8][R2.64+0x880] ;  /* 0x000880080234a981 */ /* 0x000362000c1e1900 */
[----:B------:R-:W-:-:S03]  /*0980*/  IMAD.MOV.U32 R47, RZ, RZ, 0x7fffffff ;  /* 0x7fffffffff2f7424 */ /* 0x000fc600078e00ff */
[----:B------:R1:W5:Y:S04]  /*0990*/  @!P3 LDG.E R51, desc[UR8][R2.64+0x900] ;  /* 0x000900080233b981 */ /* 0x000368000c1e1900 */
[----:B------:R1:W5:Y:S04]  /*09a0*/  @!P4 LDG.E R50, desc[UR8][R2.64+0x980] ;  /* 0x000980080232c981 */ /* 0x000368000c1e1900 */
[----:B------:R1:W5:Y:S04]  /*09b0*/  @!P5 LDG.E R49, desc[UR8][R2.64+0xa00] ;  /* 0x000a00080231d981 */ /* 0x000368000c1e1900 */
[----:B------:R1:W5:Y:S04]  /*09c0*/  @!P6 LDG.E R48, desc[UR8][R2.64+0xa80] ;  /* 0x000a80080230e981 */ /* 0x000368000c1e1900 */
[----:B------:R1:W5:Y:S02]  /*09d0*/  @!P0 LDG.E R47, desc[UR8][R2.64+0xb00] ;  /* 0x000b0008022f8981 */ /* 0x000364000c1e1900 */
.L_x_3:
[----:B01----:R-:W-:Y:S01]  /*09e0*/  VIMNMX R3, PT, PT, R72, 0xe0, !PT ;  /* 0x000000e048037848 */ /* 0x003fe20007fe0100 */
[----:B------:R-:W0:Y:S01]  /*09f0*/  LDCU UR4, c[0x0][0x3c8] ;  /* 0x00007900ff0477ac */ /* 0x000e220008000800 */
[----:B------:R-:W-:Y:S01]  /*0a00*/  BSSY.RECONVERGENT B0, `(.L_x_4) ;  /* 0x0000027000007945 */ /* 0x000fe20003800200 */
[----:B------:R-:W-:Y:S01]  /*0a10*/  IMAD.SHL.U32 R0, R0, 0x400, RZ ;  /* 0x0000040000007824 */ /* 0x000fe200078e00ff */
[--C-:B------:R-:W-:Y:S01]  /*0a20*/  IADD3 R3, PT, PT, R3, 0x1f, -R72.reuse ;  /* 0x0000001f03037810 */ /* 0x100fe20007ffe848 */
[----:B------:R-:W-:Y:S01]  /*0a30*/  UMOV UR5, 0xffffffff ;  /* 0xffffffff00057882 */ /* 0x000fe20000000000 */
[----:B-----5:R-:W-:Y:S01]  /*0a40*/  LOP3.LUT R46, R62, 0x80000000, RZ, 0x3c, !PT ;  /* 0x800000003e2e7812 */ /* 0x020fe200078e3cff */
[----:B------:R-:W-:Y:S01]  /*0a50*/  IMAD.MOV.U32 R4, RZ, RZ, R72 ;  /* 0x000000ffff047224 */ /* 0x000fe200078e0048 */
[C---:B------:R-:W-:Y:S02]  /*0a60*/  ISETP.GE.U32.AND P0, PT, R3.reuse, 0x1e0, PT ;  /* 0x000001e00300780c */ /* 0x040fe40003f06070 */
[----:B------:R-:W-:-:S02]  /*0a70*/  LEA.HI R2, R3, 0x1, RZ, 0x1b ;  /* 0x0000000103027811 */ /* 0x000fc400078fd8ff */
[----:B------:R-:W-:Y:S02]  /*0a80*/  LOP3.LUT R45, R60, 0x80000000, RZ, 0x3c, !PT ;  /* 0x800000003c2d7812 */ /* 0x000fe400078e3cff */
[----:B------:R-:W-:-:S04]  /*0a90*/  LOP3.LUT R5, R2, 0xf, RZ, 0xc0, !PT ;  /* 0x0000000f02057812 */ /* 0x000fc800078ec0ff */
[----:B------:R-:W-:Y:S01]  /*0aa0*/  ISETP.NE.AND P1, PT, R5, RZ, PT ;  /* 0x000000ff0500720c */ /* 0x000fe20003f25270 */
[----:B0-----:R-:W-:Y:S02]  /*0ab0*/  USHF.L.U32 UR4, UR5, UR4, URZ ;  /* 0x0000000405047299 */ /* 0x001fe400080006ff */
[----:B------:R-:W-:Y:S10]  /*0ac0*/  @!P0 BRA `(.L_x_5) ;  /* 0x0000000000688947 */ /* 0x000ff40003800000 */
[----:B------:R-:W-:Y:S01]  /*0ad0*/  IMAD R6, R72, 0x4, R0 ;  /* 0x0000000448067824 */ /* 0x000fe200078e0200 */
[----:B------:R-:W-:Y:S01]  /*0ae0*/  LOP3.LUT R3, R2, 0xffffff0, RZ, 0xc0, !PT ;  /* 0x0ffffff002037812 */ /* 0x000fe200078ec0ff */
[----:B------:R-:W-:-:S03]  /*0af0*/  IMAD.MOV.U32 R4, RZ, RZ, R72 ;  /* 0x000000ffff047224 */ /* 0x000fc600078e0048 */
[----:B------:R-:W-:Y:S01]  /*0b00*/  IADD3 R6, PT, PT, R6, 0x400, R77 ;  /* 0x0000040006067810 */ /* 0x000fe20007ffe04d */
[----:B------:R-:W-:-:S07]  /*0b10*/  IMAD.MOV R3, RZ, RZ, -R3 ;  /* 0x000000ffff037224 */ /* 0x000fce00078e0a03 */
.L_x_6:
[----:B------:R-:W-:Y:S01]  /*0b20*/  VIADD R3, R3, 0x10 ;  /* 0x0000001003037836 */ /* 0x000fe20000000000 */
[----:B------:R-:W-:Y:S01]  /*0b30*/  STS [R6+-0x400], RZ ;  /* 0xfffc00ff06007388 */ /* 0x000fe20000000800 */
[----:B------:R-:W-:-:S03]  /*0b40*/  VIADD R4, R4, 0x200 ;  /* 0x0000020004047836 */ /* 0x000fc60000000000 */
[----:B------:R-:W-:Y:S01]  /*0b50*/  ISETP.NE.AND P0, PT, R3, RZ, PT ;  /* 0x000000ff0300720c */ /* 0x000fe20003f05270 */
[----:B------:R-:W-:Y:S04]  /*0b60*/  STS [R6+-0x380], RZ ;  /* 0xfffc80ff06007388 */ /* 0x000fe80000000800 */
[----:B------:R-:W-:Y:S04]  /*0b70*/  STS [R6+-0x300], RZ ;  /* 0xfffd00ff06007388 */ /* 0x000fe80000000800 */
[----:B------:R-:W-:Y:S04]  /*0b80*/  STS [R6+-0x280], RZ ;  /* 0xfffd80ff06007388 */ /* 0x000fe80000000800 */
[----:B------:R-:W-:Y:S04]  /*0b90*/  STS [R6+-0x200], RZ ;  /* 0xfffe00ff06007388 */ /* 0x000fe80000000800 */
[----:B------:R-:W-:Y:S04]  /*0ba0*/  STS [R6+-0x180], RZ ;  /* 0xfffe80ff06007388 */ /* 0x000fe80000000800 */
[----:B------:R-:W-:Y:S04]  /*0bb0*/  STS [R6+-0x100], RZ ;  /* 0xffff00ff06007388 */ /* 0x000fe80000000800 */
[----:B------:R-:W-:Y:S04]  /*0bc0*/  STS [R6+-0x80], RZ ;  /* 0xffff80ff06007388 */ /* 0x000fe80000000800 */
[----:B------:R-:W-:Y:S04]  /*0bd0*/  STS [R6], RZ ;  /* 0x000000ff06007388 */ /* 0x000fe80000000800 */
[----:B------:R-:W-:Y:S04]  /*0be0*/  STS [R6+0x80], RZ ;  /* 0x000080ff06007388 */ /* 0x000fe80000000800 */
[----:B------:R-:W-:Y:S04]  /*0bf0*/  STS [R6+0x100], RZ ;  /* 0x000100ff06007388 */ /* 0x000fe80000000800 */
[----:B------:R-:W-:Y:S04]  /*0c00*/  STS [R6+0x180], RZ ;  /* 0x000180ff06007388 */ /* 0x000fe80000000800 */
[----:B------:R-:W-:Y:S04]  /*0c10*/  STS [R6+0x200], RZ ;  /* 0x000200ff06007388 */ /* 0x000fe80000000800 */
[----:B------:R-:W-:Y:S04]  /*0c20*/  STS [R6+0x280], RZ ;  /* 0x000280ff06007388 */ /* 0x000fe80000000800 */
[----:B------:R-:W-:Y:S04]  /*0c30*/  STS [R6+0x300], RZ ;  /* 0x000300ff06007388 */ /* 0x000fe80000000800 */
[----:B------:R0:W-:Y:S02]  /*0c40*/  STS [R6+0x380], RZ ;  /* 0x000380ff06007388 */ /* 0x0001e40000000800 */
[----:B0-----:R-:W-:Y:S01]  /*0c50*/  VIADD R6, R6, 0x800 ;  /* 0x0000080006067836 */ /* 0x001fe20000000000 */
[----:B------:R-:W-:Y:S06]  /*0c60*/  @P0 BRA `(.L_x_6) ;  /* 0xfffffffc00ac0947 */ /* 0x000fec000383ffff */
.L_x_5:
[----:B------:R-:W-:Y:S05]  /*0c70*/  BSYNC.RECONVERGENT B0 ;  /* 0x0000000000007941 */ /* 0x000fea0003800200 */
.L_x_4:
[----:B------:R-:W-:Y:S01]  /*0c80*/  BSSY.RECONVERGENT B0, `(.L_x_7) ;  /* 0x0000027000007945 */ /* 0x000fe20003800200 */
[----:B------:R-:W-:Y:S01]  /*0c90*/  LOP3.LUT R44, R47, 0x80000000, RZ, 0x3c, !PT ;  /* 0x800000002f2c7812 */ /* 0x000fe200078e3cff */
[----:B------:R-:W-:Y:S02]  /*0ca0*/  IMAD.IADD R33, R77, 0x1, R0 ;  /* 0x000000014d217824 */ /* 0x000fe400078e0200 */
[----:B------:R-:W-:Y:S05]  /*0cb0*/  @!P1 BRA `(.L_x_8) ;  /* 0x00000000008c9947 */ /* 0x000fea0003800000 */
[----:B------:R-:W-:Y:S01]  /*0cc0*/  ISETP.GE.U32.AND P0, PT, R5, 0x8, PT ;  /* 0x000000080500780c */ /* 0x000fe20003f06070 */
[----:B------:R-:W-:Y:S01]  /*0cd0*/  BSSY.RECONVERGENT B1, `(.L_x_9) ;  /* 0x000000e000017945 */ /* 0x000fe20003800200 */
[----:B------:R-:W-:-:S04]  /*0ce0*/  LOP3.LUT R6, R2, 0x7, RZ, 0xc0, !PT ;  /* 0x0000000702067812 */ /* 0x000fc800078ec0ff */
[----:B------:R-:W-:-:S07]  /*0cf0*/  ISETP.NE.AND P1, PT, R6, RZ, PT ;  /* 0x000000ff0600720c */ /* 0x000fce0003f25270 */
[----:B------:R-:W-:Y:S06]  /*0d00*/  @!P0 BRA `(.L_x_10) ;  /* 0x0000000000288947 */ /* 0x000fec0003800000 */
[C---:B------:R-:W-:Y:S02]  /*0d10*/  IMAD R3, R4.reuse, 0x4, R33 ;  /* 0x0000000404037824 */ /* 0x040fe400078e0221 */
[----:B------:R-:W-:-:S03]  /*0d20*/  VIADD R4, R4, 0x100 ;  /* 0x0000010004047836 */ /* 0x000fc60000000000 */
[----:B------:R0:W-:Y:S04]  /*0d30*/  STS [R3], RZ ;  /* 0x000000ff03007388 */ /* 0x0001e80000000800 */
[----:B------:R0:W-:Y:S04]  /*0d40*/  STS [R3+0x80], RZ ;  /* 0x000080ff03007388 */ /* 0x0001e80000000800 */
[----:B------:R0:W-:Y:S04]  /*0d50*/  STS [R3+0x100], RZ ;  /* 0x000100ff03007388 */ /* 0x0001e80000000800 */
[----:B------:R0:W-:Y:S04]  /*0d60*/  STS [R3+0x180], RZ ;  /* 0x000180ff03007388 */ /* 0x0001e80000000800 */
[----:B------:R0:W-:Y:S04]  /*0d70*/  STS [R3+0x200], RZ ;  /* 0x000200ff03007388 */ /* 0x0001e80000000800 */
[----:B------:R0:W-:Y:S04]  /*0d80*/  STS [R3+0x280], RZ ;  /* 0x000280ff03007388 */ /* 0x0001e80000000800 */
[----:B------:R0:W-:Y:S04]  /*0d90*/  STS [R3+0x300], RZ ;  /* 0x000300ff03007388 */ /* 0x0001e80000000800 */
[----:B------:R0:W-:Y:S02]  /*0da0*/  STS [R3+0x380], RZ ;  /* 0x000380ff03007388 */ /* 0x0001e40000000800 */
.L_x_10:
[----:B------:R-:W-:Y:S05]  /*0db0*/  BSYNC.RECONVERGENT B1 ;  /* 0x0000000000017941 */ /* 0x000fea0003800200 */
.L_x_9:
[----:B------:R-:W-:Y:S05]  /*0dc0*/  @!P1 BRA `(.L_x_8) ;  /* 0x0000000000489947 */ /* 0x000fea0003800000 */
[----:B------:R-:W-:Y:S02]  /*0dd0*/  ISETP.GE.U32.AND P0, PT, R6, 0x4, PT ;  /* 0x000000040600780c */ /* 0x000fe40003f06070 */
[----:B------:R-:W-:-:S04]  /*0de0*/  LOP3.LUT R2, R2, 0x3, RZ, 0xc0, !PT ;  /* 0x0000000302027812 */ /* 0x000fc800078ec0ff */
[----:B------:R-:W-:-:S07]  /*0df0*/  ISETP.NE.AND P1, PT, R2, RZ, PT ;  /* 0x000000ff0200720c */ /* 0x000fce0003f25270 */
[C---:B0-----:R-:W-:Y:S02]  /*0e00*/  @P0 IMAD R3, R4.reuse, 0x4, R33 ;  /* 0x0000000404030824 */ /* 0x041fe400078e0221 */
[----:B------:R-:W-:-:S03]  /*0e10*/  @P0 VIADD R4, R4, 0x80 ;  /* 0x0000008004040836 */ /* 0x000fc60000000000 */
[----:B------:R1:W-:Y:S04]  /*0e20*/  @P0 STS [R3], RZ ;  /* 0x000000ff03000388 */ /* 0x0003e80000000800 */
[----:B------:R1:W-:Y:S04]  /*0e30*/  @P0 STS [R3+0x80], RZ ;  /* 0x000080ff03000388 */ /* 0x0003e80000000800 */
[----:B------:R1:W-:Y:S04]  /*0e40*/  @P0 STS [R3+0x100], RZ ;  /* 0x000100ff03000388 */ /* 0x0003e80000000800 */
[----:B------:R1:W-:Y:S01]  /*0e50*/  @P0 STS [R3+0x180], RZ ;  /* 0x000180ff03000388 */ /* 0x0003e20000000800 */
[----:B------:R-:W-:Y:S05]  /*0e60*/  @!P1 BRA `(.L_x_8) ;  /* 0x0000000000209947 */ /* 0x000fea0003800000 */
[----:B------:R-:W-:Y:S02]  /*0e70*/  IMAD R0, R4, 0x4, R0 ;  /* 0x0000000404007824 */ /* 0x000fe400078e0200 */
[----:B------:R-:W-:Y:S02]  /*0e80*/  IMAD.MOV R2, RZ, RZ, -R2 ;  /* 0x000000ffff027224 */ /* 0x000fe400078e0a02 */
[----:B------:R-:W-:-:S07]  /*0e90*/  IMAD.IADD R0, R77, 0x1, R0 ;  /* 0x000000014d007824 */ /* 0x000fce00078e0200 */
.L_x_11:
[----:B------:R-:W-:Y:S01]  /*0ea0*/  VIADD R2, R2, 0x1 ;  /* 0x0000000102027836 */ /* 0x000fe20000000000 */
[----:B------:R0:W-:Y:S04]  /*0eb0*/  STS [R0], RZ ;  /* 0x000000ff00007388 */ /* 0x0001e80000000800 */
[----:B------:R-:W-:Y:S01]  /*0ec0*/  ISETP.NE.AND P0, PT, R2, RZ, PT ;  /* 0x000000ff0200720c */ /* 0x000fe20003f05270 */
[----:B0-----:R-:W-:-:S12]  /*0ed0*/  VIADD R0, R0, 0x80 ;  /* 0x0000008000007836 */ /* 0x001fd80000000000 */
[----:B------:R-:W-:Y:S05]  /*0ee0*/  @P0 BRA `(.L_x_11) ;  /* 0xfffffffc00ec0947 */ /* 0x000fea000383ffff */
.L_x_8:
[----:B------:R-:W-:Y:S05]  /*0ef0*/  BSYNC.RECONVERGENT B0 ;  /* 0x0000000000007941 */ /* 0x000fea0003800200 */
.L_x_7:
[----:B------:R-:W2:Y:S01]  /*0f00*/  LDCU UR7, c[0x0][0x3c4] ;  /* 0x00007880ff0777ac */ /* 0x000ea20008000800 */
[----:B------:R-:W-:Y:S01]  /*0f10*/  LOP3.LUT R0, R69, 0x80000000, RZ, 0x3c, !PT ;  /* 0x8000000045007812 */ /* 0x000fe200078e3cff */
[----:B------:R-:W-:Y:S01]  /*0f20*/  BSSY.RECONVERGENT B0, `(.L_x_12) ;  /* 0x000009a000007945 */ /* 0x000fe20003800200 */
[----:B------:R-:W-:Y:S02]  /*0f30*/  LOP3.LUT R32, R68, 0x80000000, RZ, 0x3c, !PT ;  /* 0x8000000044207812 */ /* 0x000fe400078e3cff */
[----:B01----:R-:W-:Y:S02]  /*0f40*/  LOP3.LUT R3, R67, 0x80000000, RZ, 0x3c, !PT ;  /* 0x8000000043037812 */ /* 0x003fe400078e3cff */
[----:B------:R-:W-:Y:S02]  /*0f50*/  LOP3.LUT R4, R66, 0x80000000, RZ, 0x3c, !PT ;  /* 0x8000000042047812 */ /* 0x000fe400078e3cff */
[----:B------:R-:W-:Y:S02]  /*0f60*/  LOP3.LUT R6, R65, 0x80000000, RZ, 0x3c, !PT ;  /* 0x8000000041067812 */ /* 0x000fe400078e3cff */
[----:B------:R-:W-:-:S02]  /*0f70*/  LOP3.LUT R7, R64, 0x80000000, RZ, 0x3c, !PT ;  /* 0x8000000040077812 */ /* 0x000fc400078e3cff */
[----:B------:R-:W-:Y:S02]  /*0f80*/  LOP3.LUT R29, R63, 0x80000000, RZ, 0x3c, !PT ;  /* 0x800000003f1d7812 */ /* 0x000fe400078e3cff */
[----:B------:R-:W-:Y:S02]  /*0f90*/  LOP3.LUT R27, R61, 0x80000000, RZ, 0x3c, !PT ;  /* 0x800000003d1b7812 */ /* 0x000fe400078e3cff */
[----:B------:R-:W-:Y:S02]  /*0fa0*/  LOP3.LUT R26, R59, 0x80000000, RZ, 0x3c, !PT ;  /* 0x800000003b1a7812 */ /* 0x000fe400078e3cff */
[----:B--2---:R-:W-:Y:S02]  /*0fb0*/  SHF.R.U32.HI R0, RZ, UR7, R0 ;  /* 0x00000007ff007c19 */ /* 0x004fe40008011600 */
[----:B------:R-:W-:Y:S02]  /*0fc0*/  SHF.R.U32.HI R30, RZ, UR7, R32 ;  /* 0x00000007ff1e7c19 */ /* 0x000fe40008011620 */
[----:B------:R-:W-:-:S02]  /*0fd0*/  LOP3.LUT R31, R0, UR4, RZ, 0x30, !PT ;  /* 0x00000004001f7c12 */ /* 0x000fc4000f8e30ff */
[----:B------:R-:W-:Y:S02]  /*0fe0*/  LOP3.LUT R30, R30, UR4, RZ, 0x30, !PT ;  /* 0x000000041e1e7c12 */ /* 0x000fe4000f8e30ff */
[----:B------:R-:W-:Y:S01]  /*0ff0*/  SHF.R.U32.HI R3, RZ, UR7, R3 ;  /* 0x00000007ff037c19 */ /* 0x000fe20008011603 */
[--C-:B------:R-:W-:Y:S01]  /*1000*/  IMAD R0, R31, 0x4, R33.reuse ;  /* 0x000000041f007824 */ /* 0x100fe200078e0221 */
[----:B------:R-:W-:Y:S01]  /*1010*/  SHF.R.U32.HI R5, RZ, UR7, R4 ;  /* 0x00000007ff057c19 */ /* 0x000fe20008011604 */
[----:B------:R-:W-:Y:S01]  /*1020*/  IMAD R2, R30, 0x4, R33 ;  /* 0x000000041e027824 */ /* 0x000fe200078e0221 */
[----:B------:R-:W-:Y:S01]  /*1030*/  SHF.R.U32.HI R6, RZ, UR7, R6 ;  /* 0x00000007ff067c19 */ /* 0x000fe20008011606 */
[----:B------:R-:W-:Y:S01]  /*1040*/  NOP ;  /* 0x0000000000007918 */ /* 0x000fe20000000000 */
[----:B------:R-:W-:Y:S01]  /*1050*/  SHF.R.U32.HI R7, RZ, UR7, R7 ;  /* 0x00000007ff077c19 */ /* 0x000fe20008011607 */
[----:B------:R0:W-:Y:S01]  /*1060*/  ATOMS.POPC.INC.32 RZ, [R0+URZ] ;  /* 0x0000000000ff7f8c */ /* 0x0001e2000d8000ff */
[----:B------:R-:W-:-:S02]  /*1070*/  LOP3.LUT R4, R3, UR4, RZ, 0x30, !PT ;  /* 0x0000000403047c12 */ /* 0x000fc4000f8e30ff */
[----:B------:R-:W-:Y:S01]  /*1080*/  SHF.R.U32.HI R28, RZ, UR7, R29 ;  /* 0x00000007ff1c7c19 */ /* 0x000fe2000801161d */
[----:B------:R1:W-:Y:S01]  /*1090*/  ATOMS.POPC.INC.32 RZ, [R2+URZ] ;  /* 0x0000000002ff7f8c */ /* 0x0003e2000d8000ff */
[----:B------:R-:W-:Y:S01]  /*10a0*/  LOP3.LUT R6, R6, UR4, RZ, 0x30, !PT ;  /* 0x0000000406067c12 */ /* 0x000fe2000f8e30ff */
[--C-:B------:R-:W-:Y:S01]  /*10b0*/  IMAD R4, R4, 0x4, R33.reuse ;  /* 0x0000000404047824 */ /* 0x100fe200078e0221 */
[----:B------:R-:W-:Y:S02]  /*10c0*/  LOP3.LUT R28, R28, UR4, RZ, 0x30, !PT ;  /* 0x000000041c1c7c12 */ /* 0x000fe4000f8e30ff */
[----:B0-----:R-:W-:Y:S01]  /*10d0*/  LOP3.LUT R0, R5, UR4, RZ, 0x30, !PT ;  /* 0x0000000405007c12 */ /* 0x001fe2000f8e30ff */
[--C-:B------:R-:W-:Y:S01]  /*10e0*/  IMAD R6, R6, 0x4, R33.reuse ;  /* 0x0000000406067824 */ /* 0x100fe200078e0221 */
[----:B------:R-:W-:Y:S01]  /*10f0*/  SHF.R.U32.HI R24, RZ, UR7, R46 ;  /* 0x00000007ff187c19 */ /* 0x000fe2000801162e */
[--C-:B------:R-:W-:Y:S01]  /*1100*/  IMAD R3, R28, 0x4, R33.reuse ;  /* 0x000000041c037824 */ /* 0x100fe200078e0221 */
[----:B-1----:R-:W-:Y:S01]  /*1110*/  LOP3.LUT R2, R7, UR4, RZ, 0x30, !PT ;  /* 0x0000000407027c12 */ /* 0x002fe2000f8e30ff */
[----:B------:R-:W-:Y:S01]  /*1120*/  IMAD R0, R0, 0x4, R33 ;  /* 0x0000000400007824 */ /* 0x000fe200078e0221 */
[----:B------:R-:W-:Y:S01]  /*1130*/  SHF.R.U32.HI R23, RZ, UR7, R27 ;  /* 0x00000007ff177c19 */ /* 0x000fe2000801161b */
[----:B------:R-:W-:Y:S01]  /*1140*/  ATOMS.POPC.INC.32 RZ, [R4+URZ] ;  /* 0x0000000004ff7f8c */ /* 0x000fe2000d8000ff */
[----:B------:R-:W-:Y:S01]  /*1150*/  SHF.R.U32.HI R22, RZ, UR7, R45 ;  /* 0x00000007ff167c19 */ /* 0x000fe2000801162d */
[----:B------:R-:W-:Y:S01]  /*1160*/  IMAD R2, R2, 0x4, R33 ;  /* 0x0000000402027824 */ /* 0x000fe200078e0221 */
[----:B------:R-:W-:Y:S01]  /*1170*/  SHF.R.U32.HI R21, RZ, UR7, R26 ;  /* 0x00000007ff157c19 */ /* 0x000fe2000801161a */
[----:B------:R0:W-:Y:S01]  /*1180*/  ATOMS.POPC.INC.32 RZ, [R0+URZ] ;  /* 0x0000000000ff7f8c */ /* 0x0001e2000d8000ff */
[----:B------:R-:W-:-:S02]  /*1190*/  LOP3.LUT R24, R24, UR4, RZ, 0x30, !PT ;  /* 0x0000000418187c12 */ /* 0x000fc4000f8e30ff */
[----:B------:R-:W-:Y:S01]  /*11a0*/  LOP3.LUT R23, R23, UR4, RZ, 0x30, !PT ;  /* 0x0000000417177c12 */ /* 0x000fe2000f8e30ff */
[----:B------:R-:W-:Y:S01]  /*11b0*/  ATOMS.POPC.INC.32 RZ, [R6+URZ] ;  /* 0x0000000006ff7f8c */ /* 0x000fe2000d8000ff */
[----:B------:R-:W-:Y:S02]  /*11c0*/  LOP3.LUT R22, R22, UR4, RZ, 0x30, !PT ;  /* 0x0000000416167c12 */ /* 0x000fe4000f8e30ff */
[----:B------:R-:W-:Y:S01]  /*11d0*/  LOP3.LUT R21, R21, UR4, RZ, 0x30, !PT ;  /* 0x0000000415157c12 */ /* 0x000fe2000f8e30ff */
[----:B------:R1:W-:Y:S01]  /*11e0*/  ATOMS.POPC.INC.32 RZ, [R2+URZ] ;  /* 0x0000000002ff7f8c */ /* 0x0003e2000d8000ff */
[----:B------:R-:W-:Y:S01]  /*11f0*/  LOP3.LUT R25, R58, 0x80000000, RZ, 0x3c, !PT ;  /* 0x800000003a197812 */ /* 0x000fe200078e3cff */
[--C-:B0-----:R-:W-:Y:S01]  /*1200*/  IMAD R0, R24, 0x4, R33.reuse ;  /* 0x0000000418007824 */ /* 0x101fe200078e0221 */
[----:B------:R-:W-:Y:S01]  /*1210*/  LOP3.LUT R19, R57, 0x80000000, RZ, 0x3c, !PT ;  /* 0x8000000039137812 */ /* 0x000fe200078e3cff */
[----:B------:R0:W-:Y:S01]  /*1220*/  ATOMS.POPC.INC.32 RZ, [R3+URZ] ;  /* 0x0000000003ff7f8c */ /* 0x0001e2000d8000ff */
[----:B------:R-:W-:Y:S01]  /*1230*/  LOP3.LUT R18, R56, 0x80000000, RZ, 0x3c, !PT ;  /* 0x8000000038127812 */ /* 0x000fe200078e3cff */
[----:B------:R-:W-:Y:S01]  /*1240*/  IMAD R4, R21, 0x4, R33 ;  /* 0x0000000415047824 */ /* 0x000fe200078e0221 */
[----:B------:R-:W-:Y:S01]  /*1250*/  SHF.R.U32.HI R20, RZ, UR7, R25 ;  /* 0x00000007ff147c19 */ /* 0x000fe20008011619 */
[--C-:B-1----:R-:W-:Y:S01]  /*1260*/  IMAD R2, R23, 0x4, R33.reuse ;  /* 0x0000000417027824 */ /* 0x102fe200078e0221 */
[----:B------:R-:W-:Y:S01]  /*1270*/  LOP3.LUT R17, R55, 0x80000000, RZ, 0x3c, !PT ;  /* 0x8000000037117812 */ /* 0x000fe200078e3cff */
[----:B------:R-:W-:Y:S01]  /*1280*/  ATOMS.POPC.INC.32 RZ, [R0+URZ] ;  /* 0x0000000000ff7f8c */ /* 0x000fe2000d8000ff */
[----:B------:R-:W-:Y:S01]  /*1290*/  LOP3.LUT R14, R54, 0x80000000, RZ, 0x3c, !PT ;  /* 0x80000000360e7812 */ /* 0x000fe200078e3cff */
[----:B0-----:R-:W-:Y:S01]  /*12a0*/  IMAD R3, R22, 0x4, R33 ;  /* 0x0000000416037824 */ /* 0x001fe200078e0221 */
[----:B------:R-:W-:Y:S01]  /*12b0*/  SHF.R.U32.HI R16, RZ, UR7, R19 ;  /* 0x00000007ff107c19 */ /* 0x000fe20008011613 */
[----:B------:R-:W-:Y:S01]  /*12c0*/  ATOMS.POPC.INC.32 RZ, [R2+URZ] ;  /* 0x0000000002ff7f8c */ /* 0x000fe2000d8000ff */
[----:B------:R-:W-:-:S02]  /*12d0*/  LOP3.LUT R9, R51, 0x80000000, RZ, 0x3c, !PT ;  /* 0x8000000033097812 */ /* 0x000fc400078e3cff */
[----:B------:R-:W-:Y:S01]  /*12e0*/  SHF.R.U32.HI R15, RZ, UR7, R18 ;  /* 0x00000007ff0f7c19 */ /* 0x000fe20008011612 */
[----:B------:R-:W-:Y:S01]  /*12f0*/  ATOMS.POPC.INC.32 RZ, [R3+URZ] ;  /* 0x0000000003ff7f8c */ /* 0x000fe2000d8000ff */
[----:B------:R-:W-:Y:S02]  /*1300*/  LOP3.LUT R20, R20, UR4, RZ, 0x30, !PT ;  /* 0x0000000414147c12 */ /* 0x000fe4000f8e30ff */
[----:B------:R-:W-:Y:S01]  /*1310*/  SHF.R.U32.HI R13, RZ, UR7, R17 ;  /* 0x00000007ff0d7c19 */ /* 0x000fe20008011611 */
[----:B------:R0:W-:Y:S01]  /*1320*/  ATOMS.POPC.INC.32 RZ, [R4+URZ] ;  /* 0x0000000004ff7f8c */ /* 0x0001e2000d8000ff */
[----:B------:R-:W-:Y:S01]  /*1330*/  LOP3.LUT R12, R53, 0x80000000, RZ, 0x3c, !PT ;  /* 0x80000000350c7812 */ /* 0x000fe200078e3cff */
[----:B------:R-:W-:Y:S01]  /*1340*/  IMAD R5, R20, 0x4, R33 ;  /* 0x0000000414057824 */ /* 0x000fe200078e0221 */
[----:B------:R-:W-:Y:S02]  /*1350*/  SHF.R.U32.HI R11, RZ, UR7, R14 ;  /* 0x00000007ff0b7c19 */ /* 0x000fe4000801160e */
[----:B------:R-:W-:-:S02]  /*1360*/  LOP3.LUT R16, R16, UR4, RZ, 0x30, !PT ;  /* 0x0000000410107c12 */ /* 0x000fc4000f8e30ff */
[----:B------:R-:W-:Y:S01]  /*1370*/  LOP3.LUT R15, R15, UR4, RZ, 0x30, !PT ;  /* 0x000000040f0f7c12 */ /* 0x000fe2000f8e30ff */
[----:B------:R-:W-:Y:S01]  /*1380*/  ATOMS.POPC.INC.32 RZ, [R5+URZ] ;  /* 0x0000000005ff7f8c */ /* 0x000fe2000d8000ff */
[----:B0-----:R-:W-:Y:S01]  /*1390*/  SHF.R.U32.HI R4, RZ, UR7, R9 ;  /* 0x00000007ff047c19 */ /* 0x001fe20008011609 */
[--C-:B------:R-:W-:Y:S01]  /*13a0*/  IMAD R0, R16, 0x4, R33.reuse ;  /* 0x0000000410007824 */ /* 0x100fe200078e0221 */
[----:B------:R-:W-:Y:S01]  /*13b0*/  LOP3.LUT R13, R13, UR4, RZ, 0x30, !PT ;  /* 0x000000040d0d7c12 */ /* 0x000fe2000f8e30ff */
[--C-:B------:R-:W-:Y:S01]  /*13c0*/  IMAD R2, R15, 0x4, R33.reuse ;  /* 0x000000040f027824 */ /* 0x100fe200078e0221 */
[----:B------:R-:W-:Y:S02]  /*13d0*/  SHF.R.U32.HI R8, RZ, UR7, R12 ;  /* 0x00000007ff087c19 */ /* 0x000fe4000801160c */
[----:B------:R-:W-:Y:S01]  /*13e0*/  LOP3.LUT R11, R11, UR4, RZ, 0x30, !PT ;  /* 0x000000040b0b7c12 */ /* 0x000fe2000f8e30ff */
[--C-:B------:R-:W-:Y:S01]  /*13f0*/  IMAD R3, R13, 0x4, R33.reuse ;  /* 0x000000040d037824 */ /* 0x100fe200078e0221 */
[----:B------:R-:W-:Y:S01]  /*1400*/  LOP3.LUT R10, R52, 0x80000000, RZ, 0x3c, !PT ;  /* 0x80000000340a7812 */ /* 0x000fe200078e3cff */
[----:B------:R0:W-:Y:S01]  /*1410*/  ATOMS.POPC.INC.32 RZ, [R0+URZ] ;  /* 0x0000000000ff7f8c */ /* 0x0001e2000d8000ff */
[----:B------:R-:W-:Y:S01]  /*1420*/  LOP3.LUT R4, R4, UR4, RZ, 0x30, !PT ;  /* 0x0000000404047c12 */ /* 0x000fe2000f8e30ff */
[--C-:B------:R-:W-:Y:S01]  /*1430*/  IMAD R36, R11, 0x4, R33.reuse ;  /* 0x000000040b247824 */ /* 0x100fe200078e0221 */
[----:B------:R-:W-:Y:S01]  /*1440*/  LOP3.LUT R8, R8, UR4, RZ, 0x30, !PT ;  /* 0x0000000408087c12 */ /* 0x000fe2000f8e30ff */
[----:B------:R1:W-:Y:S01]  /*1450*/  ATOMS.POPC.INC.32 RZ, [R2+URZ] ;  /* 0x0000000002ff7f8c */ /* 0x0003e2000d8000ff */
[----:B------:R-:W-:Y:S01]  /*1460*/  LOP3.LUT R7, R50, 0x80000000, RZ, 0x3c, !PT ;  /* 0x8000000032077812 */ /* 0x000fe200078e3cff */
[--C-:B------:R-:W-:Y:S01]  /*1470*/  IMAD R37, R4, 0x4, R33.reuse ;  /* 0x0000000404257824 */ /* 0x100fe200078e0221 */
[----:B------:R-:W-:Y:S01]  /*1480*/  SHF.R.U32.HI R6, RZ, UR7, R10 ;  /* 0x00000007ff067c19 */ /* 0x000fe2000801160a */
[----:B0-----:R-:W-:Y:S01]  /*1490*/  IMAD R0, R8, 0x4, R33 ;  /* 0x0000000408007824 */ /* 0x001fe200078e0221 */
[----:B------:R-:W-:Y:S01]  /*14a0*/  LOP3.LUT R5, R49, 0x80000000, RZ, 0x3c, !PT ;  /* 0x8000000031057812 */ /* 0x000fe200078e3cff */
[----:B------:R0:W-:Y:S01]  /*14b0*/  ATOMS.POPC.INC.32 RZ, [R3+URZ] ;  /* 0x0000000003ff7f8c */ /* 0x0001e2000d8000ff */
[----:B------:R-:W-:-:S02]  /*14c0*/  LOP3.LUT R4, R48, 0x80000000, RZ, 0x3c, !PT ;  /* 0x8000000030047812 */ /* 0x000fc400078e3cff */
[----:B-1----:R-:W-:Y:S01]  /*14d0*/  SHF.R.U32.HI R2, RZ, UR7, R7 ;  /* 0x00000007ff027c19 */ /* 0x002fe20008011607 */
[----:B------:R1:W-:Y:S01]  /*14e0*/  ATOMS.POPC.INC.32 RZ, [R36+URZ] ;  /* 0x0000000024ff7f8c */ /* 0x0003e2000d8000ff */
[----:B------:R-:W-:Y:S02]  /*14f0*/  LOP3.LUT R6, R6, UR4, RZ, 0x30, !PT ;  /* 0x0000000406067c12 */ /* 0x000fe4000f8e30ff */
[----:B------:R-:W-:Y:S01]  /*1500*/  SHF.R.U32.HI R41, RZ, UR7, R44 ;  /* 0x00000007ff297c19 */ /* 0x000fe2000801162c */
[----:B------:R2:W-:Y:S01]  /*1510*/  ATOMS.POPC.INC.32 RZ, [R0+URZ] ;  /* 0x0000000000ff7f8c */ /* 0x0005e2000d8000ff */
[----:B0-----:R-:W-:Y:S02]  /*1520*/  SHF.R.U32.HI R3, RZ, UR7, R5 ;  /* 0x00000007ff037c19 */ /* 0x001fe40008011605 */
[----:B------:R-:W-:Y:S01]  /*1530*/  LOP3.LUT R38, R2, UR4, RZ, 0x30, !PT ;  /* 0x0000000402267c12 */ /* 0x000fe2000f8e30ff */
[----:B------:R-:W-:Y:S01]  /*1540*/  IMAD R2, R6, 0x4, R33 ;  /* 0x0000000406027824 */ /* 0x000fe200078e0221 */
[----:B-1----:R-:W-:-:S02]  /*1550*/  SHF.R.U32.HI R36, RZ, UR7, R4 ;  /* 0x00000007ff247c19 */ /* 0x002fc40008011604 */
[----:B------:R-:W-:Y:S01]  /*1560*/  ISETP.GT.U32.AND P2, PT, R35, 0xff, PT ;  /* 0x000000ff2300780c */ /* 0x000fe20003f44070 */
[--C-:B------:R-:W-:Y:S01]  /*1570*/  IMAD R38, R38, 0x4, R33.reuse ;  /* 0x0000000426267824 */ /* 0x100fe200078e0221 */
[----:B--2---:R-:W-:Y:S01]  /*1580*/  LOP3.LUT R0, R3, UR4, RZ, 0x30, !PT ;  /* 0x0000000403007c12 */ /* 0x004fe2000f8e30ff */
[----:B------:R0:W-:Y:S01]  /*1590*/  ATOMS.POPC.INC.32 RZ, [R2+URZ] ;  /* 0x0000000002ff7f8c */ /* 0x0001e2000d8000ff */
[----:B------:R-:W-:Y:S02]  /*15a0*/  LOP3.LUT R42, R36, UR4, RZ, 0x30, !PT ;  /* 0x00000004242a7c12 */ /* 0x000fe4000f8e30ff */
[----:B------:R-:W-:Y:S01]  /*15b0*/  LOP3.LUT R3, R41, UR4, RZ, 0x30, !PT ;  /* 0x0000000429037c12 */ /* 0x000fe2000f8e30ff */
[--C-:B------:R-:W-:Y:S01]  /*15c0*/  IMAD R36, R0, 0x4, R33.reuse ;  /* 0x0000000400247824 */ /* 0x100fe200078e0221 */
[----:B------:R1:W-:Y:S01]  /*15d0*/  ATOMS.POPC.INC.32 RZ, [R37+URZ] ;  /* 0x0000000025ff7f8c */ /* 0x0003e2000d8000ff */
[----:B------:R-:W-:Y:S01]  /*15e0*/  IMAD R42, R42, 0x4, R33 ;  /* 0x000000042a2a7824 */ /* 0x000fe200078e0221 */
[----:B------:R-:W-:Y:S01]  /*15f0*/  P2R R74, PR, RZ, 0x4 ;  /* 0x00000004ff4a7803 */ /* 0x000fe20000000000 */
[----:B0-----:R-:W-:Y:S01]  /*1600*/  IMAD R2, R35, 0x4, R77 ;  /* 0x0000000423027824 */ /* 0x001fe200078e024d */
[----:B------:R0:W-:Y:S01]  /*1610*/  ATOMS.POPC.INC.32 RZ, [R38+URZ] ;  /* 0x0000000026ff7f8c */ /* 0x0001e2000d8000ff */
[----:B------:R-:W-:-:S02]  /*1620*/  IMAD.MOV.U32 R0, RZ, RZ, RZ ;  /* 0x000000ffff007224 */ /* 0x000fc400078e00ff */
[----:B-1----:R-:W-:Y:S01]  /*1630*/  IMAD R37, R3, 0x4, R33 ;  /* 0x0000000403257824 */ /* 0x002fe200078e0221 */
[----:B------:R0:W-:Y:S04]  /*1640*/  ATOMS.POPC.INC.32 RZ, [R36+URZ] ;  /* 0x0000000024ff7f8c */ /* 0x0001e8000d8000ff */
[----:B------:R0:W-:Y:S04]  /*1650*/  ATOMS.POPC.INC.32 RZ, [R42+URZ] ;  /* 0x000000002aff7f8c */ /* 0x0001e8000d8000ff */
[----:B------:R0:W-:Y:S01]  /*1660*/  ATOMS.POPC.INC.32 RZ, [R37+URZ] ;  /* 0x0000000025ff7f8c */ /* 0x0001e2000d8000ff */
[----:B------:R-:W-:Y:S06]  /*1670*/  BAR.SYNC.DEFER_BLOCKING 0x0 ;  /* 0x0000000000007b1d */ /* 0x000fec0000010000 */
[----:B------:R-:W-:Y:S05]  /*1680*/  @P2 BRA `(.L_x_13) ;  /* 0x00000000008c2947 */ /* 0x000fea0003800000 */
[----:B------:R-:W1:Y:S04]  /*1690*/  LDS R41, [R2] ;  /* 0x0000000002297984 */ /* 0x000e680000000800 */
[----:B0-----:R-:W0:Y:S04]  /*16a0*/  LDS R38, [R2+0x400] ;  /* 0x0004000002267984 */ /* 0x001e280000000800 */
[----:B------:R-:W2:Y:S04]  /*16b0*/  LDS R42, [R2+0x800] ;  /* 0x00080000022a7984 */ /* 0x000ea80000000800 */
[----:B------:R-:W3:Y:S04]  /*16c0*/  LDS R37, [R2+0xc00] ;  /* 0x000c000002257984 */ /* 0x000ee80000000800 */
[----:B------:R-:W4:Y:S04]  /*16d0*/  LDS R36, [R2+0x1000] ;  /* 0x0010000002247984 */ /* 0x000f280000000800 */
[----:B------:R-:W5:Y:S04]  /*16e0*/  LDS R0, [R2+0x1400] ;  /* 0x0014000002007984 */ /* 0x000f680000000800 */
[----:B------:R-:W-:Y:S04]  /*16f0*/  STS [R2], RZ ;  /* 0x000000ff02007388 */ /* 0x000fe80000000800 */
[----:B-1----:R5:W-:Y:S01]  /*1700*/  STS [R2+0x400], R41 ;  /* 0x0004002902007388 */ /* 0x002be20000000800 */
[----:B0-----:R-:W-:-:S04]  /*1710*/  IMAD.IADD R43, R41, 0x1, R38 ;  /* 0x00000001292b7824 */ /* 0x001fc800078e0226 */
[----:B--2---:R-:W-:Y:S01]  /*1720*/  IMAD.IADD R42, R43, 0x1, R42 ;  /* 0x000000012b2a7824 */ /* 0x004fe200078e022a */
[----:B------:R-:W-:Y:S03]  /*1730*/  STS [R2+0x800], R43 ;  /* 0x0008002b02007388 */ /* 0x000fe60000000800 */
[----:B---3--:R-:W-:Y:S01]  /*1740*/  IMAD.IADD R38, R42, 0x1, R37 ;  /* 0x000000012a267824 */ /* 0x008fe200078e0225 */
[----:B------:R-:W-:Y:S03]  /*1750*/  STS [R2+0xc00], R42 ;  /* 0x000c002a02007388 */ /* 0x000fe60000000800 */
[----:B----4-:R-:W-:Y:S01]  /*1760*/  IMAD.IADD R76, R38, 0x1, R36 ;  /* 0x00000001264c7824 */ /* 0x010fe200078e0224 */
[----:B------:R-:W-:Y:S03]  /*1770*/  STS [R2+0x1000], R38 ;  /* 0x0010002602007388 */ /* 0x000fe60000000800 */
[----:B-----5:R-:W-:Y:S01]  /*1780*/  IMAD.IADD R41, R76, 0x1, R0 ;  /* 0x000000014c297824 */ /* 0x020fe200078e0200 */
[----:B------:R-:W0:Y:S04]  /*1790*/  LDS R38, [R2+0x1800] ;  /* 0x0018000002267984 */ /* 0x000e280000000800 */
[----:B------:R-:W1:Y:S04]  /*17a0*/  LDS R42, [R2+0x1c00] ;  /* 0x001c0000022a7984 */ /* 0x000e680000000800 */
[----:B------:R-:W2:Y:S04]  /*17b0*/  LDS R37, [R2+0x2000] ;  /* 0x0020000002257984 */ /* 0x000ea80000000800 */
[----:B------:R-:W3:Y:S04]  /*17c0*/  LDS R36, [R2+0x2400] ;  /* 0x0024000002247984 */ /* 0x000ee80000000800 */
[----:B------:R-:W4:Y:S04]  /*17d0*/  LDS R0, [R2+0x2800] ;  /* 0x0028000002007984 */ /* 0x000f280000000800 */
[----:B------:R4:W-:Y:S04]  /*17e0*/  STS [R2+0x1400], R76 ;  /* 0x0014004c02007388 */ /* 0x0009e80000000800 */
[----:B------:R-:W-:Y:S01]  /*17f0*/  STS [R2+0x1800], R41 ;  /* 0x0018002902007388 */ /* 0x000fe20000000800 */
[----:B0-----:R-:W-:-:S03]  /*1800*/  IMAD.IADD R43, R41, 0x1, R38 ;  /* 0x00000001292b7824 */ /* 0x001fc600078e0226 */
[----:B------:R-:W0:Y:S01]  /*1810*/  LDS R38, [R2+0x2c00] ;  /* 0x002c000002267984 */ /* 0x000e220000000800 */
[----:B-1----:R-:W-:-:S03]  /*1820*/  IMAD.IADD R42, R43, 0x1, R42 ;  /* 0x000000012b2a7824 */ /* 0x002fc600078e022a */
[----:B------:R1:W-:Y:S01]  /*1830*/  STS [R2+0x1c00], R43 ;  /* 0x001c002b02007388 */ /* 0x0003e20000000800 */
[----:B--2---:R-:W-:-:S03]  /*1840*/  IMAD.IADD R37, R42, 0x1, R37 ;  /* 0x000000012a257824 */ /* 0x004fc600078e0225 */
[----:B------:R1:W-:Y:S01]  /*1850*/  STS [R2+0x2000], R42 ;  /* 0x0020002a02007388 */ /* 0x0003e20000000800 */
[----:B---3--:R-:W-:-:S03]  /*1860*/  IMAD.IADD R36, R37, 0x1, R36 ;  /* 0x0000000125247824 */ /* 0x008fc600078e0224 */
[----:B------:R1:W-:Y:S01]  /*1870*/  STS [R2+0x2400], R37 ;  /* 0x0024002502007388 */ /* 0x0003e20000000800 */
[----:B----4-:R-:W-:-:S03]  /*1880*/  IMAD.IADD R76, R36, 0x1, R0 ;  /* 0x00000001244c7824 */ /* 0x010fc600078e0200 */
[----:B------:R1:W-:Y:S04]  /*1890*/  STS [R2+0x2800], R36 ;  /* 0x0028002402007388 */ /* 0x0003e80000000800 */
[----:B------:R1:W-:Y:S02]  /*18a0*/  STS [R2+0x2c00], R76 ;  /* 0x002c004c02007388 */ /* 0x0003e40000000800 */
[----:B01----:R-:W-:-:S07]  /*18b0*/  IMAD.IADD R0, R76, 0x1, R38 ;  /* 0x000000014c007824 */ /* 0x003fce00078e0226 */
.L_x_13:
[----:B------:R-:W-:Y:S05]  /*18c0*/  BSYNC.RECONVERGENT B0 ;  /* 0x0000000000007941 */ /* 0x000fea0003800200 */
.L_x_12:
[----:B0-----:R-:W0:Y:S01]  /*18d0*/  LDC.64 R36, c[0x0][0x380] ;  /* 0x0000e000ff247b82 */ /* 0x001e220000000a00 */
[----:B------:R-:W1:Y:S01]  /*18e0*/  LDCU.64 UR10, c[0x0][0x3b8] ;  /* 0x00007700ff0a77ac */ /* 0x000e620008000a00 */
[C---:B------:R-:W-:Y:S01]  /*18f0*/  ISETP.NE.AND P0, PT, R0.reuse, 0x2280, PT ;  /* 0x000022800000780c */ /* 0x040fe20003f05270 */
[----:B------:R-:W-:Y:S01]  /*1900*/  IMAD R41, R75, 0x100, R35 ;  /* 0x000001004b297824 */ /* 0x000fe200078e0223 */
[----:B------:R-:W-:Y:S02]  /*1910*/  @!P2 LOP3.LUT R76, R0, 0x40000000, RZ, 0xfc, !PT ;  /* 0x40000000004ca812 */ /* 0x000fe400078efcff */
[----:B------:R-:W-:Y:S02]  /*1920*/  ISETP.LT.U32.AND P0, PT, R35, 0x100, !P0 ;  /* 0x000001002300780c */ /* 0x000fe40004701070 */
[----:B------:R-:W2:Y:S01]  /*1930*/  LDC.64 R42, c[0x0][0x398] ;  /* 0x0000e600ff2a7b82 */ /* 0x000ea20000000a00 */
[----:B-1----:R-:W-:-:S04]  /*1940*/  LEA R38, P1, R39, UR10, 0x2 ;  /* 0x0000000a27267c11 */ /* 0x002fc8000f8210ff */
[----:B------:R-:W-:Y:S01]  /*1950*/  LEA.HI.X R39, R39, UR11, R40, 0x2, P1 ;  /* 0x0000000b27277c11 */ /* 0x000fe200088f1428 */
[----:B0-----:R-:W-:Y:S02]  /*1960*/  IMAD.WIDE R36, R41, 0x4, R36 ;  /* 0x0000000429247825 */ /* 0x001fe400078e0224 */
[----:B------:R-:W0:Y:S03]  /*1970*/  LDC.64 R40, c[0x0][0x390] ;  /* 0x0000e400ff287b82 */ /* 0x000e260000000a00 */
[----:B------:R1:W-:Y:S01]  /*1980*/  @!P2 STG.E.STRONG.SYS desc[UR8][R36.64], R76 ;  /* 0x0000004c2400a986 */ /* 0x0003e2000c115908 */
[----:B--2---:R-:W-:-:S04]  /*1990*/  IMAD.WIDE.U32 R42, R35, 0x4, R42 ;  /* 0x00000004232a7825 */ /* 0x004fc800078e002a */
[----:B0-----:R-:W-:Y:S01]  /*19a0*/  IMAD.WIDE.U32 R40, R35, 0x4, R40 ;  /* 0x0000000423287825 */ /* 0x001fe200078e0028 */
[----:B------:R-:W-:Y:S06]  /*19b0*/  BAR.RED.OR.DEFER_BLOCKING 0x0, P0 ;  /* 0x0000000000007b1d */ /* 0x000fec0000014800 */
[----:B------:R-:W0:Y:S02]  /*19c0*/  B2R.RESULT RZ, P0 ;  /* 0x0000000000ff731c */ /* 0x000e240000004000 */
[----:B01----:R-:W-:Y:S05]  /*19d0*/  @!P0 BRA `(.L_x_14) ;  /* 0x00000014009c8947 */ /* 0x003fea0003800000 */
[----:B------:R-:W-:Y:S01]  /*19e0*/  ISETP.GT.U32.AND P0, PT, R35, R31, PT ;  /* 0x0000001f2300720c */ /* 0x000fe20003f04070 */
[----:B------:R-:W-:Y:S03]  /*19f0*/  BSSY B1, `(.L_x_15) ;  /* 0x0000028000017945 */ /* 0x000fe60003800000 */
[----:B------:R-:W-:Y:S01]  /*1a00*/  SEL R11, RZ, 0x2280, !P0 ;  /* 0x00002280ff0b7807 */ /* 0x000fe20004000000 */
[----:B------:R-:W-:Y:S08]  /*1a10*/  @P2 BRA `(.L_x_16) ;  /* 0x0000000000942947 */ /* 0x000ff00003800000 */
[----:B------:R-:W2:Y:S01]  /*1a20*/  LDG.E R42, desc[UR8][R42.64] ;  /* 0x000000082a2a7981 */ /* 0x000ea2000c1e1900 */
[----:B------:R-:W-:Y:S01]  /*1a30*/  ISETP.GE.AND P0, PT, R75, 0x1, PT ;  /* 0x000000014b00780c */ /* 0x000fe20003f06270 */
[----:B------:R-:W-:Y:S02]  /*1a40*/  IMAD.MOV.U32 R6, RZ, RZ, R0 ;  /* 0x000000ffff067224 */ /* 0x000fe400078e0000 */
[----:B--2---:R-:W-:-:S05]  /*1a50*/  IMAD.IADD R3, R42, 0x1, -R11 ;  /* 0x000000012a037824 */ /* 0x004fca00078e0a0b */
[----:B------:R0:W-:Y:S05]  /*1a60*/  STS [R2+0x8a00], R3 ;  /* 0x008a000302007388 */ /* 0x0001ea0000000800 */
[----:B------:R-:W-:Y:S05]  /*1a70*/  @!P0 BRA `(.L_x_17) ;  /* 0x00000000006c8947 */ /* 0x000fea0003800000 */
[----:B------:R-:W-:Y:S01]  /*1a80*/  BSSY B0, `(.L_x_18) ;  /* 0x0000019000007945 */ /* 0x000fe20003800000 */
[----:B0-----:R-:W-:Y:S02]  /*1a90*/  IMAD.MOV.U32 R3, RZ, RZ, -0x1 ;  /* 0xffffffffff037424 */ /* 0x001fe400078e00ff */
[----:B------:R-:W-:Y:S02]  /*1aa0*/  IMAD.MOV.U32 R7, RZ, RZ, R75 ;  /* 0x000000ffff077224 */ /* 0x000fe400078e004b */
[----:B------:R-:W-:-:S07]  /*1ab0*/  IMAD.MOV.U32 R6, RZ, RZ, R0 ;  /* 0x000000ffff067224 */ /* 0x000fce00078e0000 */
.L_x_22:
[----:B------:R-:W0:Y:S01]  /*1ac0*/  LDC.64 R4, c[0x0][0x380] ;  /* 0x0000e000ff047b82 */ /* 0x000e220000000a00 */
[----:B------:R-:W-:Y:S01]  /*1ad0*/  VIADD R13, R7, 0xffffffff ;  /* 0xffffffff070d7836 */ /* 0x000fe20000000000 */
[----:B------:R-:W-:Y:S03]  /*1ae0*/  BSSY B2, `(.L_x_19) ;  /* 0x0000008000027945 */ /* 0x000fe60003800000 */
[----:B------:R-:W-:-:S04]  /*1af0*/  IMAD R9, R13, 0x100, R35 ;  /* 0x000001000d097824 */ /* 0x000fc800078e0223 */
[----:B0-----:R-:W-:-:S07]  /*1b00*/  IMAD.WIDE R4, R9, 0x4, R4 ;  /* 0x0000000409047825 */ /* 0x001fce00078e0204 */
.L_x_20:
[----:B------:R-:W-:Y:S05]  /*1b10*/  YIELD ;  /* 0x0000000000007946 */ /* 0x000fea0003800000 */
[----:B------:R0:W-:Y:S06]  /*1b20*/  MEMBAR.SC.CTA ;  /* 0x0000000000007992 */ /* 0x0001ec0000000000 */
[----:B0-----:R-:W2:Y:S02]  /*1b30*/  LDG.E.STRONG.SYS R8, desc[UR8][R4.64] ;  /* 0x0000000804087981 */ /* 0x001ea4000c1f5900 */
[----:B--2---:R-:W-:-:S13]  /*1b40*/  ISETP.NE.AND P0, PT, R8, RZ, PT ;  /* 0x000000ff0800720c */ /* 0x004fda0003f05270 */
[----:B------:R-:W-:Y:S05]  /*1b50*/  @!P0 BRA `(.L_x_20) ;  /* 0xfffffffc00ec8947 */ /* 0x000fea000383ffff */
[----:B------:R-:W-:Y:S05]  /*1b60*/  BSYNC B2 ;  /* 0x0000000000027941 */ /* 0x000fea0003800000 */
.L_x_19:
[----:B------:R-:W-:Y:S01]  /*1b70*/  BSSY.RECONVERGENT B2, `(.L_x_21) ;  /* 0x0000006000027945 */ /* 0x000fe20003800200 */
[C---:B------:R-:W-:Y:S02]  /*1b80*/  ISETP.GT.AND P0, PT, R8.reuse, -0x1, PT ;  /* 0xffffffff0800780c */ /* 0x040fe40003f04270 */
[----:B------:R-:W-:Y:S01]  /*1b90*/  LOP3.LUT R5, R8, 0x3fffffff, RZ, 0xc0, !PT ;  /* 0x3fffffff08057812 */ /* 0x000fe200078ec0ff */
[----:B------:R-:W-:Y:S05]  /*1ba0*/  WARPSYNC.EXCLUSIVE R3 ;  /* 0x0000000003007348 */ /* 0x000fea0003a00000 */
[----:B------:R-:W-:-:S05]  /*1bb0*/  IMAD.IADD R6, R5, 0x1, R6 ;  /* 0x0000000105067824 */ /* 0x000fca00078e0206 */
[----:B------:R-:W-:-:S07]  /*1bc0*/  VOTE.ANY R3, PT, P0 ;  /* 0x0000000000037806 */ /* 0x000fce00000e0100 */
[----:B------:R-:W-:Y:S05]  /*1bd0*/  BSYNC.RECONVERGENT B2 ;  /* 0x0000000000027941 */ /* 0x000fea0003800200 */
.L_x_21:
[----:B------:R-:W-:Y:S01]  /*1be0*/  ISETP.GT.U32.AND P1, PT, R7, 0x1, PT ;  /* 0x000000010700780c */ /* 0x000fe20003f24070 */
[----:B------:R-:W-:-:S12]  /*1bf0*/  IMAD.MOV.U32 R7, RZ, RZ, R13 ;  /* 0x000000ffff077224 */ /* 0x000fd800078e000d */
[----:B------:R-:W-:Y:S05]  /*1c00*/  @P0 BRA P1, `(.L_x_22) ;  /* 0xfffffffc00ac0947 */ /* 0x000fea000083ffff */
[----:B------:R-:W-:Y:S05]  /*1c10*/  BSYNC B0 ;  /* 0x0000000000007941 */ /* 0x000fea0003800000 */
.L_x_18:
[----:B------:R1:W2:Y:S02]  /*1c20*/  LDS R3, [R2+0x8a00] ;  /* 0x008a000002037984 */ /* 0x0002a40000000800 */
.L_x_17:
[----:B------:R-:W-:Y:S02]  /*1c30*/  LOP3.LUT R5, R6, 0x80000000, RZ, 0xfc, !PT ;  /* 0x8000000006057812 */ /* 0x000fe400078efcff */
[----:B0-2---:R-:W-:-:S03]  /*1c40*/  IADD3 R3, PT, PT, R3, R6, -R0 ;  /* 0x0000000603037210 */ /* 0x005fc60007ffe800 */
[----:B------:R0:W-:Y:S04]  /*1c50*/  STG.E.STRONG.SYS desc[UR8][R36.64], R5 ;  /* 0x0000000524007986 */ /* 0x0001e8000c115908 */
[----:B------:R0:W-:Y:S02]  /*1c60*/  STS [R2+0x8a00], R3 ;  /* 0x008a000302007388 */ /* 0x0001e40000000800 */
.L_x_16:
[----:B------:R-:W-:Y:S05]  /*1c70*/  BSYNC B1 ;  /* 0x0000000000017941 */ /* 0x000fea0003800000 */
.L_x_15:
[----:B------:R-:W2:Y:S01]  /*1c80*/  LDC.64 R6, c[0x0][0x390] ;  /* 0x0000e400ff067b82 */ /* 0x000ea20000000a00 */
[----:B------:R-:W-:Y:S05]  /*1c90*/  WARPSYNC.ALL ;  /* 0x0000000000007948 */ /* 0x000fea0003800000 */
[----:B------:R-:W-:Y:S02]  /*1ca0*/  UMOV UR5, 0x400 ;  /* 0x0000040000057882 */ /* 0x000fe40000000000 */
[----:B------:R-:W3:Y:S08]  /*1cb0*/  LDC R4, c[0x0][0x3c0] ;  /* 0x0000f000ff047b82 */ /* 0x000ef00000000800 */
[----:B------:R-:W4:Y:S01]  /*1cc0*/  S2UR UR6, SR_CgaCtaId ;  /* 0x00000000000679c3 */ /* 0x000f220000008800 */
[----:B--2---:R-:W-:-:S02]  /*1cd0*/  ISETP.EQ.U32.AND P1, PT, R6, RZ, PT ;  /* 0x000000ff0600720c */ /* 0x004fc40003f22070 */
[----:B---3--:R-:W-:-:S04]  /*1ce0*/  ISETP.GE.AND P0, PT, R71, R4, PT ;  /* 0x000000044700720c */ /* 0x008fc80003f06270 */
[----:B------:R-:W-:-:S04]  /*1cf0*/  ISETP.EQ.OR.EX P0, PT, R7, RZ, !P0, P1 ;  /* 0x000000ff0700720c */ /* 0x000fc80004702710 */
[----:B------:R-:W-:Y:S01]  /*1d00*/  ISETP.GT.U32.OR P0, PT, R35, 0xff, P0 ;  /* 0x000000ff2300780c */ /* 0x000fe20000704470 */
[----:B----4-:R-:W-:-:S06]  /*1d10*/  ULEA UR5, UR6, UR5, 0x18 ;  /* 0x0000000506057291 */ /* 0x010fcc000f8ec0ff */
[----:B------:R-:W-:-:S06]  /*1d20*/  LEA R31, R31, UR5, 0x2 ;  /* 0x000000051f1f7c11 */ /* 0x000fcc000f8e10ff */
[----:B0-----:R-:W0:Y:S02]  /*1d30*/  @!P0 LDS R3, [R2+0x8a00] ;  /* 0x008a000002038984 */ /* 0x001e240000000800 */
[----:B0-----:R-:W-:-:S05]  /*1d40*/  @!P0 IADD3 R3, PT, PT, R3, R11, R0 ;  /* 0x0000000b03038210 */ /* 0x001fca0007ffe000 */
[----:B------:R0:W-:Y:S01]  /*1d50*/  @!P0 STG.E desc[UR8][R40.64], R3 ;  /* 0x0000000328008986 */ /* 0x0001e2000c101908 */
[----:B------:R-:W-:Y:S01]  /*1d60*/  BAR.SYNC.DEFER_BLOCKING 0x0 ;  /* 0x0000000000007b1d */ /* 0x000fe20000010000 */
[----:B------:R-:W-:-:S05]  /*1d70*/  ISETP.GT.AND P0, PT, R71, R4, PT ;  /* 0x000000044700720c */ /* 0x000fca0003f04270 */
[----:B------:R-:W2:Y:S08]  /*1d80*/  LDS R31, [R31+0x8a00] ;  /* 0x008a00001f1f7984 */ /* 0x000eb00000000800 */
[----:B0-----:R-:W-:Y:S05]  /*1d90*/  @P0 BRA `(.L_x_23) ;  /* 0x0000000000740947 */ /* 0x001fea0003800000 */
[----:B------:R-:W1:Y:S01]  /*1da0*/  LDCU.64 UR4, c[0x0][0x3a0] ;  /* 0x00007400ff0477ac */ /* 0x000e620008000a00 */
[----:B--2---:R-:W-:-:S05]  /*1db0*/  IADD3 R0, P1, PT, R70, R31, RZ ;  /* 0x0000001f46007210 */ /* 0x004fca0007f3e0ff */
[----:B------:R-:W-:Y:S01]  /*1dc0*/  IMAD.X R5, RZ, RZ, RZ, P1 ;  /* 0x000000ffff057224 */ /* 0x000fe200008e06ff */
[----:B-1----:R-:W-:-:S04]  /*1dd0*/  LEA R2, P1, R0, UR4, 0x2 ;  /* 0x0000000400027c11 */ /* 0x002fc8000f8210ff */
[----:B------:R-:W-:-:S05]  /*1de0*/  LEA.HI.X R3, R0, UR5, R5, 0x2, P1 ;  /* 0x0000000500037c11 */ /* 0x000fca00088f1405 */
[----:B------:R1:W-:Y:S04]  /*1df0*/  STG.E desc[UR8][R2.64], R69 ;  /* 0x0000004502007986 */ /* 0x0003e8000c101908 */
        /* <DEDUP_REMOVED lines=21> */
[----:B------:R1:W-:Y:S01]  /*1f50*/  STG.E desc[UR8][R2.64+0xb00], R47 ;  /* 0x000b002f02007986 */ /* 0x0003e2000c101908 */
[----:B------:R-:W-:Y:S05]  /*1f60*/  BRA `(.L_x_24) ;  /* 0x0000000400287947 */ /* 0x000fea0003800000 */
.L_x_23:
[----:B------:R-:W0:Y:S01]  /*1f70*/  LDCU.64 UR4, c[0x0][0x3a0] ;  /* 0x00007400ff0477ac */ /* 0x000e220008000a00 */
[----:B------:R-:W-:Y:S01]  /*1f80*/  IMAD R7, R75, -0x2280, R4 ;  /* 0xffffdd804b077824 */ /* 0x000fe200078e0204 */
[C---:B--2---:R-:W-:Y:S01]  /*1f90*/  IADD3 R0, P2, PT, R70.reuse, R31, RZ ;  /* 0x0000001f46007210 */ /* 0x044fe20007f5e0ff */
[C---:B------:R-:W-:Y:S02]  /*1fa0*/  VIADD R6, R70.reuse, 0x40 ;  /* 0x0000004046067836 */ /* 0x040fe40000000000 */
[C---:B-1----:R-:W-:Y:S01]  /*1fb0*/  VIADD R2, R70.reuse, 0x20 ;  /* 0x0000002046027836 */ /* 0x042fe20000000000 */
[-C--:B------:R-:W-:Y:S01]  /*1fc0*/  ISETP.GE.AND P1, PT, R70, R7.reuse, PT ;  /* 0x000000074600720c */ /* 0x080fe20003f26270 */
[----:B------:R-:W-:Y:S01]  /*1fd0*/  IMAD.X R5, RZ, RZ, RZ, P2 ;  /* 0x000000ffff057224 */ /* 0x000fe200010e06ff */
[-C--:B------:R-:W-:Y:S01]  /*1fe0*/  ISETP.GE.AND P6, PT, R6, R7.reuse, PT ;  /* 0x000000070600720c */ /* 0x080fe20003fc6270 */
[----:B------:R-:W-:Y:S01]  /*1ff0*/  VIADD R6, R70, 0x60 ;  /* 0x0000006046067836 */ /* 0x000fe20000000000 */
[----:B------:R-:W-:Y:S01]  /*2000*/  ISETP.GE.AND P4, PT, R2, R7, PT ;  /* 0x000000070200720c */ /* 0x000fe20003f86270 */
[----:B------:R-:W-:-:S02]  /*2010*/  VIADD R8, R70, 0x80 ;  /* 0x0000008046087836 */ /* 0x000fc40000000000 */
[----:B------:R-:W-:Y:S01]  /*2020*/  VIADD R10, R70, 0xa0 ;  /* 0x000000a0460a7836 */ /* 0x000fe20000000000 */
[-C--:B------:R-:W-:Y:S01]  /*2030*/  ISETP.GE.AND P5, PT, R6, R7.reuse, PT ;  /* 0x000000070600720c */ /* 0x080fe20003fa6270 */
[----:B------:R-:W-:Y:S01]  /*2040*/  VIADD R6, R70, 0xc0 ;  /* 0x000000c046067836 */ /* 0x000fe20000000000 */
[----:B------:R-:W-:Y:S01]  /*2050*/  ISETP.GE.AND P3, PT, R8, R7, PT ;  /* 0x000000070800720c */ /* 0x000fe20003f66270 */
[----:B------:R-:W-:Y:S01]  /*2060*/  VIADD R8, R70, 0xe0 ;  /* 0x000000e046087836 */ /* 0x000fe20000000000 */
[----:B0-----:R-:W-:-:S04]  /*2070*/  LEA R2, P2, R0, UR4, 0x2 ;  /* 0x0000000400027c11 */ /* 0x001fc8000f8410ff */
[----:B------:R-:W-:Y:S02]  /*2080*/  LEA.HI.X R3, R0, UR5, R5, 0x2, P2 ;  /* 0x0000000500037c11 */ /* 0x000fe400090f1405 */
[----:B------:R-:W-:-:S03]  /*2090*/  ISETP.GE.AND P2, PT, R10, R7, PT ;  /* 0x000000070a00720c */ /* 0x000fc60003f46270 */
[----:B------:R0:W-:Y:S01]  /*20a0*/  @!P1 STG.E desc[UR8][R2.64], R69 ;  /* 0x0000004502009986 */ /* 0x0001e2000c101908 */
[-C--:B------:R-:W-:Y:S01]  /*20b0*/  ISETP.GE.AND P1, PT, R6, R7.reuse, PT ;  /* 0x000000070600720c */ /* 0x080fe20003f26270 */
[----:B------:R-:W-:Y:S02]  /*20c0*/  VIADD R6, R70, 0x100 ;  /* 0x0000010046067836 */ /* 0x000fe40000000000 */
[----:B------:R0:W-:Y:S01]  /*20d0*/  @!P4 STG.E desc[UR8][R2.64+0x80], R68 ;  /* 0x000080440200c986 */ /* 0x0001e2000c101908 */
[-C--:B------:R-:W-:Y:S01]  /*20e0*/  ISETP.GE.AND P4, PT, R8, R7.reuse, PT ;  /* 0x000000070800720c */ /* 0x080fe20003f86270 */
[----:B------:R-:W-:Y:S02]  /*20f0*/  VIADD R8, R70, 0x120 ;  /* 0x0000012046087836 */ /* 0x000fe40000000000 */
[----:B------:R0:W-:Y:S01]  /*2100*/  @!P6 STG.E desc[UR8][R2.64+0x100], R67 ;  /* 0x000100430200e986 */ /* 0x0001e2000c101908 */
[----:B------:R-:W-:Y:S01]  /*2110*/  ISETP.GE.AND P6, PT, R6, R7, PT ;  /* 0x000000070600720c */ /* 0x000fe20003fc6270 */
[----:B------:R-:W-:-:S02]  /*2120*/  VIADD R6, R70, 0x140 ;  /* 0x0000014046067836 */ /* 0x000fc40000000000 */
        /* <DEDUP_REMOVED lines=37> */
[----:B------:R-:W-:-:S03]  /*2380*/  ISETP.GE.AND P5, PT, R8, R7, PT ;  /* 0x000000070800720c */ /* 0x000fc60003fa6270 */
[----:B------:R0:W-:Y:S01]  /*2390*/  @!P3 STG.E desc[UR8][R2.64+0x800], R53 ;  /* 0x000800350200b986 */ /* 0x0001e2000c101908 */
[----:B------:R-:W-:-:S03]  /*23a0*/  ISETP.GE.AND P3, PT, R6, R7, PT ;  /* 0x000000070600720c */ /* 0x000fc60003f66270 */
[----:B------:R0:W-:Y:S04]  /*23b0*/  @!P2 STG.E desc[UR8][R2.64+0x880], R52 ;  /* 0x000880340200a986 */ /* 0x0001e8000c101908 */
[----:B------:R0:W-:Y:S04]  /*23c0*/  @!P1 STG.E desc[UR8][R2.64+0x900], R51 ;  /* 0x0009003302009986 */ /* 0x0001e8000c101908 */
[----:B------:R0:W-:Y:S04]  /*23d0*/  @!P4 STG.E desc[UR8][R2.64+0x980], R50 ;  /* 0x000980320200c986 */ /* 0x0001e8000c101908 */
[----:B------:R0:W-:Y:S04]  /*23e0*/  @!P6 STG.E desc[UR8][R2.64+0xa00], R49 ;  /* 0x000a00310200e986 */ /* 0x0001e8000c101908 */
[----:B------:R0:W-:Y:S04]  /*23f0*/  @!P5 STG.E desc[UR8][R2.64+0xa80], R48 ;  /* 0x000a80300200d986 */ /* 0x0001e8000c101908 */
[----:B------:R0:W-:Y:S02]  /*2400*/  @!P3 STG.E desc[UR8][R2.64+0xb00], R47 ;  /* 0x000b002f0200b986 */ /* 0x0001e4000c101908 */
.L_x_24:
[----:B------:R-:W-:Y:S05]  /*2410*/  @P0 BRA `(.L_x_25) ;  /* 0x0000000000600947 */ /* 0x000fea0003800000 */
        /* <DEDUP_REMOVED lines=10> */
[----:B01----:R2:W5:Y:S04]  /*24c0*/  LDG.E R47, desc[UR8][R38.64+0x480] ;  /* 0x00048008262f7981 */ /* 0x003568000c1e1900 */
        /* <DEDUP_REMOVED lines=13> */
.L_x_25:
[----:B------:R-:W-:Y:S02]  /*25a0*/  IMAD.IADD R73, R4, 0x1, -R73 ;  /* 0x0000000104497824 */ /* 0x000fe400078e0a49 */
[C---:B01----:R-:W-:Y:S02]  /*25b0*/  VIADD R2, R70.reuse, 0x20 ;  /* 0x0000002046027836 */ /* 0x043fe40000000000 */
[C---:B------:R-:W-:Y:S01]  /*25c0*/  VIADD R6, R70.reuse, 0x40 ;  /* 0x0000004046067836 */ /* 0x040fe20000000000 */
[CC--:B------:R-:W-:Y:S01]  /*25d0*/  ISETP.GE.AND P1, PT, R70.reuse, R73.reuse, PT ;  /* 0x000000494600720c */ /* 0x0c0fe20003f26270 */
[----:B------:R-:W-:Y:S01]  /*25e0*/  VIADD R8, R70, 0x80 ;  /* 0x0000008046087836 */ /* 0x000fe20000000000 */
[-C--:B------:R-:W-:Y:S01]  /*25f0*/  ISETP.GE.AND P4, PT, R2, R73.reuse, PT ;  /* 0x000000490200720c */ /* 0x080fe20003f86270 */
[----:B------:R-:W-:Y:S01]  /*2600*/  VIADD R2, R70, 0x60 ;  /* 0x0000006046027836 */ /* 0x000fe20000000000 */
[-C--:B------:R-:W-:Y:S01]  /*2610*/  ISETP.GE.AND P6, PT, R6, R73.reuse, PT ;  /* 0x000000490600720c */ /* 0x080fe20003fc6270 */
[----:B------:R-:W-:Y:S01]  /*2620*/  VIADD R6, R70, 0xa0 ;  /* 0x000000a046067836 */ /* 0x000fe20000000000 */
[----:B------:R-:W-:-:S02]  /*2630*/  ISETP.GE.AND P3, PT, R8, R73, PT ;  /* 0x000000490800720c */ /* 0x000fc40003f66270 */
[-C--:B------:R-:W-:Y:S01]  /*2640*/  ISETP.GE.AND P5, PT, R2, R73.reuse, PT ;  /* 0x000000490200720c */ /* 0x080fe20003fa6270 */
[----:B------:R-:W-:Y:S01]  /*2650*/  VIADD R2, R70, 0xc0 ;  /* 0x000000c046027836 */ /* 0x000fe20000000000 */
[-C--:B------:R-:W-:Y:S01]  /*2660*/  ISETP.GE.AND P2, PT, R6, R73.reuse, PT ;  /* 0x000000490600720c */ /* 0x080fe20003f46270 */
[----:B------:R-:W-:Y:S02]  /*2670*/  VIADD R6, R70, 0xe0 ;  /* 0x000000e046067836 */ /* 0x000fe40000000000 */
[----:B------:R0:W5:Y:S01]  /*2680*/  @!P1 LDG.E R27, desc[UR8][R38.64] ;  /* 0x00000008261b9981 */ /* 0x000162000c1e1900 */
[-C--:B------:R-:W-:Y:S01]  /*2690*/  ISETP.GE.AND P1, PT, R2, R73.reuse, PT ;  /* 0x000000490200720c */ /* 0x080fe20003f26270 */
[----:B------:R-:W-:Y:S02]  /*26a0*/  VIADD R2, R70, 0x100 ;  /* 0x0000010046027836 */ /* 0x000fe40000000000 */
[----:B------:R0:W5:Y:S01]  /*26b0*/  @!P4 LDG.E R29, desc[UR8][R38.64+0x80] ;  /* 0x00008008261dc981 */ /* 0x000162000c1e1900 */
[----:B------:R-:W-:Y:S01]  /*26c0*/  ISETP.GE.AND P4, PT, R6, R73, PT ;  /* 0x000000490600720c */ /* 0x000fe20003f86270 */
[----:B------:R-:W-:-:S02]  /*26d0*/  VIADD R6, R70, 0x120 ;  /* 0x0000012046067836 */ /* 0x000fc40000000000 */
[----:B------:R0:W5:Y:S01]  /*26e0*/  @!P6 LDG.E R31, desc[UR8][R38.64+0x100] ;  /* 0x00010008261fe981 */ /* 0x000162000c1e1900 */
        /* <DEDUP_REMOVED lines=39> */
[----:B------:R-:W-:-:S03]  /*2960*/  ISETP.GE.AND P5, PT, R6, R73, PT ;  /* 0x000000490600720c */ /* 0x000fc60003fa6270 */
[----:B------:R0:W5:Y:S01]  /*2970*/  @!P3 LDG.E R19, desc[UR8][R38.64+0x800] ;  /* 0x000800082613b981 */ /* 0x000162000c1e1900 */
[----:B------:R-:W-:-:S03]  /*2980*/  ISETP.GE.AND P3, PT, R2, R73, PT ;  /* 0x000000490200720c */ /* 0x000fc60003f66270 */
[----:B------:R0:W5:Y:S04]  /*2990*/  @!P2 LDG.E R17, desc[UR8][R38.64+0x880] ;  /* 0x000880082611a981 */ /* 0x000168000c1e1900 */
[----:B------:R0:W5:Y:S04]  /*29a0*/  @!P1 LDG.E R15, desc[UR8][R38.64+0x900] ;  /* 0x00090008260f9981 */ /* 0x000168000c1e1900 */
[----:B------:R0:W5:Y:S04]  /*29b0*/  @!P4 LDG.E R13, desc[UR8][R38.64+0x980] ;  /* 0x00098008260dc981 */ /* 0x000168000c1e1900 */
[----:B------:R0:W5:Y:S04]  /*29c0*/  @!P6 LDG.E R11, desc[UR8][R38.64+0xa00] ;  /* 0x000a0008260be981 */ /* 0x000168000c1e1900 */
[----:B------:R0:W5:Y:S04]  /*29d0*/  @!P5 LDG.E R9, desc[UR8][R38.64+0xa80] ;  /* 0x000a80082609d981 */ /* 0x000168000c1e1900 */
[----:B------:R0:W5:Y:S02]  /*29e0*/  @!P3 LDG.E R7, desc[UR8][R38.64+0xb00] ;  /* 0x000b00082607b981 */ /* 0x000164000c1e1900 */
.L_x_26:
[----:B------:R-:W-:Y:S05]  /*29f0*/  @P0 BRA `(.L_x_27) ;  /* 0x00000000006c0947 */ /* 0x000fea0003800000 */
[----:B------:R-:W1:Y:S02]  /*2a00*/  LDCU.64 UR4, c[0x0][0x3b0] ;  /* 0x00007600ff0477ac */ /* 0x000e640008000a00 */
[----:B-1----:R-:W-:-:S04]  /*2a10*/  LEA R2, P0, R0, UR4, 0x2 ;  /* 0x0000000400027c11 */ /* 0x002fc8000f8010ff */
[----:B------:R-:W-:-:S05]  /*2a20*/  LEA.HI.X R3, R0, UR5, R5, 0x2, P0 ;  /* 0x0000000500037c11 */ /* 0x000fca00080f1405 */
[----:B-----5:R-:W-:Y:S04]  /*2a30*/  STG.E desc[UR8][R2.64], R27 ;  /* 0x0000001b02007986 */ /* 0x020fe8000c101908 */
[----:B------:R-:W-:Y:S04]  /*2a40*/  STG.E desc[UR8][R2.64+0x80], R29 ;  /* 0x0000801d02007986 */ /* 0x000fe8000c101908 */
        /* <DEDUP_REMOVED lines=20> */
[----:B------:R-:W-:Y:S01]  /*2b90*/  STG.E desc[UR8][R2.64+0xb00], R7 ;  /* 0x000b000702007986 */ /* 0x000fe2000c101908 */
[----:B------:R-:W-:Y:S05]  /*2ba0*/  EXIT ;  /* 0x000000000000794d */ /* 0x000fea0003800000 */
.L_x_27:
[----:B------:R-:W1:Y:S01]  /*2bb0*/  LDCU.64 UR4, c[0x0][0x3b0] ;  /* 0x00007600ff0477ac */ /* 0x000e620008000a00 */
[----:B------:R-:W-:Y:S02]  /*2bc0*/  IMAD R75, R75, -0x2280, R4 ;  /* 0xffffdd804b4b7824 */ /* 0x000fe400078e0204 */
[C---:B------:R-:W-:Y:S02]  /*2bd0*/  VIADD R2, R70.reuse, 0x20 ;  /* 0x0000002046027836 */ /* 0x040fe40000000000 */
[C---:B------:R-:W-:Y:S01]  /*2be0*/  VIADD R4, R70.reuse, 0x40 ;  /* 0x0000004046047836 */ /* 0x040fe20000000000 */
[CC--:B------:R-:W-:Y:S01]  /*2bf0*/  ISETP.GE.AND P6, PT, R70.reuse, R75.reuse, PT ;  /* 0x0000004b4600720c */ /* 0x0c0fe20003fc6270 */
[----:B------:R-:W-:Y:S01]  /*2c00*/  VIADD R6, R70, 0x60 ;  /* 0x0000006046067836 */ /* 0x000fe20000000000 */
[-C--:B------:R-:W-:Y:S01]  /*2c10*/  ISETP.GE.AND P5, PT, R2, R75.reuse, PT ;  /* 0x0000004b0200720c */ /* 0x080fe20003fa6270 */
[----:B------:R-:W-:Y:S01]  /*2c20*/  VIADD R8, R70, 0xc0 ;  /* 0x000000c046087836 */ /* 0x000fe20000000000 */
[-C--:B------:R-:W-:Y:S01]  /*2c30*/  ISETP.GE.AND P1, PT, R4, R75.reuse, PT ;  /* 0x0000004b0400720c */ /* 0x080fe20003f26270 */
[----:B------:R-:W-:Y:S01]  /*2c40*/  VIADD R4, R70, 0x80 ;  /* 0x0000008046047836 */ /* 0x000fe20000000000 */
[----:B------:R-:W-:Y:S01]  /*2c50*/  ISETP.GE.AND P0, PT, R6, R75, PT ;  /* 0x0000004b0600720c */ /* 0x000fe20003f06270 */
[----:B------:R-:W-:-:S03]  /*2c60*/  VIADD R6, R70, 0xa0 ;  /* 0x000000a046067836 */ /* 0x000fc60000000000 */
[-C--:B------:R-:W-:Y:S01]  /*2c70*/  ISETP.GE.AND P4, PT, R4, R75.reuse, PT ;  /* 0x0000004b0400720c */ /* 0x080fe20003f86270 */
[----:B------:R-:W-:Y:S01]  /*2c80*/  VIADD R4, R70, 0x100 ;  /* 0x0000010046047836 */ /* 0x000fe20000000000 */
[----:B-1----:R-:W-:Y:S02]  /*2c90*/  LEA R2, P2, R0, UR4, 0x2 ;  /* 0x0000000400027c11 */ /* 0x002fe4000f8410ff */
[-C--:B------:R-:W-:Y:S02]  /*2ca0*/  ISETP.GE.AND P3, PT, R6, R75.reuse, PT ;  /* 0x0000004b0600720c */ /* 0x080fe40003f66270 */
[----:B------:R-:W-:Y:S01]  /*2cb0*/  LEA.HI.X R3, R0, UR5, R5, 0x2, P2 ;  /* 0x0000000500037c11 */ /* 0x000fe200090f1405 */
[----:B------:R-:W-:Y:S01]  /*2cc0*/  VIADD R0, R70, 0xe0 ;  /* 0x000000e046007836 */ /* 0x000fe20000000000 */
[----:B------:R-:W-:-:S03]  /*2cd0*/  ISETP.GE.AND P2, PT, R8, R75, PT ;  /* 0x0000004b0800720c */ /* 0x000fc60003f46270 */
[----:B-----5:R1:W-:Y:S01]  /*2ce0*/  @!P6 STG.E desc[UR8][R2.64], R27 ;  /* 0x0000001b0200e986 */ /* 0x0203e2000c101908 */
        /* <DEDUP_REMOVED lines=37> */
[C---:B------:R-:W-:Y:S02]  /*2f40*/  VIADD R0, R70.reuse, 0x2a0 ;  /* 0x000002a046007836 */ /* 0x040fe40000000000 */
[----:B------:R-:W-:Y:S01]  /*2f50*/  VIADD R70, R70, 0x2c0 ;  /* 0x000002c046467836 */ /* 0x000fe20000000000 */
[----:B------:R1:W-:Y:S01]  /*2f60*/  @!P2 STG.E desc[UR8][R2.64+0x680], R23 ;  /* 0x000680170200a986 */ /* 0x0003e2000c101908 */
[----:B------:R-:W-:-:S03]  /*2f70*/  ISETP.GE.AND P2, PT, R4, R75, PT ;  /* 0x0000004b0400720c */ /* 0x000fc60003f46270 */
        /* <DEDUP_REMOVED lines=9> */
[----:B------:R1:W-:Y:S01]  /*3010*/  @!P6 STG.E desc[UR8][R2.64+0xa80], R9 ;  /* 0x000a80090200e986 */ /* 0x0003e2000c101908 */
[----:B------:R-:W-:Y:S05]  /*3020*/  @P5 EXIT ;  /* 0x000000000000594d */ /* 0x000fea0003800000 */
[----:B------:R-:W-:Y:S01]  /*3030*/  STG.E desc[UR8][R2.64+0xb00], R7 ;  /* 0x000b000702007986 */ /* 0x000fe2000c101908 */
[----:B------:R-:W-:Y:S05]  /*3040*/  EXIT ;  /* 0x000000000000794d */ /* 0x000fea0003800000 */
.L_x_14:
[----:B------:R-:W-:Y:S01]  /*3050*/  IMAD.MOV.U32 R34, RZ, RZ, RZ ;  /* 0x000000ffff227224 */ /* 0x000fe200078e00ff */
[C---:B------:R-:W-:Y:S01]  /*3060*/  ISETP.GT.U32.AND P0, PT, R35.reuse, 0x1f, PT ;  /* 0x0000001f2300780c */ /* 0x040fe20003f04070 */
[----:B------:R-:W-:Y:S05]  /*3070*/  WARPSYNC.ALL ;  /* 0x0000000000007948 */ /* 0x000fea0003800000 */
[----:B------:R-:W-:-:S04]  /*3080*/  IMAD.HI.U32 R36, R35, 0x15555556, R34 ;  /* 0x1555555623247827 */ /* 0x000fc800078e0022 */
[----:B------:R-:W-:-:S05]  /*3090*/  IMAD R37, R36, 0x4, R77 ;  /* 0x0000000424257824 */ /* 0x000fca00078e024d */
[----:B------:R0:W-:Y:S01]  /*30a0*/  STS [R37+0x3410], R0 ;  /* 0x0034100025007388 */ /* 0x0001e20000000800 */
[----:B------:R-:W-:Y:S06]  /*30b0*/  BAR.SYNC.DEFER_BLOCKING 0x0 ;  /* 0x0000000000007b1d */ /* 0x000fec0000010000 */
[----:B------:R-:W-:Y:S05]  /*30c0*/  @P0 BRA `(.L_x_28) ;  /* 0x0000000000dc0947 */ /* 0x000fea0003800000 */
[----:B------:R-:W-:Y:S01]  /*30d0*/  IMAD R56, R35, 0x34, R77 ;  /* 0x0000003423387824 */ /* 0x000fe200078e024d */
[----:B------:R-:W-:-:S04]  /*30e0*/  UMOV UR5, 0xffffffff ;  /* 0xffffffff00057882 */ /* 0x000fc80000000000 */
[----:B------:R-:W-:Y:S04]  /*30f0*/  LDS R55, [R56+0x3410] ;  /* 0x0034100038377984 */ /* 0x000fe80000000800 */
[----:B------:R-:W-:Y:S04]  /*3100*/  LDS R54, [R56+0x3414] ;  /* 0x0034140038367984 */ /* 0x000fe80000000800 */
[----:B------:R-:W1:Y:S04]  /*3110*/  LDS R53, [R56+0x3418] ;  /* 0x0034180038357984 */ /* 0x000e680000000800 */
[----:B------:R-:W-:Y:S04]  /*3120*/  LDS R52, [R56+0x341c] ;  /* 0x00341c0038347984 */ /* 0x000fe80000000800 */
[----:B------:R-:W2:Y:S04]  /*3130*/  LDS R51, [R56+0x3420] ;  /* 0x0034200038337984 */ /* 0x000ea80000000800 */
[----:B------:R-:W-:Y:S04]  /*3140*/  LDS R50, [R56+0x3424] ;  /* 0x0034240038327984 */ /* 0x000fe80000000800 */
[----:B------:R-:W3:Y:S04]  /*3150*/  LDS R49, [R56+0x3428] ;  /* 0x0034280038317984 */ /* 0x000ee80000000800 */
[----:B------:R-:W-:Y:S04]  /*3160*/  LDS R48, [R56+0x342c] ;  /* 0x00342c0038307984 */ /* 0x000fe80000000800 */
[----:B------:R-:W4:Y:S04]  /*3170*/  LDS R47, [R56+0x3430] ;  /* 0x00343000382f7984 */ /* 0x000f280000000800 */
[----:B------:R-:W-:Y:S04]  /*3180*/  LDS R36, [R56+0x3434] ;  /* 0x0034340038247984 */ /* 0x000fe80000000800 */
[----:B------:R-:W5:Y:S04]  /*3190*/  LDS R31, [R56+0x3438] ;  /* 0x00343800381f7984 */ /* 0x000f680000000800 */
[----:B------:R-:W0:Y:S01]  /*31a0*/  LDS R57, [R56+0x343c] ;  /* 0x00343c0038397984 */ /* 0x000e220000000800 */
[----:B-1----:R-:W-:-:S04]  /*31b0*/  IADD3 R58, PT, PT, R53, R54, R55 ;  /* 0x00000036353a7210 */ /* 0x002fc80007ffe037 */
[----:B--2---:R-:W-:-:S04]  /*31c0*/  IADD3 R58, PT, PT, R51, R58, R52 ;  /* 0x0000003a333a7210 */ /* 0x004fc80007ffe034 */
[----:B---3--:R-:W-:-:S04]  /*31d0*/  IADD3 R58, PT, PT, R49, R58, R50 ;  /* 0x0000003a313a7210 */ /* 0x008fc80007ffe032 */
[----:B----4-:R-:W-:-:S04]  /*31e0*/  IADD3 R58, PT, PT, R47, R58, R48 ;  /* 0x0000003a2f3a7210 */ /* 0x010fc80007ffe030 */
[----:B-----5:R-:W-:-:S05]  /*31f0*/  IADD3 R58, PT, PT, R31, R58, R36 ;  /* 0x0000003a1f3a7210 */ /* 0x020fca0007ffe024 */
[----:B0-----:R-:W-:Y:S01]  /*3200*/  IMAD.IADD R57, R57, 0x1, R58 ;  /* 0x0000000139397824 */ /* 0x001fe200078e023a */
[----:B------:R-:W-:Y:S06]  /*3210*/  BRA.DIV UR5, `(.L_x_29) ;  /* 0x0000008e05987947 */ /* 0x000fec000b800000 */
[----:B------:R-:W0:Y:S02]  /*3220*/  SHFL.UP P0, R58, R57, 0x1, RZ ;  /* 0x04200000393a7989 */ /* 0x000e2400000000ff */
[----:B0-----:R-:W-:-:S05]  /*3230*/  @P0 IMAD.IADD R58, R57, 0x1, R58 ;  /* 0x00000001393a0824 */ /* 0x001fca00078e023a */
[----:B------:R-:W0:Y:S02]  /*3240*/  SHFL.UP P0, R59, R58, 0x2, RZ ;  /* 0x044000003a3b7989 */ /* 0x000e2400000000ff */
[----:B0-----:R-:W-:-:S05]  /*3250*/  @P0 IMAD.IADD R59, R58, 0x1, R59 ;  /* 0x000000013a3b0824 */ /* 0x001fca00078e023b */
[----:B------:R-:W0:Y:S02]  /*3260*/  SHFL.UP P0, R60, R59, 0x4, RZ ;  /* 0x048000003b3c7989 */ /* 0x000e2400000000ff */
[----:B0-----:R-:W-:-:S05]  /*3270*/  @P0 IMAD.IADD R60, R59, 0x1, R60 ;  /* 0x000000013b3c0824 */ /* 0x001fca00078e023c */
[----:B------:R-:W0:Y:S02]  /*3280*/  SHFL.UP P0, R61, R60, 0x8, RZ ;  /* 0x050000003c3d7989 */ /* 0x000e2400000000ff */
[----:B0-----:R-:W-:-:S05]  /*3290*/  @P0 IMAD.IADD R61, R60, 0x1, R61 ;  /* 0x000000013c3d0824 */ /* 0x001fca00078e023d */
[----:B------:R0:W1:Y:S02]  /*32a0*/  SHFL.UP P0, R62, R61, 0x10, RZ ;  /* 0x060000003d3e7989 */ /* 0x00006400000000ff */
.L_x_142:
[----:B-1----:R-:W-:-:S04]  /*32b0*/  @P0 IMAD.IADD R62, R61, 0x1, R62 ;  /* 0x000000013d3e0824 */ /* 0x002fc800078e023e */
[----:B------:R-:W-:-:S04]  /*32c0*/  IMAD.IADD R57, R62, 0x1, -R57 ;  /* 0x000000013e397824 */ /* 0x000fc800078e0a39 */
[----:B------:R-:W-:Y:S01]  /*32d0*/  IMAD.IADD R55, R55, 0x1, R57 ;  /* 0x0000000137377824 */ /* 0x000fe200078e0239 */
[----:B------:R1:W-:Y:S03]  /*32e0*/  STS [R56+0x3410], R57 ;  /* 0x0034103938007388 */ /* 0x0003e60000000800 */
        /* <DEDUP_REMOVED lines=19> */
[----:B------:R1:W-:Y:S04]  /*3420*/  STS [R56+0x3438], R36 ;  /* 0x0034382438007388 */ /* 0x0003e80000000800 */
[----:B------:R1:W-:Y:S02]  /*3430*/  STS [R56+0x343c], R31 ;  /* 0x00343c1f38007388 */ /* 0x0003e40000000800 */
.L_x_28:
[----:B------:R-:W-:Y:S05]  /*3440*/  WARPSYNC.ALL ;  /* 0x0000000000007948 */ /* 0x000fea0003800000 */
[----:B------:R-:W-:Y:S01]  /*3450*/  BAR.SYNC.DEFER_BLOCKING 0x0 ;  /* 0x0000000000007b1d */ /* 0x000fe20000010000 */
[----:B------:R-:W-:Y:S02]  /*3460*/  ISETP.NE.AND P0, PT, R74, RZ, PT ;  /* 0x000000ff4a00720c */ /* 0x000fe40003f05270 */
[----:B------:R-:W-:-:S03]  /*3470*/  LOP3.LUT R69, R69, 0x80000000, RZ, 0x3c, !PT ;  /* 0x8000000045457812 */ /* 0x000fc600078e3cff */
[----:B------:R-:W-:Y:S01]  /*3480*/  BSSY.RECONVERGENT B0, `(.L_x_30) ;  /* 0x0000029000007945 */ /* 0x000fe20003800200 */
[----:B-1----:R-:W-:-:S04]  /*3490*/  SHF.R.U32.HI R48, RZ, UR7, R69 ;  /* 0x00000007ff307c19 */ /* 0x002fc80008011645 */
[----:B------:R-:W-:Y:S01]  /*34a0*/  LOP3.LUT R48, R48, UR4, RZ, 0x30, !PT ;  /* 0x0000000430307c12 */ /* 0x000fe2000f8e30ff */
[----:B0-----:R-:W0:Y:S02]  /*34b0*/  LDS R37, [R37+0x3410] ;  /* 0x0034100025257984 */ /* 0x001e240000000800 */
[----:B------:R-:W-:Y:S05]  /*34c0*/  @P0 BRA `(.L_x_31) ;  /* 0x0000000000900947 */ /* 0x000fea0003800000 */
[----:B------:R-:W0:Y:S04]  /*34d0*/  LDS R54, [R2] ;  /* 0x0000000002367984 */ /* 0x000e280000000800 */
[----:B------:R-:W1:Y:S04]  /*34e0*/  LDS R56, [R2+0x400] ;  /* 0x0004000002387984 */ /* 0x000e680000000800 */
[----:B------:R-:W2:Y:S04]  /*34f0*/  LDS R58, [R2+0x800] ;  /* 0x00080000023a7984 */ /* 0x000ea80000000800 */
[----:B------:R-:W3:Y:S04]  /*3500*/  LDS R60, [R2+0xc00] ;  /* 0x000c0000023c7984 */ /* 0x000ee80000000800 */
[----:B------:R-:W4:Y:S04]  /*3510*/  LDS R62, [R2+0x1000] ;  /* 0x00100000023e7984 */ /* 0x000f280000000800 */
[----:B------:R-:W5:Y:S04]  /*3520*/  LDS R68, [R2+0x1400] ;  /* 0x0014000002447984 */ /* 0x000f680000000800 */
[----:B------:R-:W5:Y:S04]  /*3530*/  LDS R76, [R2+0x1800] ;  /* 0x00180000024c7984 */ /* 0x000f680000000800 */
[----:B------:R-:W5:Y:S04]  /*3540*/  LDS R59, [R2+0x1c00] ;  /* 0x001c0000023b7984 */ /* 0x000f680000000800 */
[----:B------:R-:W5:Y:S04]  /*3550*/  LDS R61, [R2+0x2000] ;  /* 0x00200000023d7984 */ /* 0x000f680000000800 */
[----:B------:R-:W5:Y:S04]  /*3560*/  LDS R52, [R2+0x2400] ;  /* 0x0024000002347984 */ /* 0x000f680000000800 */
[----:B------:R-:W5:Y:S01]  /*3570*/  LDS R50, [R2+0x2800] ;  /* 0x0028000002327984 */ /* 0x000f620000000800 */
[----:B0-----:R-:W-:-:S03]  /*3580*/  IMAD.IADD R31, R37, 0x1, R54 ;  /* 0x00000001251f7824 */ /* 0x001fc600078e0236 */
[----:B------:R-:W0:Y:S01]  /*3590*/  LDS R36, [R2+0x2c00] ;  /* 0x002c000002247984 */ /* 0x000e220000000800 */
[----:B-1----:R-:W-:-:S03]  /*35a0*/  IMAD.IADD R47, R37, 0x1, R56 ;  /* 0x00000001252f7824 */ /* 0x002fc600078e0238 */
[----:B------:R1:W-:Y:S01]  /*35b0*/  STS [R2], R31 ;  /* 0x0000001f02007388 */ /* 0x0003e20000000800 */
[----:B--2---:R-:W-:-:S03]  /*35c0*/  IMAD.IADD R49, R37, 0x1, R58 ;  /* 0x0000000125317824 */ /* 0x004fc600078e023a */
[----:B------:R2:W-:Y:S01]  /*35d0*/  STS [R2+0x400], R47 ;  /* 0x0004002f02007388 */ /* 0x0005e20000000800 */
[C---:B---3--:R-:W-:Y:S02]  /*35e0*/  IMAD.IADD R51, R37.reuse, 0x1, R60 ;  /* 0x0000000125337824 */ /* 0x048fe400078e023c */
[C---:B----4-:R-:W-:Y:S01]  /*35f0*/  IMAD.IADD R53, R37.reuse, 0x1, R62 ;  /* 0x0000000125357824 */ /* 0x050fe200078e023e */
[----:B------:R3:W-:Y:S01]  /*3600*/  STS [R2+0x800], R49 ;  /* 0x0008003102007388 */ /* 0x0007e20000000800 */
[----:B-----5:R-:W-:-:S03]  /*3610*/  IMAD.IADD R55, R37, 0x1, R68 ;  /* 0x0000000125377824 */ /* 0x020fc600078e0244 */
[----:B------:R3:W-:Y:S01]  /*3620*/  STS [R2+0xc00], R51 ;  /* 0x000c003302007388 */ /* 0x0007e20000000800 */
[----:B------:R-:W-:-:S03]  /*3630*/  IMAD.IADD R57, R37, 0x1, R76 ;  /* 0x0000000125397824 */ /* 0x000fc600078e024c */
[----:B------:R3:W-:Y:S01]  /*3640*/  STS [R2+0x1000], R53 ;  /* 0x0010003502007388 */ /* 0x0007e20000000800 */
[----:B------:R-:W-:-:S03]  /*3650*/  IMAD.IADD R59, R37, 0x1, R59 ;  /* 0x00000001253b7824 */ /* 0x000fc600078e023b */
[----:B------:R3:W-:Y:S01]  /*3660*/  STS [R2+0x1400], R55 ;  /* 0x0014003702007388 */ /* 0x0007e20000000800 */
[----:B------:R-:W-:-:S03]  /*3670*/  IMAD.IADD R61, R37, 0x1, R61 ;  /* 0x00000001253d7824 */ /* 0x000fc600078e023d */
[----:B------:R3:W-:Y:S01]  /*3680*/  STS [R2+0x1800], R57 ;  /* 0x0018003902007388 */ /* 0x0007e20000000800 */
[----:B-1----:R-:W-:-:S03]  /*3690*/  IMAD.IADD R31, R37, 0x1, R52 ;  /* 0x00000001251f7824 */ /* 0x002fc600078e0234 */
[----:B------:R3:W-:Y:S01]  /*36a0*/  STS [R2+0x1c00], R59 ;  /* 0x001c003b02007388 */ /* 0x0007e20000000800 */
[----:B--2---:R-:W-:-:S03]  /*36b0*/  IMAD.IADD R47, R37, 0x1, R50 ;  /* 0x00000001252f7824 */ /* 0x004fc600078e0232 */
[----:B------:R3:W-:Y:S01]  /*36c0*/  STS [R2+0x2000], R61 ;  /* 0x0020003d02007388 */ /* 0x0007e20000000800 */
[----:B0-----:R-:W-:-:S03]  /*36d0*/  IMAD.IADD R63, R37, 0x1, R36 ;  /* 0x00000001253f7824 */ /* 0x001fc600078e0224 */
[----:B------:R3:W-:Y:S04]  /*36e0*/  STS [R2+0x2400], R31 ;  /* 0x0024001f02007388 */ /* 0x0007e80000000800 */
[----:B------:R3:W-:Y:S04]  /*36f0*/  STS [R2+0x2800], R47 ;  /* 0x0028002f02007388 */ /* 0x0007e80000000800 */
[----:B------:R3:W-:Y:S02]  /*3700*/  STS [R2+0x2c00], R63 ;  /* 0x002c003f02007388 */ /* 0x0007e40000000800 */
.L_x_31:
[----:B------:R-:W-:Y:S05]  /*3710*/  BSYNC.RECONVERGENT B0 ;  /* 0x0000000000007941 */ /* 0x000fea0003800200 */
.L_x_30:
[----:B------:R-:W-:Y:S01]  /*3720*/  BAR.SYNC.DEFER_BLOCKING 0x0 ;  /* 0x0000000000007b1d */ /* 0x000fe20000010000 */
[----:B------:R-:W-:-:S05]  /*3730*/  R2P PR, R48, 0x7f ;  /* 0x0000007f30007804 */ /* 0x000fca0000000000 */
[----:B------:R-:W-:Y:S08]  /*3740*/  BSSY.RECONVERGENT B0, `(.L_x_32) ;  /* 0x0000022000007945 */ /* 0x000ff00003800200 */
[----:B---3--:R-:W-:Y:S02]  /*3750*/  VOTE.ANY R31, PT, P0 ;  /* 0x00000000001f7806 */ /* 0x008fe400000e0100 */
[----:B------:R-:W-:-:S02]  /*3760*/  VOTE.ANY R36, PT, P1 ;  /* 0x0000000000247806 */ /* 0x000fc400008e0100 */
[----:B------:R-:W-:Y:S02]  /*3770*/  @!P0 LOP3.LUT R31, RZ, R31, RZ, 0x33, !PT ;  /* 0x0000001fff1f8212 */ /* 0x000fe400078e33ff */
[----:B------:R-:W-:Y:S02]  /*3780*/  VOTE.ANY R50, PT, P2 ;  /* 0x0000000000327806 */ /* 0x000fe400010e0100 */
[----:B------:R-:W-:Y:S02]  /*3790*/  @!P1 LOP3.LUT R36, RZ, R36, RZ, 0x33, !PT ;  /* 0x00000024ff249212 */ /* 0x000fe400078e33ff */
[----:B------:R-:W-:Y:S02]  /*37a0*/  VOTE.ANY R52, PT, P3 ;  /* 0x0000000000347806 */ /* 0x000fe400018e0100 */
[----:B------:R-:W-:Y:S02]  /*37b0*/  @!P2 LOP3.LUT R50, RZ, R50, RZ, 0x33, !PT ;  /* 0x00000032ff32a212 */ /* 0x000fe400078e33ff */
[----:B------:R-:W-:-:S02]  /*37c0*/  LOP3.LUT R31, R36, R31, RZ, 0xc0, !PT ;  /* 0x0000001f241f7212 */ /* 0x000fc400078ec0ff */
[----:B------:R-:W-:Y:S02]  /*37d0*/  VOTE.ANY R36, PT, P4 ;  /* 0x0000000000247806 */ /* 0x000fe400020e0100 */
[----:B------:R-:W-:Y:S02]  /*37e0*/  @!P3 LOP3.LUT R52, RZ, R52, RZ, 0x33, !PT ;  /* 0x00000034ff34b212 */ /* 0x000fe400078e33ff */
[----:B------:R-:W-:Y:S02]  /*37f0*/  LOP3.LUT R31, R50, R31, RZ, 0xc0, !PT ;  /* 0x0000001f321f7212 */ /* 0x000fe400078ec0ff */
[----:B------:R-:W-:Y:S02]  /*3800*/  @!P4 LOP3.LUT R36, RZ, R36, RZ, 0x33, !PT ;  /* 0x00000024ff24c212 */ /* 0x000fe400078e33ff */
[----:B------:R-:W-:Y:S02]  /*3810*/  LOP3.LUT P0, RZ, R48, 0x80, RZ, 0xc0, !PT ;  /* 0x0000008030ff7812 */ /* 0x000fe4000780c0ff */
[----:B------:R-:W-:-:S02]  /*3820*/  LOP3.LUT R31, R52, R31, RZ, 0xc0, !PT ;  /* 0x0000001f341f7212 */ /* 0x000fc400078ec0ff */
[----:B------:R-:W-:Y:S02]  /*3830*/  VOTE.ANY R50, PT, P5 ;  /* 0x0000000000327806 */ /* 0x000fe400028e0100 */
[----:B------:R-:W-:Y:S02]  /*3840*/  LOP3.LUT R31, R36, R31, RZ, 0xc0, !PT ;  /* 0x0000001f241f7212 */ /* 0x000fe400078ec0ff */
[----:B------:R-:W1:Y:S01]  /*3850*/  S2R R36, SR_LEMASK ;  /* 0x0000000000247919 */ /* 0x000e620000003a00 */
[----:B------:R-:W-:Y:S02]  /*3860*/  @!P5 LOP3.LUT R50, RZ, R50, RZ, 0x33, !PT ;  /* 0x00000032ff32d212 */ /* 0x000fe400078e33ff */
[----:B------:R-:W-:Y:S02]  /*3870*/  VOTE.ANY R52, PT, P6 ;  /* 0x0000000000347806 */ /* 0x000fe400030e0100 */
[----:B------:R-:W-:Y:S02]  /*3880*/  LOP3.LUT R31, R50, R31, RZ, 0xc0, !PT ;  /* 0x0000001f321f7212 */ /* 0x000fe400078ec0ff */
[----:B------:R-:W-:-:S02]  /*3890*/  VOTE.ANY R50, PT, P0 ;  /* 0x0000000000327806 */ /* 0x000fc400000e0100 */
[----:B------:R-:W-:Y:S02]  /*38a0*/  @!P6 LOP3.LUT R52, RZ, R52, RZ, 0x33, !PT ;  /* 0x00000034ff34e212 */ /* 0x000fe400078e33ff */
[----:B------:R-:W-:Y:S02]  /*38b0*/  @!P0 LOP3.LUT R50, RZ, R50, RZ, 0x33, !PT ;  /* 0x00000032ff328212 */ /* 0x000fe400078e33ff */
[----:B------:R-:W-:-:S04]  /*38c0*/  LOP3.LUT R31, R52, R31, RZ, 0xc0, !PT ;  /* 0x0000001f341f7212 */ /* 0x000fc800078ec0ff */
[----:B------:R-:W-:Y:S01]  /*38d0*/  LOP3.LUT R47, R50, R31, RZ, 0xc0, !PT ;  /* 0x0000001f322f7212 */ /* 0x000fe200078ec0ff */
[----:B------:R-:W-:-:S03]  /*38e0*/  IMAD.MOV.U32 R50, RZ, RZ, RZ ;  /* 0x000000ffff327224 */ /* 0x000fc600078e00ff */
[----:B------:R-:W2:Y:S01]  /*38f0*/  FLO.U32 R49, R47 ;  /* 0x0000002f00317300 */ /* 0x000ea200000e0000 */
[----:B-1----:R-:W-:Y:S02]  /*3900*/  LOP3.LUT R31, R36, R47, RZ, 0xc0, !PT ;  /* 0x0000002f241f7212 */ /* 0x002fe400078ec0ff */
[----:B--2---:R-:W-:-:S05]  /*3910*/  ISETP.NE.AND P0, PT, R72, R49, PT ;  /* 0x000000314800720c */ /* 0x004fca0003f05270 */
[----:B------:R-:W1:Y:S08]  /*3920*/  POPC R31, R31 ;  /* 0x0000001f001f7309 */ /* 0x000e700000000000 */
[----:B------:R-:W-:Y:S05]  /*3930*/  @P0 BRA `(.L_x_33) ;  /* 0x0000000000080947 */ /* 0x000fea0003800000 */
[----:B------:R-:W-:-:S05]  /*3940*/  IMAD R48, R48, 0x4, R33 ;  /* 0x0000000430307824 */ /* 0x000fca00078e0221 */
[----:B-1----:R2:W3:Y:S02]  /*3950*/  ATOMS.ADD R50, [R48], R31 ;  /* 0x0000001f3032738c */ /* 0x0024e40000000000 */
.L_x_33:
[----:B------:R-:W-:Y:S05]  /*3960*/  BSYNC.RECONVERGENT B0 ;  /* 0x0000000000007941 */ /* 0x000fea0003800200 */
.L_x_32:
[----:B------:R-:W-:Y:S01]  /*3970*/  R2P PR, R30, 0x7f ;  /* 0x0000007f1e007804 */ /* 0x000fe20000000000 */
[----:B------:R-:W-:Y:S01]  /*3980*/  BSSY.RECONVERGENT B0, `(.L_x_34) ;  /* 0x0000025000007945 */ /* 0x000fe20003800200 */
[----:B------:R-:W-:-:S11]  /*3990*/  LOP3.LUT R67, R67, 0x80000000, RZ, 0x3c, !PT ;  /* 0x8000000043437812 */ /* 0x000fd600078e3cff */
[----:B------:R-:W-:Y:S02]  /*39a0*/  VOTE.ANY R47, PT, P0 ;  /* 0x00000000002f7806 */ /* 0x000fe400000e0100 */
[----:B--2---:R-:W-:Y:S02]  /*39b0*/  VOTE.ANY R48, PT, P1 ;  /* 0x0000000000307806 */ /* 0x004fe400008e0100 */
[----:B------:R-:W-:Y:S02]  /*39c0*/  @!P0 LOP3.LUT R47, RZ, R47, RZ, 0x33, !PT ;  /* 0x0000002fff2f8212 */ /* 0x000fe400078e33ff */
[----:B------:R-:W-:Y:S02]  /*39d0*/  VOTE.ANY R52, PT, P2 ;  /* 0x0000000000347806 */ /* 0x000fe400010e0100 */
[----:B------:R-:W-:Y:S02]  /*39e0*/  @!P1 LOP3.LUT R48, RZ, R48, RZ, 0x33, !PT ;  /* 0x00000030ff309212 */ /* 0x000fe400078e33ff */
[----:B------:R-:W-:-:S02]  /*39f0*/  @!P2 LOP3.LUT R52, RZ, R52, RZ, 0x33, !PT ;  /* 0x00000034ff34a212 */ /* 0x000fc400078e33ff */
[----:B------:R-:W-:Y:S02]  /*3a00*/  LOP3.LUT R47, R48, R47, RZ, 0xc0, !PT ;  /* 0x0000002f302f7212 */ /* 0x000fe400078ec0ff */
[----:B------:R-:W-:Y:S02]  /*3a10*/  VOTE.ANY R48, PT, P3 ;  /* 0x0000000000307806 */ /* 0x000fe400018e0100 */
[----:B------:R-:W-:Y:S02]  /*3a20*/  LOP3.LUT R47, R52, R47, RZ, 0xc0, !PT ;  /* 0x0000002f342f7212 */ /* 0x000fe400078ec0ff */
[----:B------:R-:W-:Y:S02]  /*3a30*/  LOP3.LUT P0, RZ, R30, 0x80, RZ, 0xc0, !PT ;  /* 0x000000801eff7812 */ /* 0x000fe4000780c0ff */
[----:B------:R-:W-:Y:S02]  /*3a40*/  VOTE.ANY R52, PT, P4 ;  /* 0x0000000000347806 */ /* 0x000fe400020e0100 */
[----:B------:R-:W-:-:S02]  /*3a50*/  @!P3 LOP3.LUT R48, RZ, R48, RZ, 0x33, !PT ;  /* 0x00000030ff30b212 */ /* 0x000fc400078e33ff */
[----:B------:R-:W-:Y:S02]  /*3a60*/  @!P4 LOP3.LUT R52, RZ, R52, RZ, 0x33, !PT ;  /* 0x00000034ff34c212 */ /* 0x000fe400078e33ff */
[----:B------:R-:W-:Y:S02]  /*3a70*/  LOP3.LUT R47, R48, R47, RZ, 0xc0, !PT ;  /* 0x0000002f302f7212 */ /* 0x000fe400078ec0ff */
[----:B------:R-:W-:Y:S02]  /*3a80*/  VOTE.ANY R48, PT, P5 ;  /* 0x0000000000307806 */ /* 0x000fe400028e0100 */
[----:B------:R-:W-:Y:S02]  /*3a90*/  LOP3.LUT R47, R52, R47, RZ, 0xc0, !PT ;  /* 0x0000002f342f7212 */ /* 0x000fe400078ec0ff */
[----:B------:R-:W-:Y:S02]  /*3aa0*/  VOTE.ANY R52, PT, P6 ;  /* 0x0000000000347806 */ /* 0x000fe400030e0100 */
[----:B------:R-:W-:-:S02]  /*3ab0*/  @!P5 LOP3.LUT R48, RZ, R48, RZ, 0x33, !PT ;  /* 0x00000030ff30d212 */ /* 0x000fc400078e33ff */
[----:B------:R-:W-:Y:S02]  /*3ac0*/  VOTE.ANY R54, PT, P0 ;  /* 0x0000000000367806 */ /* 0x000fe400000e0100 */
[----:B------:R-:W-:Y:S02]  /*3ad0*/  @!P6 LOP3.LUT R52, RZ, R52, RZ, 0x33, !PT ;  /* 0x00000034ff34e212 */ /* 0x000fe400078e33ff */
[----:B------:R-:W-:Y:S02]  /*3ae0*/  LOP3.LUT R47, R48, R47, RZ, 0xc0, !PT ;  /* 0x0000002f302f7212 */ /* 0x000fe400078ec0ff */
[----:B------:R-:W-:Y:S01]  /*3af0*/  @!P0 LOP3.LUT R54, RZ, R54, RZ, 0x33, !PT ;  /* 0x00000036ff368212 */ /* 0x000fe200078e33ff */
[----:B---3--:R2:W3:Y:S01]  /*3b00*/  SHFL.IDX PT, R48, R50, R49, 0x1f ;  /* 0x00001f3132307589 */ /* 0x0084e200000e0000 */
[----:B------:R-:W-:Y:S02]  /*3b10*/  LOP3.LUT R47, R52, R47, RZ, 0xc0, !PT ;  /* 0x0000002f342f7212 */ /* 0x000fe400078ec0ff */
[----:B------:R-:W-:-:S02]  /*3b20*/  SHF.R.U32.HI R52, RZ, UR7, R67 ;  /* 0x00000007ff347c19 */ /* 0x000fc40008011643 */
[----:B------:R-:W-:Y:S01]  /*3b30*/  LOP3.LUT R53, R54, R47, RZ, 0xc0, !PT ;  /* 0x0000002f36357212 */ /* 0x000fe200078ec0ff */
[----:B------:R-:W-:Y:S01]  /*3b40*/  IMAD.MOV.U32 R54, RZ, RZ, RZ ;  /* 0x000000ffff367224 */ /* 0x000fe200078e00ff */
[----:B------:R-:W-:Y:S02]  /*3b50*/  LOP3.LUT R52, R52, UR4, RZ, 0x30, !PT ;  /* 0x0000000434347c12 */ /* 0x000fe4000f8e30ff */
[----:B------:R-:W4:Y:S01]  /*3b60*/  FLO.U32 R51, R53 ;  /* 0x0000003500337300 */ /* 0x000f2200000e0000 */
[----:B------:R-:W-:-:S07]  /*3b70*/  LOP3.LUT R47, R36, R53, RZ, 0xc0, !PT ;  /* 0x00000035242f7212 */ /* 0x000fce00078ec0ff */
[----:B------:R-:W0:Y:S01]  /*3b80*/  POPC R47, R47 ;  /* 0x0000002f002f7309 */ /* 0x000e220000000000 */
[----:B----4-:R-:W-:-:S13]  /*3b90*/  ISETP.NE.AND P0, PT, R72, R51, PT ;  /* 0x000000334800720c */ /* 0x010fda0003f05270 */
[----:B0-23--:R-:W-:Y:S05]  /*3ba0*/  @P0 BRA `(.L_x_35) ;  /* 0x0000000000080947 */ /* 0x00dfea0003800000 */
[----:B------:R-:W-:-:S05]  /*3bb0*/  IMAD R30, R30, 0x4, R33 ;  /* 0x000000041e1e7824 */ /* 0x000fca00078e0221 */
[----:B------:R0:W2:Y:S02]  /*3bc0*/  ATOMS.ADD R54, [R30], R47 ;  /* 0x0000002f1e36738c */ /* 0x0000a40000000000 */
.L_x_35:
[----:B------:R-:W-:Y:S05]  /*3bd0*/  BSYNC.RECONVERGENT B0 ;  /* 0x0000000000007941 */ /* 0x000fea0003800200 */
.L_x_34:
[----:B------:R-:W-:Y:S01]  /*3be0*/  R2P PR, R52, 0x7f ;  /* 0x0000007f34007804 */ /* 0x000fe20000000000 */
[----:B--2---:R2:W3:Y:S01]  /*3bf0*/  SHFL.IDX PT, R50, R54, R51, 0x1f ;  /* 0x00001f3336327589 */ /* 0x0044e200000e0000 */
[----:B------:R-:W-:Y:S01]  /*3c00*/  LOP3.LUT R66, R66, 0x80000000, RZ, 0x3c, !PT ;  /* 0x8000000042427812 */ /* 0x000fe200078e3cff */
[----:B------:R-:W-:Y:S01]  /*3c10*/  BSSY.RECONVERGENT B0, `(.L_x_36) ;  /* 0x0000023000007945 */ /* 0x000fe20003800200 */
[----:B------:R-:W-:Y:S02]  /*3c20*/  IMAD.MOV.U32 R58, RZ, RZ, RZ ;  /* 0x000000ffff3a7224 */ /* 0x000fe400078e00ff */
[----:B------:R-:W-:-:S04]  /*3c30*/  SHF.R.U32.HI R56, RZ, UR7, R66 ;  /* 0x00000007ff387c19 */ /* 0x000fc80008011642 */
[----:B------:R-:W-:-:S03]  /*3c40*/  LOP3.LUT R56, R56, UR4, RZ, 0x30, !PT ;  /* 0x0000000438387c12 */ /* 0x000fc6000f8e30ff */
[----:B0-----:R-:W-:Y:S02]  /*3c50*/  VOTE.ANY R30, PT, P0 ;  /* 0x00000000001e7806 */ /* 0x001fe400000e0100 */
[----:B------:R-:W-:Y:S02]  /*3c60*/  VOTE.ANY R49, PT, P1 ;  /* 0x0000000000317806 */ /* 0x000fe400008e0100 */
        /* <DEDUP_REMOVED lines=19> */
[----:B------:R-:W-:Y:S02]  /*3da0*/  @!P0 LOP3.LUT R55, RZ, R55, RZ, 0x33, !PT ;  /* 0x00000037ff378212 */ /* 0x000fe400078e33ff */
[----:B------:R-:W-:-:S04]  /*3db0*/  LOP3.LUT R30, R53, R30, RZ, 0xc0, !PT ;  /* 0x0000001e351e7212 */ /* 0x000fc800078ec0ff */
[----:B------:R-:W-:-:S04]  /*3dc0*/  LOP3.LUT R55, R55, R30, RZ, 0xc0, !PT ;  /* 0x0000001e37377212 */ /* 0x000fc800078ec0ff */
[----:B------:R-:W0:Y:S01]  /*3dd0*/  FLO.U32 R53, R55 ;  /* 0x0000003700357300 */ /* 0x000e2200000e0000 */
[----:B------:R-:W-:-:S07]  /*3de0*/  LOP3.LUT R30, R36, R55, RZ, 0xc0, !PT ;  /* 0x00000037241e7212 */ /* 0x000fce00078ec0ff */
[----:B------:R-:W4:Y:S01]  /*3df0*/  POPC R30, R30 ;  /* 0x0000001e001e7309 */ /* 0x000f220000000000 */
[----:B0-----:R-:W-:-:S13]  /*3e00*/  ISETP.NE.AND P0, PT, R72, R53, PT ;  /* 0x000000354800720c */ /* 0x001fda0003f05270 */
[----:B--234-:R-:W-:Y:S05]  /*3e10*/  @P0 BRA `(.L_x_37) ;  /* 0x0000000000080947 */ /* 0x01cfea0003800000 */
[----:B------:R-:W-:-:S05]  /*3e20*/  IMAD R49, R52, 0x4, R33 ;  /* 0x0000000434317824 */ /* 0x000fca00078e0221 */
[----:B------:R0:W2:Y:S02]  /*3e30*/  ATOMS.ADD R58, [R49], R30 ;  /* 0x0000001e313a738c */ /* 0x0000a40000000000 */
.L_x_37:
[----:B------:R-:W-:Y:S05]  /*3e40*/  BSYNC.RECONVERGENT B0 ;  /* 0x0000000000007941 */ /* 0x000fea0003800200 */
.L_x_36:
[----:B------:R-:W-:Y:S01]  /*3e50*/  R2P PR, R56, 0x7f ;  /* 0x0000007f38007804 */ /* 0x000fe20000000000 */
[----:B--2---:R2:W3:Y:S01]  /*3e60*/  SHFL.IDX PT, R51, R58, R53, 0x1f ;  /* 0x00001f353a337589 */ /* 0x0044e200000e0000 */
[----:B------:R-:W-:Y:S01]  /*3e70*/  LOP3.LUT R65, R65, 0x80000000, RZ, 0x3c, !PT ;  /* 0x8000000041417812 */ /* 0x000fe200078e3cff */
[----:B------:R-:W-:Y:S10]  /*3e80*/  BSSY.RECONVERGENT B0, `(.L_x_38) ;  /* 0x0000023000007945 */ /* 0x000ff40003800200 */
[----:B0-----:R-:W-:-:S02]  /*3e90*/  VOTE.ANY R49, PT, P0 ;  /* 0x0000000000317806 */ /* 0x001fc400000e0100 */
[----:B------:R-:W-:Y:S02]  /*3ea0*/  VOTE.ANY R52, PT, P1 ;  /* 0x0000000000347806 */ /* 0x000fe400008e0100 */
[----:B------:R-:W-:Y:S02]  /*3eb0*/  @!P0 LOP3.LUT R49, RZ, R49, RZ, 0x33, !PT ;  /* 0x00000031ff318212 */ /* 0x000fe400078e33ff */
[----:B------:R-:W-:Y:S02]  /*3ec0*/  VOTE.ANY R54, PT, P2 ;  /* 0x0000000000367806 */ /* 0x000fe400010e0100 */
[----:B------:R-:W-:Y:S02]  /*3ed0*/  @!P1 LOP3.LUT R52, RZ, R52, RZ, 0x33, !PT ;  /* 0x00000034ff349212 */ /* 0x000fe400078e33ff */
[----:B------:R-:W-:Y:S02]  /*3ee0*/  @!P2 LOP3.LUT R54, RZ, R54, RZ, 0x33, !PT ;  /* 0x00000036ff36a212 */ /* 0x000fe400078e33ff */
[----:B------:R-:W-:-:S02]  /*3ef0*/  LOP3.LUT R49, R52, R49, RZ, 0xc0, !PT ;  /* 0x0000003134317212 */ /* 0x000fc400078ec0ff */
[----:B------:R-:W-:Y:S02]  /*3f00*/  VOTE.ANY R52, PT, P3 ;  /* 0x0000000000347806 */ /* 0x000fe400018e0100 */
[----:B------:R-:W-:Y:S02]  /*3f10*/  LOP3.LUT R49, R54, R49, RZ, 0xc0, !PT ;  /* 0x0000003136317212 */ /* 0x000fe400078ec0ff */
[----:B------:R-:W-:Y:S02]  /*3f20*/  LOP3.LUT P0, RZ, R56, 0x80, RZ, 0xc0, !PT ;  /* 0x0000008038ff7812 */ /* 0x000fe4000780c0ff */
[----:B------:R-:W-:Y:S02]  /*3f30*/  VOTE.ANY R54, PT, P4 ;  /* 0x0000000000367806 */ /* 0x000fe400020e0100 */
[----:B------:R-:W-:Y:S02]  /*3f40*/  @!P3 LOP3.LUT R52, RZ, R52, RZ, 0x33, !PT ;  /* 0x00000034ff34b212 */ /* 0x000fe400078e33ff */
[----:B------:R-:W-:-:S02]  /*3f50*/  @!P4 LOP3.LUT R54, RZ, R54, RZ, 0x33, !PT ;  /* 0x00000036ff36c212 */ /* 0x000fc400078e33ff */
[----:B------:R-:W-:Y:S02]  /*3f60*/  LOP3.LUT R49, R52, R49, RZ, 0xc0, !PT ;  /* 0x0000003134317212 */ /* 0x000fe400078ec0ff */
[----:B------:R-:W-:Y:S02]  /*3f70*/  VOTE.ANY R52, PT, P5 ;  /* 0x0000000000347806 */ /* 0x000fe400028e0100 */
[----:B------:R-:W-:Y:S02]  /*3f80*/  LOP3.LUT R49, R54, R49, RZ, 0xc0, !PT ;  /* 0x0000003136317212 */ /* 0x000fe400078ec0ff */
[----:B------:R-:W-:Y:S02]  /*3f90*/  VOTE.ANY R54, PT, P6 ;  /* 0x0000000000367806 */ /* 0x000fe400030e0100 */
[----:B------:R-:W-:Y:S02]  /*3fa0*/  @!P5 LOP3.LUT R52, RZ, R52, RZ, 0x33, !PT ;  /* 0x00000034ff34d212 */ /* 0x000fe400078e33ff */
[----:B------:R-:W-:-:S02]  /*3fb0*/  VOTE.ANY R60, PT, P0 ;  /* 0x00000000003c7806 */ /* 0x000fc400000e0100 */
[----:B------:R-:W-:Y:S02]  /*3fc0*/  @!P6 LOP3.LUT R54, RZ, R54, RZ, 0x33, !PT ;  /* 0x00000036ff36e212 */ /* 0x000fe400078e33ff */
[----:B------:R-:W-:Y:S02]  /*3fd0*/  LOP3.LUT R49, R52, R49, RZ, 0xc0, !PT ;  /* 0x0000003134317212 */ /* 0x000fe400078ec0ff */
[----:B------:R-:W-:Y:S02]  /*3fe0*/  @!P0 LOP3.LUT R60, RZ, R60, RZ, 0x33, !PT ;  /* 0x0000003cff3c8212 */ /* 0x000fe400078e33ff */
[----:B------:R-:W-:Y:S01]  /*3ff0*/  LOP3.LUT R49, R54, R49, RZ, 0xc0, !PT ;  /* 0x0000003136317212 */ /* 0x000fe200078ec0ff */
[----:B------:R-:W-:Y:S01]  /*4000*/  IMAD.MOV.U32 R54, RZ, RZ, RZ ;  /* 0x000000ffff367224 */ /* 0x000fe200078e00ff */
[----:B------:R-:W-:Y:S02]  /*4010*/  SHF.R.U32.HI R52, RZ, UR7, R65 ;  /* 0x00000007ff347c19 */ /* 0x000fe40008011641 */
[----:B------:R-:W-:-:S02]  /*4020*/  LOP3.LUT R57, R60, R49, RZ, 0xc0, !PT ;  /* 0x000000313c397212 */ /* 0x000fc400078ec0ff */
[----:B------:R-:W-:Y:S02]  /*4030*/  LOP3.LUT R52, R52, UR4, RZ, 0x30, !PT ;  /* 0x0000000434347c12 */ /* 0x000fe4000f8e30ff */
[----:B------:R-:W0:Y:S01]  /*4040*/  FLO.U32 R55, R57 ;  /* 0x0000003900377300 */ /* 0x000e2200000e0000 */
[----:B------:R-:W-:-:S07]  /*4050*/  LOP3.LUT R49, R36, R57, RZ, 0xc0, !PT ;  /* 0x0000003924317212 */ /* 0x000fce00078ec0ff */
[----:B------:R-:W4:Y:S01]  /*4060*/  POPC R49, R49 ;  /* 0x0000003100317309 */ /* 0x000f220000000000 */
[----:B0-----:R-:W-:-:S13]  /*4070*/  ISETP.NE.AND P0, PT, R72, R55, PT ;  /* 0x000000374800720c */ /* 0x001fda0003f05270 */
[----:B--234-:R-:W-:Y:S05]  /*4080*/  @P0 BRA `(.L_x_39) ;  /* 0x0000000000080947 */ /* 0x01cfea0003800000 */
[----:B------:R-:W-:-:S06]  /*4090*/  IMAD R54, R56, 0x4, R33 ;  /* 0x0000000438367824 */ /* 0x000fcc00078e0221 */
[----:B------:R0:W2:Y:S02]  /*40a0*/  ATOMS.ADD R54, [R54], R49 ;  /* 0x000000313636738c */ /* 0x0000a40000000000 */
.L_x_39:
[----:B------:R-:W-:Y:S05]  /*40b0*/  BSYNC.RECONVERGENT B0 ;  /* 0x0000000000007941 */ /* 0x000fea0003800200 */
.L_x_38:
[----:B------:R-:W-:Y:S01]  /*40c0*/  R2P PR, R52, 0x7f ;  /* 0x0000007f34007804 */ /* 0x000fe20000000000 */
[----:B------:R-:W-:Y:S01]  /*40d0*/  BSSY.RECONVERGENT B0, `(.L_x_40) ;  /* 0x0000025000007945 */ /* 0x000fe20003800200 */
[----:B------:R-:W-:Y:S01]  /*40e0*/  LOP3.LUT R64, R64, 0x80000000, RZ, 0x3c, !PT ;  /* 0x8000000040407812 */ /* 0x000fe200078e3cff */
[----:B------:R-:W-:-:S10]  /*40f0*/  IMAD.MOV.U32 R62, RZ, RZ, RZ ;  /* 0x000000ffff3e7224 */ /* 0x000fd400078e00ff */
[----:B------:R-:W-:Y:S02]  /*4100*/  VOTE.ANY R53, PT, P0 ;  /* 0x0000000000357806 */ /* 0x000fe400000e0100 */
        /* <DEDUP_REMOVED lines=21> */
[----:B------:R-:W-:Y:S02]  /*4260*/  LOP3.LUT R53, R58, R53, RZ, 0xc0, !PT ;  /* 0x000000353a357212 */ /* 0x000fe400078ec0ff */
[----:B--2---:R2:W3:Y:S02]  /*4270*/  SHFL.IDX PT, R58, R54, R55, 0x1f ;  /* 0x00001f37363a7589 */ /* 0x0044e400000e0000 */
[----:B------:R-:W-:-:S02]  /*4280*/  LOP3.LUT R57, R60, R53, RZ, 0xc0, !PT ;  /* 0x000000353c397212 */ /* 0x000fc400078ec0ff */
[----:B------:R-:W-:Y:S02]  /*4290*/  SHF.R.U32.HI R60, RZ, UR7, R64 ;  /* 0x00000007ff3c7c19 */ /* 0x000fe40008011640 */
[----:B------:R-:W4:Y:S01]  /*42a0*/  FLO.U32 R53, R57 ;  /* 0x0000003900357300 */ /* 0x000f2200000e0000 */
[----:B------:R-:W-:Y:S02]  /*42b0*/  LOP3.LUT R56, R36, R57, RZ, 0xc0, !PT ;  /* 0x0000003924387212 */ /* 0x000fe400078ec0ff */
[----:B------:R-:W-:-:S05]  /*42c0*/  LOP3.LUT R60, R60, UR4, RZ, 0x30, !PT ;  /* 0x000000043c3c7c12 */ /* 0x000fca000f8e30ff */
[----:B------:R-:W0:Y:S01]  /*42d0*/  POPC R56, R56 ;  /* 0x0000003800387309 */ /* 0x000e220000000000 */
[----:B----4-:R-:W-:-:S13]  /*42e0*/  ISETP.NE.AND P0, PT, R72, R53, PT ;  /* 0x000000354800720c */ /* 0x010fda0003f05270 */
[----:B0-23--:R-:W-:Y:S05]  /*42f0*/  @P0 BRA `(.L_x_41) ;  /* 0x0000000000080947 */ /* 0x00dfea0003800000 */
[----:B------:R-:W-:-:S05]  /*4300*/  IMAD R55, R52, 0x4, R33 ;  /* 0x0000000434377824 */ /* 0x000fca00078e0221 */
[----:B------:R0:W2:Y:S02]  /*4310*/  ATOMS.ADD R62, [R55], R56 ;  /* 0x00000038373e738c */ /* 0x0000a40000000000 */
.L_x_41:
[----:B------:R-:W-:Y:S05]  /*4320*/  BSYNC.RECONVERGENT B0 ;  /* 0x0000000000007941 */ /* 0x000fea0003800200 */
.L_x_40:
[----:B------:R-:W-:Y:S01]  /*4330*/  R2P PR, R60, 0x7f ;  /* 0x0000007f3c007804 */ /* 0x000fe20000000000 */
[----:B------:R-:W-:Y:S01]  /*4340*/  BSSY.RECONVERGENT B0, `(.L_x_42) ;  /* 0x0000022000007945 */ /* 0x000fe20003800200 */
[----:B------:R-:W-:-:S11]  /*4350*/  IMAD.MOV.U32 R68, RZ, RZ, RZ ;  /* 0x000000ffff447224 */ /* 0x000fd600078e00ff */
[----:B------:R-:W-:Y:S02]  /*4360*/  VOTE.ANY R52, PT, P0 ;  /* 0x0000000000347806 */ /* 0x000fe400000e0100 */
[----:B0-----:R-:W-:Y:S02]  /*4370*/  VOTE.ANY R55, PT, P1 ;  /* 0x0000000000377806 */ /* 0x001fe400008e0100 */
[----:B------:R-:W-:Y:S02]  /*4380*/  @!P0 LOP3.LUT R52, RZ, R52, RZ, 0x33, !PT ;  /* 0x00000034ff348212 */ /* 0x000fe400078e33ff */
[----:B------:R-:W-:Y:S02]  /*4390*/  @!P1 LOP3.LUT R55, RZ, R55, RZ, 0x33, !PT ;  /* 0x00000037ff379212 */ /* 0x000fe400078e33ff */
[----:B------:R-:W-:Y:S02]  /*43a0*/  VOTE.ANY R57, PT, P2 ;  /* 0x0000000000397806 */ /* 0x000fe400010e0100 */
[----:B------:R-:W-:-:S02]  /*43b0*/  LOP3.LUT R52, R55, R52, RZ, 0xc0, !PT ;  /* 0x0000003437347212 */ /* 0x000fc400078ec0ff */
[----:B------:R-:W-:Y:S02]  /*43c0*/  @!P2 LOP3.LUT R57, RZ, R57, RZ, 0x33, !PT ;  /* 0x00000039ff39a212 */ /* 0x000fe400078e33ff */
[----:B------:R-:W-:Y:S02]  /*43d0*/  VOTE.ANY R55, PT, P3 ;  /* 0x0000000000377806 */ /* 0x000fe400018e0100 */
[----:B------:R-:W-:Y:S02]  /*43e0*/  LOP3.LUT R52, R57, R52, RZ, 0xc0, !PT ;  /* 0x0000003439347212 */ /* 0x000fe400078ec0ff */
[----:B------:R-:W-:Y:S02]  /*43f0*/  @!P3 LOP3.LUT R55, RZ, R55, RZ, 0x33, !PT ;  /* 0x00000037ff37b212 */ /* 0x000fe400078e33ff */
[----:B------:R-:W-:Y:S02]  /*4400*/  LOP3.LUT P0, RZ, R60, 0x80, RZ, 0xc0, !PT ;  /* 0x000000803cff7812 */ /* 0x000fe4000780c0ff */
[----:B------:R-:W-:-:S02]  /*4410*/  LOP3.LUT R52, R55, R52, RZ, 0xc0, !PT ;  /* 0x0000003437347212 */ /* 0x000fc400078ec0ff */
[----:B------:R-:W-:Y:S02]  /*4420*/  VOTE.ANY R55, PT, P4 ;  /* 0x0000000000377806 */ /* 0x000fe400020e0100 */
[----:B------:R-:W-:Y:S02]  /*4430*/  VOTE.ANY R57, PT, P5 ;  /* 0x0000000000397806 */ /* 0x000fe400028e0100 */
[----:B------:R-:W-:Y:S02]  /*4440*/  @!P4 LOP3.LUT R55, RZ, R55, RZ, 0x33, !PT ;  /* 0x00000037ff37c212 */ /* 0x000fe400078e33ff */
[----:B------:R-:W-:Y:S02]  /*4450*/  @!P5 LOP3.LUT R57, RZ, R57, RZ, 0x33, !PT ;  /* 0x00000039ff39d212 */ /* 0x000fe400078e33ff */
[----:B------:R-:W-:Y:S02]  /*4460*/  LOP3.LUT R52, R55, R52, RZ, 0xc0, !PT ;  /* 0x0000003437347212 */ /* 0x000fe400078ec0ff */
[----:B------:R-:W-:-:S02]  /*4470*/  VOTE.ANY R55, PT, P6 ;  /* 0x0000000000377806 */ /* 0x000fc400030e0100 */
[----:B------:R-:W-:Y:S02]  /*4480*/  LOP3.LUT R52, R57, R52, RZ, 0xc0, !PT ;  /* 0x0000003439347212 */ /* 0x000fe400078ec0ff */
[----:B------:R-:W-:Y:S02]  /*4490*/  @!P6 LOP3.LUT R55, RZ, R55, RZ, 0x33, !PT ;  /* 0x00000037ff37e212 */ /* 0x000fe400078e33ff */
[----:B------:R-:W-:Y:S02]  /*44a0*/  VOTE.ANY R57, PT, P0 ;  /* 0x0000000000397806 */ /* 0x000fe400000e0100 */
[----:B------:R-:W-:Y:S02]  /*44b0*/  LOP3.LUT R52, R55, R52, RZ, 0xc0, !PT ;  /* 0x0000003437347212 */ /* 0x000fe400078ec0ff */
[----:B------:R-:W-:Y:S01]  /*44c0*/  @!P0 LOP3.LUT R57, RZ, R57, RZ, 0x33, !PT ;  /* 0x00000039ff398212 */ /* 0x000fe200078e33ff */
[----:B--2---:R0:W2:Y:S03]  /*44d0*/  SHFL.IDX PT, R55, R62, R53, 0x1f ;  /* 0x00001f353e377589 */ /* 0x0040a600000e0000 */
[----:B------:R-:W-:-:S04]  /*44e0*/  LOP3.LUT R59, R57, R52, RZ, 0xc0, !PT ;  /* 0x00000034393b7212 */ /* 0x000fc800078ec0ff */
[----:B------:R-:W3:Y:S01]  /*44f0*/  FLO.U32 R57, R59 ;  /* 0x0000003b00397300 */ /* 0x000ee200000e0000 */
[----:B------:R-:W-:-:S07]  /*4500*/  LOP3.LUT R54, R36, R59, RZ, 0xc0, !PT ;  /* 0x0000003b24367212 */ /* 0x000fce00078ec0ff */
[----:B------:R-:W4:Y:S01]  /*4510*/  POPC R54, R54 ;  /* 0x0000003600367309 */ /* 0x000f220000000000 */
[----:B---3--:R-:W-:-:S13]  /*4520*/  ISETP.NE.AND P0, PT, R72, R57, PT ;  /* 0x000000394800720c */ /* 0x008fda0003f05270 */
[----:B0-2-4-:R-:W-:Y:S05]  /*4530*/  @P0 BRA `(.L_x_43) ;  /* 0x0000000000080947 */ /* 0x015fea0003800000 */
[----:B------:R-:W-:-:S05]  /*4540*/  IMAD R53, R60, 0x4, R33 ;  /* 0x000000043c357824 */ /* 0x000fca00078e0221 */
[----:B------:R0:W2:Y:S02]  /*4550*/  ATOMS.ADD R68, [R53], R54 ;  /* 0x000000363544738c */ /* 0x0000a40000000000 */
.L_x_43:
[----:B------:R-:W-:Y:S05]  /*4560*/  BSYNC.RECONVERGENT B0 ;  /* 0x0000000000007941 */ /* 0x000fea0003800200 */
.L_x_42:
[----:B------:R-:W-:Y:S01]  /*4570*/  R2P PR, R28, 0x7f ;  /* 0x0000007f1c007804 */ /* 0x000fe20000000000 */
[----:B------:R-:W-:Y:S01]  /*4580*/  BSSY.RECONVERGENT B0, `(.L_x_44) ;  /* 0x0000022000007945 */ /* 0x000fe20003800200 */
[----:B------:R-:W-:-:S11]  /*4590*/  IMAD.MOV.U32 R60, RZ, RZ, RZ ;  /* 0x000000ffff3c7224 */ /* 0x000fd600078e00ff */
[----:B------:R-:W-:Y:S02]  /*45a0*/  VOTE.ANY R52, PT, P0 ;  /* 0x0000000000347806 */ /* 0x000fe400000e0100 */
[----:B0-----:R-:W-:Y:S02]  /*45b0*/  VOTE.ANY R53, PT, P1 ;  /* 0x0000000000357806 */ /* 0x001fe400008e0100 */
[----:B------:R-:W-:Y:S02]  /*45c0*/  @!P0 LOP3.LUT R52, RZ, R52, RZ, 0x33, !PT ;  /* 0x00000034ff348212 */ /* 0x000fe400078e33ff */
[----:B------:R-:W-:Y:S02]  /*45d0*/  @!P1 LOP3.LUT R53, RZ, R53, RZ, 0x33, !PT ;  /* 0x00000035ff359212 */ /* 0x000fe400078e33ff */
[----:B------:R-:W-:Y:S02]  /*45e0*/  LOP3.LUT P0, RZ, R28, 0x80, RZ, 0xc0, !PT ;  /* 0x000000801cff7812 */ /* 0x000fe4000780c0ff */
[----:B------:R-:W-:-:S02]  /*45f0*/  LOP3.LUT R52, R53, R52, RZ, 0xc0, !PT ;  /* 0x0000003435347212 */ /* 0x000fc400078ec0ff */
[----:B------:R-:W-:-:S04]  /*4600*/  VOTE.ANY R53, PT, P2 ;  /* 0x0000000000357806 */ /* 0x000fc800010e0100 */
[----:B------:R-:W-:-:S04]  /*4610*/  @!P2 LOP3.LUT R53, RZ, R53, RZ, 0x33, !PT ;  /* 0x00000035ff35a212 */ /* 0x000fc800078e33ff */
[----:B------:R-:W-:Y:S02]  /*4620*/  LOP3.LUT R52, R53, R52, RZ, 0xc0, !PT ;  /* 0x0000003435347212 */ /* 0x000fe400078ec0ff */
        /* <DEDUP_REMOVED lines=15> */
[----:B--2---:R0:W2:Y:S02]  /*4720*/  SHFL.IDX PT, R53, R68, R57, 0x1f ;  /* 0x00001f3944357589 */ /* 0x0040a400000e0000 */
[----:B------:R-:W3:Y:S01]  /*4730*/  FLO.U32 R59, R61 ;  /* 0x0000003d003b7300 */ /* 0x000ee200000e0000 */
[----:B------:R-:W-:-:S07]  /*4740*/  LOP3.LUT R52, R36, R61, RZ, 0xc0, !PT ;  /* 0x0000003d24347212 */ /* 0x000fce00078ec0ff */
[----:B------:R-:W4:Y:S01]  /*4750*/  POPC R52, R52 ;  /* 0x0000003400347309 */ /* 0x000f220000000000 */
[----:B---3--:R-:W-:-:S13]  /*4760*/  ISETP.NE.AND P0, PT, R72, R59, PT ;  /* 0x0000003b4800720c */ /* 0x008fda0003f05270 */
[----:B0-2-4-:R-:W-:Y:S05]  /*4770*/  @P0 BRA `(.L_x_45) ;  /* 0x0000000000080947 */ /* 0x015fea0003800000 */
[----:B------:R-:W-:-:S05]  /*4780*/  IMAD R57, R28, 0x4, R33 ;  /* 0x000000041c397824 */ /* 0x000fca00078e0221 */
[----:B------:R0:W2:Y:S02]  /*4790*/  ATOMS.ADD R60, [R57], R52 ;  /* 0x00000034393c738c */ /* 0x0000a40000000000 */
.L_x_45:
[----:B------:R-:W-:Y:S05]  /*47a0*/  BSYNC.RECONVERGENT B0 ;  /* 0x0000000000007941 */ /* 0x000fea0003800200 */
.L_x_44:
        /* <DEDUP_REMOVED lines=35> */
.L_x_47:
[----:B------:R-:W-:Y:S05]  /*49e0*/  BSYNC.RECONVERGENT B0 ;  /* 0x0000000000007941 */ /* 0x000fea0003800200 */
.L_x_46:
        /* <DEDUP_REMOVED lines=35> */
.L_x_49:
[----:B------:R-:W-:Y:S05]  /*4c20*/  BSYNC.RECONVERGENT B0 ;  /* 0x0000000000007941 */ /* 0x000fea0003800200 */
.L_x_48:
[----:B------:R-:W-:Y:S01]  /*4c30*/  R2P PR, R22, 0x7f ;  /* 0x0000007f16007804 */ /* 0x000fe20000000000 */
[----:B--2---:R2:W3:Y:S01]  /*4c40*/  SHFL.IDX PT, R61, R60, R63, 0x1f ;  /* 0x00001f3f3c3d7589 */ /* 0x0044e200000e0000 */
[----:B------:R-:W-:Y:S01]  /*4c50*/  BSSY.RECONVERGENT B0, `(.L_x_50) ;  /* 0x0000021000007945 */ /* 0x000fe20003800200 */
[----:B------:R-:W-:-:S10]  /*4c60*/  IMAD.MOV.U32 R68, RZ, RZ, RZ ;  /* 0x000000ffff447224 */ /* 0x000fd400078e00ff */
[----:B0-----:R-:W-:Y:S02]  /*4c70*/  VOTE.ANY R23, PT, P0 ;  /* 0x0000000000177806 */ /* 0x001fe400000e0100 */
[----:B------:R-:W-:Y:S02]  /*4c80*/  VOTE.ANY R62, PT, P1 ;  /* 0x00000000003e7806 */ /* 0x000fe400008e0100 */
        /* <DEDUP_REMOVED lines=29> */
.L_x_51:
[----:B------:R-:W-:Y:S05]  /*4e60*/  BSYNC.RECONVERGENT B0 ;  /* 0x0000000000007941 */ /* 0x000fea0003800200 */
.L_x_50:
        /* <DEDUP_REMOVED lines=28> */
[----:B------:R0:W4:Y:S02]  /*5030*/  FLO.U32 R63, R22 ;  /* 0x00000016003f7300 */ /* 0x00012400000e0000 */
[----:B0-----:R-:W-:Y:S02]  /*5040*/  LOP3.LUT R22, R36, R22, RZ, 0xc0, !PT ;  /* 0x0000001624167212 */ /* 0x001fe400078ec0ff */
[----:B----4-:R-:W-:-:S04]  /*5050*/  ISETP.NE.AND P0, PT, R72, R63, PT ;  /* 0x0000003f4800720c */ /* 0x010fc80003f05270 */
[----:B------:R-:W0:Y:S09]  /*5060*/  POPC R22, R22 ;  /* 0x0000001600167309 */ /* 0x000e320000000000 */
[----:B--23--:R-:W-:Y:S05]  /*5070*/  @P0 BRA `(.L_x_53) ;  /* 0x0000000000080947 */ /* 0x00cfea0003800000 */
[----:B------:R-:W-:-:S05]  /*5080*/  IMAD R21, R21, 0x4, R33 ;  /* 0x0000000415157824 */ /* 0x000fca00078e0221 */
[----:B0-----:R2:W3:Y:S02]  /*5090*/  ATOMS.ADD R76, [R21], R22 ;  /* 0x00000016154c738c */ /* 0x0014e40000000000 */
.L_x_53:
[----:B------:R-:W-:Y:S05]  /*50a0*/  BSYNC.RECONVERGENT B0 ;  /* 0x0000000000007941 */ /* 0x000fea0003800200 */
.L_x_52:
[----:B------:R-:W-:Y:S01]  /*50b0*/  R2P PR, R20, 0x7f ;  /* 0x0000007f14007804 */ /* 0x000fe20000000000 */
[----:B-1----:R-:W-:Y:S01]  /*50c0*/  IMAD.IADD R48, R31, 0x1, R48 ;  /* 0x000000011f307824 */ /* 0x002fe200078e0230 */
[----:B------:R-:W-:Y:S01]  /*50d0*/  BSSY.RECONVERGENT B0, `(.L_x_54) ;  /* 0x0000022000007945 */ /* 0x000fe20003800200 */
[----:B---3--:R1:W3:Y:S10]  /*50e0*/  SHFL.IDX PT, R31, R76, R63, 0x1f ;  /* 0x00001f3f4c1f7589 */ /* 0x0082f400000e0000 */
[----:B--2---:R-:W-:Y:S01]  /*50f0*/  VOTE.ANY R21, PT, P0 ;  /* 0x0000000000157806 */ /* 0x004fe200000e0100 */
[----:B-1----:R-:W-:Y:S01]  /*5100*/  IMAD.MOV.U32 R63, RZ, RZ, RZ ;  /* 0x000000ffff3f7224 */ /* 0x002fe200078e00ff */
[----:B------:R-:W-:-:S02]  /*5110*/  VOTE.ANY R62, PT, P1 ;  /* 0x00000000003e7806 */ /* 0x000fc400008e0100 */
[----:B------:R-:W-:Y:S02]  /*5120*/  @!P0 LOP3.LUT R21, RZ, R21, RZ, 0x33, !PT ;  /* 0x00000015ff158212 */ /* 0x000fe400078e33ff */
[----:B------:R-:W-:Y:S02]  /*5130*/  @!P1 LOP3.LUT R62, RZ, R62, RZ, 0x33, !PT ;  /* 0x0000003eff3e9212 */ /* 0x000fe400078e33ff */
[----:B------:R-:W-:Y:S02]  /*5140*/  LOP3.LUT P0, RZ, R20, 0x80, RZ, 0xc0, !PT ;  /* 0x0000008014ff7812 */ /* 0x000fe4000780c0ff */
        /* <DEDUP_REMOVED lines=19> */
[----:B------:R-:W1:Y:S01]  /*5280*/  FLO.U32 R68, R62 ;  /* 0x0000003e00447300 */ /* 0x000e6200000e0000 */
[----:B------:R-:W-:-:S07]  /*5290*/  LOP3.LUT R21, R36, R62, RZ, 0xc0, !PT ;  /* 0x0000003e24157212 */ /* 0x000fce00078ec0ff */
[----:B------:R-:W2:Y:S01]  /*52a0*/  POPC R21, R21 ;  /* 0x0000001500157309 */ /* 0x000ea20000000000 */
[----:B-1----:R-:W-:-:S13]  /*52b0*/  ISETP.NE.AND P0, PT, R72, R68, PT ;  /* 0x000000444800720c */ /* 0x002fda0003f05270 */
[----:B--23--:R-:W-:Y:S05]  /*52c0*/  @P0 BRA `(.L_x_55) ;  /* 0x0000000000080947 */ /* 0x00cfea0003800000 */
[----:B------:R-:W-:-:S05]  /*52d0*/  IMAD R20, R20, 0x4, R33 ;  /* 0x0000000414147824 */ /* 0x000fca00078e0221 */
[----:B------:R1:W2:Y:S02]  /*52e0*/  ATOMS.ADD R63, [R20], R21 ;  /* 0x00000015143f738c */ /* 0x0002a40000000000 */
.L_x_55:
[----:B------:R-:W-:Y:S05]  /*52f0*/  BSYNC.RECONVERGENT B0 ;  /* 0x0000000000007941 */ /* 0x000fea0003800200 */
.L_x_54:
[----:B------:R-:W-:Y:S01]  /*5300*/  R2P PR, R16, 0x7f ;  /* 0x0000007f10007804 */ /* 0x000fe20000000000 */
[----:B------:R-:W-:Y:S01]  /*5310*/  IMAD.IADD R62, R47, 0x1, R50 ;  /* 0x000000012f3e7824 */ /* 0x000fe200078e0232 */
[----:B------:R-:W-:Y:S01]  /*5320*/  BSSY.RECONVERGENT B0, `(.L_x_56) ;  /* 0x0000022000007945 */ /* 0x000fe20003800200 */
[----:B--2---:R2:W3:Y:S01]  /*5330*/  SHFL.IDX PT, R50, R63, R68, 0x1f ;  /* 0x00001f443f327589 */ /* 0x0044e200000e0000 */
[----:B------:R-:W-:-:S09]  /*5340*/  IMAD.MOV.U32 R76, RZ, RZ, RZ ;  /* 0x000000ffff4c7224 */ /* 0x000fd200078e00ff */
[----:B-1----:R-:W-:Y:S02]  /*5350*/  VOTE.ANY R20, PT, P0 ;  /* 0x0000000000147806 */ /* 0x002fe400000e0100 */
        /* <DEDUP_REMOVED lines=24> */
[----:B-1----:R-:W-:Y:S02]  /*54e0*/  LOP3.LUT R20, R36, R20, RZ, 0xc0, !PT ;  /* 0x0000001424147212 */ /* 0x002fe400078ec0ff */
[----:B----4-:R-:W-:-:S04]  /*54f0*/  ISETP.NE.AND P0, PT, R72, R47, PT ;  /* 0x0000002f4800720c */ /* 0x010fc80003f05270 */
[----:B------:R-:W1:Y:S09]  /*5500*/  POPC R20, R20 ;  /* 0x0000001400147309 */ /* 0x000e720000000000 */
[----:B--23--:R-:W-:Y:S05]  /*5510*/  @P0 BRA `(.L_x_57) ;  /* 0x0000000000080947 */ /* 0x00cfea0003800000 */
[----:B------:R-:W-:-:S05]  /*5520*/  IMAD R63, R16, 0x4, R33 ;  /* 0x00000004103f7824 */ /* 0x000fca00078e0221 */
[----:B-1----:R2:W3:Y:S02]  /*5530*/  ATOMS.ADD R76, [R63], R20 ;  /* 0x000000143f4c738c */ /* 0x0024e40000000000 */
.L_x_57:
[----:B------:R-:W-:Y:S05]  /*5540*/  BSYNC.RECONVERGENT B0 ;  /* 0x0000000000007941 */ /* 0x000fea0003800200 */
.L_x_56:
[----:B------:R-:W-:Y:S01]  /*5550*/  R2P PR, R15, 0x7f ;  /* 0x0000007f0f007804 */ /* 0x000fe20000000000 */
[----:B------:R-:W-:Y:S01]  /*5560*/  IMAD.IADD R30, R30, 0x1, R51 ;  /* 0x000000011e1e7824 */ /* 0x000fe200078e0233 */
[----:B---3--:R3:W4:Y:S01]  /*5570*/  SHFL.IDX PT, R47, R76, R47, 0x1f ;  /* 0x00001f2f4c2f7589 */ /* 0x00872200000e0000 */
[----:B------:R-:W-:Y:S01]  /*5580*/  BSSY.RECONVERGENT B0, `(.L_x_58) ;  /* 0x0000021000007945 */ /* 0x000fe20003800200 */
[----:B------:R-:W-:-:S09]  /*5590*/  IMAD.MOV.U32 R68, RZ, RZ, RZ ;  /* 0x000000ffff447224 */ /* 0x000fd200078e00ff */
[----:B------:R-:W-:Y:S02]  /*55a0*/  VOTE.ANY R16, PT, P0 ;  /* 0x0000000000107806 */ /* 0x000fe400000e0100 */
        /* <DEDUP_REMOVED lines=22> */
[----:B--2---:R-:W-:-:S04]  /*5710*/  LOP3.LUT R63, R51, R16, RZ, 0xc0, !PT ;  /* 0x00000010333f7212 */ /* 0x004fc800078ec0ff */
[----:B------:R-:W2:Y:S01]  /*5720*/  FLO.U32 R51, R63 ;  /* 0x0000003f00337300 */ /* 0x000ea200000e0000 */
[----:B------:R-:W-:-:S07]  /*5730*/  LOP3.LUT R16, R36, R63, RZ, 0xc0, !PT ;  /* 0x0000003f24107212 */ /* 0x000fce00078ec0ff */
[----:B------:R-:W0:Y:S01]  /*5740*/  POPC R16, R16 ;  /* 0x0000001000107309 */ /* 0x000e220000000000 */
[----:B--2---:R-:W-:-:S13]  /*5750*/  ISETP.NE.AND P0, PT, R72, R51, PT ;  /* 0x000000334800720c */ /* 0x004fda0003f05270 */
[----:B0--34-:R-:W-:Y:S05]  /*5760*/  @P0 BRA `(.L_x_59) ;  /* 0x0000000000080947 */ /* 0x019fea0003800000 */
[----:B------:R-:W-:-:S05]  /*5770*/  IMAD R15, R15, 0x4, R33 ;  /* 0x000000040f0f7824 */ /* 0x000fca00078e0221 */
[----:B------:R0:W2:Y:S02]  /*5780*/  ATOMS.ADD R68, [R15], R16 ;  /* 0x000000100f44738c */ /* 0x0000a40000000000 */
.L_x_59:
[----:B------:R-:W-:Y:S05]  /*5790*/  BSYNC.RECONVERGENT B0 ;  /* 0x0000000000007941 */ /* 0x000fea0003800200 */
.L_x_58:
[----:B------:R-:W-:Y:S01]  /*57a0*/  R2P PR, R13, 0x7f ;  /* 0x0000007f0d007804 */ /* 0x000fe20000000000 */
[----:B------:R-:W-:Y:S01]  /*57b0*/  IMAD.IADD R58, R49, 0x1, R58 ;  /* 0x00000001313a7824 */ /* 0x000fe200078e023a */
[----:B------:R-:W-:Y:S01]  /*57c0*/  BSSY.RECONVERGENT B0, `(.L_x_60) ;  /* 0x0000022000007945 */ /* 0x000fe20003800200 */
[----:B--2---:R2:W3:Y:S10]  /*57d0*/  SHFL.IDX PT, R49, R68, R51, 0x1f ;  /* 0x00001f3344317589 */ /* 0x0044f400000e0000 */
[----:B0-----:R-:W-:-:S02]  /*57e0*/  VOTE.ANY R15, PT, P0 ;  /* 0x00000000000f7806 */ /* 0x001fc400000e0100 */
[----:B------:R-:W-:Y:S02]  /*57f0*/  VOTE.ANY R76, PT, P1 ;  /* 0x00000000004c7806 */ /* 0x000fe400008e0100 */
        /* <DEDUP_REMOVED lines=21> */
[----:B------:R-:W-:Y:S01]  /*5950*/  LOP3.LUT R15, R76, R15, RZ, 0xc0, !PT ;  /* 0x0000000f4c0f7212 */ /* 0x000fe200078ec0ff */
[----:B------:R-:W-:-:S03]  /*5960*/  IMAD.MOV.U32 R76, RZ, RZ, RZ ;  /* 0x000000ffff4c7224 */ /* 0x000fc600078e00ff */
[----:B------:R0:W4:Y:S02]  /*5970*/  FLO.U32 R63, R15 ;  /* 0x0000000f003f7300 */ /* 0x00012400000e0000 */
[----:B0-----:R-:W-:Y:S02]  /*5980*/  LOP3.LUT R15, R36, R15, RZ, 0xc0, !PT ;  /* 0x0000000f240f7212 */ /* 0x001fe400078ec0ff */
[----:B----4-:R-:W-:-:S04]  /*5990*/  ISETP.NE.AND P0, PT, R72, R63, PT ;  /* 0x0000003f4800720c */ /* 0x010fc80003f05270 */
[----:B------:R-:W0:Y:S09]  /*59a0*/  POPC R15, R15 ;  /* 0x0000000f000f7309 */ /* 0x000e320000000000 */
[----:B--23--:R-:W-:Y:S05]  /*59b0*/  @P0 BRA `(.L_x_61) ;  /* 0x0000000000080947 */ /* 0x00cfea0003800000 */
[----:B------:R-:W-:-:S06]  /*59c0*/  IMAD R76, R13, 0x4, R33 ;  /* 0x000000040d4c7824 */ /* 0x000fcc00078e0221 */
[----:B0-----:R2:W3:Y:S02]  /*59d0*/  ATOMS.ADD R76, [R76], R15 ;  /* 0x0000000f4c4c738c */ /* 0x0014e40000000000 */
.L_x_61:
[----:B------:R-:W-:Y:S05]  /*59e0*/  BSYNC.RECONVERGENT B0 ;  /* 0x0000000000007941 */ /* 0x000fea0003800200 */
.L_x_60:
[----:B------:R-:W-:Y:S01]  /*59f0*/  R2P PR, R11, 0x7f ;  /* 0x0000007f0b007804 */ /* 0x000fe20000000000 */
[----:B------:R-:W-:Y:S01]  /*5a00*/  IMAD.IADD R68, R56, 0x1, R55 ;  /* 0x0000000138447824 */ /* 0x000fe200078e0237 */
[----:B------:R-:W-:Y:S01]  /*5a10*/  BSSY.RECONVERGENT B0, `(.L_x_62) ;  /* 0x0000022000007945 */ /* 0x000fe20003800200 */
[----:B------:R-:W-:-:S10]  /*5a20*/  IMAD.MOV.U32 R51, RZ, RZ, RZ ;  /* 0x000000ffff337224 */ /* 0x000fd400078e00ff */
        /* <DEDUP_REMOVED lines=24> */
[----:B---3--:R3:W4:Y:S02]  /*5bb0*/  SHFL.IDX PT, R56, R76, R63, 0x1f ;  /* 0x00001f3f4c387589 */ /* 0x00872400000e0000 */
[----:B------:R5:W0:Y:S02]  /*5bc0*/  FLO.U32 R55, R13 ;  /* 0x0000000d00377300 */ /* 0x000a2400000e0000 */
[----:B-----5:R-:W-:Y:S02]  /*5bd0*/  LOP3.LUT R13, R36, R13, RZ, 0xc0, !PT ;  /* 0x0000000d240d7212 */ /* 0x020fe400078ec0ff */
[----:B0-----:R-:W-:-:S04]  /*5be0*/  ISETP.NE.AND P0, PT, R72, R55, PT ;  /* 0x000000374800720c */ /* 0x001fc80003f05270 */
[----:B------:R-:W0:Y:S09]  /*5bf0*/  POPC R13, R13 ;  /* 0x0000000d000d7309 */ /* 0x000e320000000000 */
[----:B---34-:R-:W-:Y:S05]  /*5c00*/  @P0 BRA `(.L_x_63) ;  /* 0x0000000000080947 */ /* 0x018fea0003800000 */
[----:B------:R-:W-:-:S05]  /*5c10*/  IMAD R76, R11, 0x4, R33 ;  /* 0x000000040b4c7824 */ /* 0x000fca00078e0221 */
[----:B0-----:R3:W4:Y:S02]  /*5c20*/  ATOMS.ADD R51, [R76], R13 ;  /* 0x0000000d4c33738c */ /* 0x0017240000000000 */
.L_x_63:
[----:B------:R-:W-:Y:S05]  /*5c30*/  BSYNC.RECONVERGENT B0 ;  /* 0x0000000000007941 */ /* 0x000fea0003800200 */
.L_x_62:
[----:B------:R-:W-:Y:S01]  /*5c40*/  R2P PR, R8, 0x7f ;  /* 0x0000007f08007804 */ /* 0x000fe20000000000 */
[----:B---3--:R-:W-:Y:S01]  /*5c50*/  IMAD.IADD R76, R54, 0x1, R53 ;  /* 0x00000001364c7824 */ /* 0x008fe200078e0235 */
[----:B------:R-:W-:Y:S11]  /*5c60*/  BSSY.RECONVERGENT B0, `(.L_x_64) ;  /* 0x0000022000007945 */ /* 0x000ff60003800200 */
[----:B------:R-:W-:-:S02]  /*5c70*/  VOTE.ANY R11, PT, P0 ;  /* 0x00000000000b7806 */ /* 0x000fc400000e0100 */
        /* <DEDUP_REMOVED lines=23> */
[----:B------:R-:W-:Y:S01]  /*5df0*/  IMAD.MOV.U32 R11, RZ, RZ, RZ ;  /* 0x000000ffff0b7224 */ /* 0x000fe200078e00ff */
[----:B----4-:R3:W4:Y:S02]  /*5e00*/  SHFL.IDX PT, R54, R51, R55, 0x1f ;  /* 0x00001f3733367589 */ /* 0x01072400000e0000 */
[----:B------:R5:W0:Y:S02]  /*5e10*/  FLO.U32 R53, R63 ;  /* 0x0000003f00357300 */ /* 0x000a2400000e0000 */
[----:B-----5:R-:W-:-:S06]  /*5e20*/  LOP3.LUT R63, R36, R63, RZ, 0xc0, !PT ;  /* 0x0000003f243f7212 */ /* 0x020fcc00078ec0ff */
[----:B---3--:R3:W1:Y:S01]  /*5e30*/  POPC R51, R63 ;  /* 0x0000003f00337309 */ /* 0x0086620000000000 */
[----:B0-----:R-:W-:-:S13]  /*5e40*/  ISETP.NE.AND P0, PT, R72, R53, PT ;  /* 0x000000354800720c */ /* 0x001fda0003f05270 */
[----:B---34-:R-:W-:Y:S05]  /*5e50*/  @P0 BRA `(.L_x_65) ;  /* 0x0000000000080947 */ /* 0x018fea0003800000 */
[----:B------:R-:W-:-:S05]  /*5e60*/  IMAD R8, R8, 0x4, R33 ;  /* 0x0000000408087824 */ /* 0x000fca00078e0221 */
[----:B-1----:R0:W3:Y:S02]  /*5e70*/  ATOMS.ADD R11, [R8], R51 ;  /* 0x00000033080b738c */ /* 0x0020e40000000000 */
.L_x_65:
[----:B------:R-:W-:Y:S05]  /*5e80*/  BSYNC.RECONVERGENT B0 ;  /* 0x0000000000007941 */ /* 0x000fea0003800200 */
.L_x_64:
[----:B------:R-:W-:Y:S01]  /*5e90*/  R2P PR, R6, 0x7f ;  /* 0x0000007f06007804 */ /* 0x000fe20000000000 */
[----:B------:R-:W-:Y:S01]  /*5ea0*/  IMAD.IADD R52, R52, 0x1, R57 ;  /* 0x0000000134347824 */ /* 0x000fe200078e0239 */
[----:B---3--:R3:W4:Y:S01]  /*5eb0*/  SHFL.IDX PT, R11, R11, R53, 0x1f ;  /* 0x00001f350b0b7589 */ /* 0x00872200000e0000 */
[----:B------:R-:W-:Y:S01]  /*5ec0*/  IMAD.IADD R28, R28, 0x1, R59 ;  /* 0x000000011c1c7824 */ /* 0x000fe200078e023b */
[----:B------:R-:W-:Y:S01]  /*5ed0*/  SHF.R.U32.HI R59, RZ, UR7, R9 ;  /* 0x00000007ff3b7c19 */ /* 0x000fe20008011609 */
[----:B------:R-:W-:Y:S03]  /*5ee0*/  BSSY.RECONVERGENT B0, `(.L_x_66) ;  /* 0x0000022000007945 */ /* 0x000fe60003800200 */
[----:B------:R-:W-:-:S05]  /*5ef0*/  LOP3.LUT R59, R59, UR4, RZ, 0x30, !PT ;  /* 0x000000043b3b7c12 */ /* 0x000fca000f8e30ff */
        /* <DEDUP_REMOVED lines=25> */
[----:B------:R-:W0:Y:S01]  /*6090*/  FLO.U32 R55, R63 ;  /* 0x0000003f00377300 */ /* 0x000e2200000e0000 */
[----:B------:R-:W-:-:S07]  /*60a0*/  LOP3.LUT R57, R36, R63, RZ, 0xc0, !PT ;  /* 0x0000003f24397212 */ /* 0x000fce00078ec0ff */
[----:B------:R-:W1:Y:S01]  /*60b0*/  POPC R57, R57 ;  /* 0x0000003900397309 */ /* 0x000e620000000000 */
[----:B0-----:R-:W-:-:S13]  /*60c0*/  ISETP.NE.AND P0, PT, R72, R55, PT ;  /* 0x000000374800720c */ /* 0x001fda0003f05270 */
[----:B-1-34-:R-:W-:Y:S05]  /*60d0*/  @P0 BRA `(.L_x_67) ;  /* 0x0000000000080947 */ /* 0x01afea0003800000 */
[----:B------:R-:W-:-:S05]  /*60e0*/  IMAD R6, R6, 0x4, R33 ;  /* 0x0000000406067824 */ /* 0x000fca00078e0221 */
[----:B------:R0:W1:Y:S02]  /*60f0*/  ATOMS.ADD R8, [R6], R57 ;  /* 0x000000390608738c */ /* 0x0000640000000000 */
.L_x_67:
[----:B------:R-:W-:Y:S05]  /*6100*/  BSYNC.RECONVERGENT B0 ;  /* 0x0000000000007941 */ /* 0x000fea0003800200 */
.L_x_66:
[----:B------:R-:W-:Y:S01]  /*6110*/  R2P PR, R59, 0x7f ;  /* 0x0000007f3b007804 */ /* 0x000fe20000000000 */
[----:B------:R-:W-:Y:S01]  /*6120*/  IMAD.IADD R60, R23, 0x1, R60 ;  /* 0x00000001173c7824 */ /* 0x000fe200078e023c */
[----:B-1----:R1:W3:Y:S01]  /*6130*/  SHFL.IDX PT, R8, R8, R55, 0x1f ;  /* 0x00001f3708087589 */ /* 0x0022e200000e0000 */
        /* <DEDUP_REMOVED lines=31> */
[----:B------:R-:W4:Y:S01]  /*6330*/  POPC R23, R23 ;  /* 0x0000001700177309 */ /* 0x000f220000000000 */
[----:B0-----:R-:W-:-:S13]  /*6340*/  ISETP.NE.AND P0, PT, R72, R53, PT ;  /* 0x000000354800720c */ /* 0x001fda0003f05270 */
[----:B-1-34-:R-:W-:Y:S05]  /*6350*/  @P0 BRA `(.L_x_69) ;  /* 0x0000000000080947 */ /* 0x01afea0003800000 */
[----:B------:R-:W-:-:S06]  /*6360*/  IMAD R6, R59, 0x4, R33 ;  /* 0x000000043b067824 */ /* 0x000fcc00078e0221 */
[----:B------:R0:W1:Y:S02]  /*6370*/  ATOMS.ADD R6, [R6], R23 ;  /* 0x000000170606738c */ /* 0x0000640000000000 */
.L_x_69:
[----:B------:R-:W-:Y:S05]  /*6380*/  BSYNC.RECONVERGENT B0 ;  /* 0x0000000000007941 */ /* 0x000fea0003800200 */
.L_x_68:
[----:B------:R-:W-:Y:S01]  /*6390*/  R2P PR, R61, 0x7f ;  /* 0x0000007f3d007804 */ /* 0x000fe20000000000 */
[----:B------:R-:W-:Y:S01]  /*63a0*/  IMAD.IADD R22, R22, 0x1, R31 ;  /* 0x0000000116167824 */ /* 0x000fe200078e021f */
[----:B------:R-:W-:Y:S01]  /*63b0*/  SHF.R.U32.HI R59, RZ, UR7, R5 ;  /* 0x00000007ff3b7c19 */ /* 0x000fe20008011605 */
[----:B-1----:R1:W3:Y:S01]  /*63c0*/  SHFL.IDX PT, R6, R6, R53, 0x1f ;  /* 0x00001f3506067589 */ /* 0x0022e200000e0000 */
[----:B------:R-:W-:Y:S01]  /*63d0*/  BSSY.RECONVERGENT B0, `(.L_x_70) ;  /* 0x0000023000007945 */ /* 0x000fe20003800200 */
[----:B------:R-:W-:Y:S01]  /*63e0*/  IMAD.IADD R50, R21, 0x1, R50 ;  /* 0x0000000115327824 */ /* 0x000fe200078e0232 */
[----:B------:R-:W-:Y:S01]  /*63f0*/  LOP3.LUT R59, R59, UR4, RZ, 0x30, !PT ;  /* 0x000000043b3b7c12 */ /* 0x000fe2000f8e30ff */
[----:B------:R-:W-:-:S06]  /*6400*/  IMAD.MOV.U32 R21, RZ, RZ, RZ ;  /* 0x000000ffff157224 */ /* 0x000fcc00078e00ff */
        /* <DEDUP_REMOVED lines=24> */
[----:B------:R-:W4:Y:S01]  /*6590*/  FLO.U32 R31, R63 ;  /* 0x0000003f001f7300 */ /* 0x000f2200000e0000 */
[----:B------:R-:W-:-:S07]  /*65a0*/  LOP3.LUT R55, R36, R63, RZ, 0xc0, !PT ;  /* 0x0000003f24377212 */ /* 0x000fce00078ec0ff */
[----:B------:R-:W0:Y:S01]  /*65b0*/  POPC R55, R55 ;  /* 0x0000003700377309 */ /* 0x000e220000000000 */
[----:B----4-:R-:W-:-:S13]  /*65c0*/  ISETP.NE.AND P0, PT, R72, R31, PT ;  /* 0x0000001f4800720c */ /* 0x010fda0003f05270 */
[----:B01-3--:R-:W-:Y:S05]  /*65d0*/  @P0 BRA `(.L_x_71) ;  /* 0x0000000000080947 */ /* 0x00bfea0003800000 */
[----:B------:R-:W-:-:S06]  /*65e0*/  IMAD R21, R61, 0x4, R33 ;  /* 0x000000043d157824 */ /* 0x000fcc00078e0221 */
[----:B------:R0:W1:Y:S02]  /*65f0*/  ATOMS.ADD R21, [R21], R55 ;  /* 0x000000371515738c */ /* 0x0000640000000000 */
.L_x_71:
[----:B------:R-:W-:Y:S05]  /*6600*/  BSYNC.RECONVERGENT B0 ;  /* 0x0000000000007941 */ /* 0x000fea0003800200 */
.L_x_70:
[----:B------:R-:W-:Y:S01]  /*6610*/  R2P PR, R59, 0x7f ;  /* 0x0000007f3b007804 */ /* 0x000fe20000000000 */
[----:B------:R-:W-:Y:S01]  /*6620*/  IMAD.IADD R20, R20, 0x1, R47 ;  /* 0x0000000114147824 */ /* 0x000fe200078e022f */
[----:B-1----:R1:W3:Y:S01]  /*6630*/  SHFL.IDX PT, R21, R21, R31, 0x1f ;  /* 0x00001f1f15157589 */ /* 0x0022e200000e0000 */
[----:B------:R-:W-:Y:S01]  /*6640*/  IMAD.IADD R16, R16, 0x1, R49 ;  /* 0x0000000110107824 */ /* 0x000fe200078e0231 */
[----:B------:R-:W-:Y:S01]  /*6650*/  BSSY.RECONVERGENT B0, `(.L_x_72) ;  /* 0x0000023000007945 */ /* 0x000fe20003800200 */
[----:B------:R-:W-:-:S08]  /*6660*/  IMAD.MOV.U32 R61, RZ, RZ, RZ ;  /* 0x000000ffff3d7224 */ /* 0x000fd000078e00ff */
        /* <DEDUP_REMOVED lines=32> */
[----:B------:R0:W1:Y:S02]  /*6870*/  ATOMS.ADD R61, [R59], R49 ;  /* 0x000000313b3d738c */ /* 0x0000640000000000 */
.L_x_73:
[----:B------:R-:W-:Y:S05]  /*6880*/  BSYNC.RECONVERGENT B0 ;  /* 0x0000000000007941 */ /* 0x000fea0003800200 */
.L_x_72:
[----:B------:R-:W-:Y:S01]  /*6890*/  R2P PR, R53, 0x7f ;  /* 0x0000007f35007804 */ /* 0x000fe20000000000 */
[----:B------:R-:W-:Y:S01]  /*68a0*/  IMAD.IADD R56, R15, 0x1, R56 ;  /* 0x000000010f387824 */ /* 0x000fe200078e0238 */
[----:B-1----:R1:W3:Y:S01]  /*68b0*/  SHFL.IDX PT, R47, R61, R47, 0x1f ;  /* 0x00001f2f3d2f7589 */ /* 0x0022e200000e0000 */
[----:B------:R-:W-:Y:S01]  /*68c0*/  BSSY.RECONVERGENT B0, `(.L_x_74) ;  /* 0x0000021000007945 */ /* 0x000fe20003800200 */
[----:B------:R-:W-:-:S09]  /*68d0*/  IMAD.MOV.U32 R63, RZ, RZ, RZ ;  /* 0x000000ffff3f7224 */ /* 0x000fd200078e00ff */
[----:B------:R-:W-:Y:S02]  /*68e0*/  VOTE.ANY R31, PT, P0 ;  /* 0x00000000001f7806 */ /* 0x000fe400000e0100 */
[----:B--2---:R-:W-:Y:S02]  /*68f0*/  VOTE.ANY R15, PT, P1 ;  /* 0x00000000000f7806 */ /* 0x004fe400008e0100 */
        /* <DEDUP_REMOVED lines=21> */
[----:B0-----:R-:W-:-:S04]  /*6a50*/  LOP3.LUT R59, R31, R15, RZ, 0xc0, !PT ;  /* 0x0000000f1f3b7212 */ /* 0x001fc800078ec0ff */
[----:B------:R-:W0:Y:S01]  /*6a60*/  FLO.U32 R15, R59 ;  /* 0x0000003b000f7300 */ /* 0x000e2200000e0000 */
[----:B------:R-:W-:-:S07]  /*6a70*/  LOP3.LUT R31, R36, R59, RZ, 0xc0, !PT ;  /* 0x0000003b241f7212 */ /* 0x000fce00078ec0ff */
[----:B------:R-:W2:Y:S01]  /*6a80*/  POPC R31, R31 ;  /* 0x0000001f001f7309 */ /* 0x000ea20000000000 */
[----:B0-----:R-:W-:-:S13]  /*6a90*/  ISETP.NE.AND P0, PT, R72, R15, PT ;  /* 0x0000000f4800720c */ /* 0x001fda0003f05270 */
[----:B-123--:R-:W-:Y:S05]  /*6aa0*/  @P0 BRA `(.L_x_75) ;  /* 0x0000000000080947 */ /* 0x00efea0003800000 */
[----:B------:R-:W-:-:S05]  /*6ab0*/  IMAD R53, R53, 0x4, R33 ;  /* 0x0000000435357824 */ /* 0x000fca00078e0221 */
[----:B------:R0:W1:Y:S02]  /*6ac0*/  ATOMS.ADD R63, [R53], R31 ;  /* 0x0000001f353f738c */ /* 0x0000640000000000 */
.L_x_75:
[----:B------:R-:W-:Y:S05]  /*6ad0*/  BSYNC.RECONVERGENT B0 ;  /* 0x0000000000007941 */ /* 0x000fea0003800200 */
.L_x_74:
[----:B------:R-:W-:Y:S01]  /*6ae0*/  R2P PR, R3, 0x7f ;  /* 0x0000007f03007804 */ /* 0x000fe20000000000 */
[----:B-1----:R1:W2:Y:S01]  /*6af0*/  SHFL.IDX PT, R15, R63, R15, 0x1f ;  /* 0x00001f0f3f0f7589 */ /* 0x0022a200000e0000 */
        /* <DEDUP_REMOVED lines=28> */
[----:B------:R-:W3:Y:S01]  /*6cc0*/  POPC R36, R36 ;  /* 0x0000002400247309 */ /* 0x000ee20000000000 */
[----:B0-----:R-:W-:-:S13]  /*6cd0*/  ISETP.NE.AND P0, PT, R72, R53, PT ;  /* 0x000000354800720c */ /* 0x001fda0003f05270 */
[----:B-123--:R-:W-:Y:S05]  /*6ce0*/  @P0 BRA `(.L_x_77) ;  /* 0x0000000000080947 */ /* 0x00efea0003800000 */
[----:B------:R-:W-:-:S05]  /*6cf0*/  IMAD R3, R3, 0x4, R33 ;  /* 0x0000000403037824 */ /* 0x000fca00078e0221 */
[----:B------:R0:W1:Y:S02]  /*6d00*/  ATOMS.ADD R61, [R3], R36 ;  /* 0x00000024033d738c */ /* 0x0000640000000000 */
.L_x_77:
[----:B------:R-:W-:Y:S05]  /*6d10*/  BSYNC.RECONVERGENT B0 ;  /* 0x0000000000007941 */ /* 0x000fea0003800200 */
.L_x_76:
[----:B01----:R-:W0:Y:S01]  /*6d20*/  SHFL.IDX PT, R3, R61, R53, 0x1f ;  /* 0x00001f353d037589 */ /* 0x003e2200000e0000 */
[----:B------:R-:W-:Y:S01]  /*6d30*/  IMAD.IADD R72, R51, 0x1, R11 ;  /* 0x0000000133487824 */ /* 0x000fe200078e020b */
[----:B------:R-:W-:Y:S01]  /*6d40*/  ISETP.NE.AND P0, PT, R74, RZ, PT ;  /* 0x000000ff4a00720c */ /* 0x000fe20003f05270 */
[--C-:B------:R-:W-:Y:S01]  /*6d50*/  IMAD R48, R48, 0x4, R77.reuse ;  /* 0x0000000430307824 */ /* 0x100fe200078e024d */
[----:B------:R-:W-:Y:S01]  /*6d60*/  BAR.SYNC.DEFER_BLOCKING 0x0 ;  /* 0x0000000000007b1d */ /* 0x000fe20000010000 */
[--C-:B------:R-:W-:Y:S02]  /*6d70*/  IMAD R11, R62, 0x4, R77.reuse ;  /* 0x000000043e0b7824 */ /* 0x100fe400078e024d */
[--C-:B------:R-:W-:Y:S02]  /*6d80*/  IMAD R30, R30, 0x4, R77.reuse ;  /* 0x000000041e1e7824 */ /* 0x100fe400078e024d */
[----:B------:R-:W-:Y:S01]  /*6d90*/  IMAD.IADD R54, R13, 0x1, R54 ;  /* 0x000000010d367824 */ /* 0x000fe200078e0236 */
[----:B------:R-:W-:Y:S01]  /*6da0*/  BSSY B1, `(.L_x_78) ;  /* 0x000005b000017945 */ /* 0x000fe20003800000 */
[----:B------:R-:W-:-:S02]  /*6db0*/  IMAD R68, R68, 0x4, R77 ;  /* 0x0000000444447824 */ /* 0x000fc400078e024d */
[----:B------:R-:W-:Y:S02]  /*6dc0*/  IMAD R13, R76, 0x4, R77 ;  /* 0x000000044c0d7824 */ /* 0x000fe400078e024d */
[----:B------:R-:W-:Y:S02]  /*6dd0*/  IMAD.IADD R74, R55, 0x1, R21 ;  /* 0x00000001374a7824 */ /* 0x000fe400078e0215 */
[--C-:B------:R-:W-:Y:S02]  /*6de0*/  IMAD R52, R52, 0x4, R77.reuse ;  /* 0x0000000434347824 */ /* 0x100fe400078e024d */
[--C-:B------:R-:W-:Y:S02]  /*6df0*/  IMAD R21, R28, 0x4, R77.reuse ;  /* 0x000000041c157824 */ /* 0x100fe400078e024d */
[----:B------:R-:W-:Y:S02]  /*6e00*/  IMAD R24, R24, 0x4, R77 ;  /* 0x0000000418187824 */ /* 0x000fe400078e024d */
[----:B------:R-:W-:-:S02]  /*6e10*/  IMAD.IADD R6, R23, 0x1, R6 ;  /* 0x0000000117067824 */ /* 0x000fc400078e0206 */
[----:B0-----:R-:W-:Y:S02]  /*6e20*/  IMAD.IADD R36, R36, 0x1, R3 ;  /* 0x0000000124247824 */ /* 0x001fe400078e0203 */
[--C-:B------:R-:W-:Y:S01]  /*6e30*/  IMAD R3, R58, 0x4, R77.reuse ;  /* 0x000000043a037824 */ /* 0x100fe200078e024d */
[----:B------:R-:W-:Y:S01]  /*6e40*/  STS [R48+-0x4], R69 ;  /* 0xfffffc4530007388 */ /* 0x000fe20000000800 */
[--C-:B------:R-:W-:Y:S02]  /*6e50*/  IMAD R60, R60, 0x4, R77.reuse ;  /* 0x000000043c3c7824 */ /* 0x100fe400078e024d */
[--C-:B------:R-:W-:Y:S01]  /*6e60*/  IMAD R23, R22, 0x4, R77.reuse ;  /* 0x0000000416177824 */ /* 0x100fe200078e024d */
[----:B------:R-:W-:Y:S01]  /*6e70*/  STS [R11+-0x4], R32 ;  /* 0xfffffc200b007388 */ /* 0x000fe20000000800 */
[--C-:B------:R-:W-:Y:S02]  /*6e80*/  IMAD R50, R50, 0x4, R77.reuse ;  /* 0x0000000432327824 */ /* 0x100fe400078e024d */
[----:B------:R-:W-:Y:S01]  /*6e90*/  IMAD R20, R20, 0x4, R77 ;  /* 0x0000000414147824 */ /* 0x000fe200078e024d */
[----:B------:R-:W-:Y:S01]  /*6ea0*/  STS [R30+-0x4], R67 ;  /* 0xfffffc431e007388 */ /* 0x000fe20000000800 */
[----:B------:R-:W-:-:S02]  /*6eb0*/  IMAD.IADD R8, R57, 0x1, R8 ;  /* 0x0000000139087824 */ /* 0x000fc400078e0208 */
[----:B------:R-:W-:Y:S01]  /*6ec0*/  IMAD.IADD R15, R31, 0x1, R15 ;  /* 0x000000011f0f7824 */ /* 0x000fe200078e020f */
[----:B------:R-:W-:Y:S01]  /*6ed0*/  STS [R3+-0x4], R66 ;  /* 0xfffffc4203007388 */ /* 0x000fe20000000800 */
[--C-:B------:R-:W-:Y:S02]  /*6ee0*/  IMAD R56, R56, 0x4, R77.reuse ;  /* 0x0000000438387824 */ /* 0x100fe400078e024d */
[----:B------:R-:W-:Y:S01]  /*6ef0*/  IMAD R31, R54, 0x4, R77 ;  /* 0x00000004361f7824 */ /* 0x000fe200078e024d */
[----:B------:R-:W-:Y:S01]  /*6f00*/  STS [R68+-0x4], R65 ;  /* 0xfffffc4144007388 */ /* 0x000fe20000000800 */
[----:B------:R-:W-:Y:S02]  /*6f10*/  IMAD.IADD R47, R49, 0x1, R47 ;  /* 0x00000001312f7824 */ /* 0x000fe400078e022f */
[--C-:B------:R-:W-:Y:S01]  /*6f20*/  IMAD R33, R72, 0x4, R77.reuse ;  /* 0x0000000448217824 */ /* 0x100fe200078e024d */
[----:B------:R-:W-:Y:S01]  /*6f30*/  STS [R13+-0x4], R64 ;  /* 0xfffffc400d007388 */ /* 0x000fe20000000800 */
[----:B------:R-:W-:-:S02]  /*6f40*/  IMAD R49, R8, 0x4, R77 ;  /* 0x0000000408317824 */ /* 0x000fc400078e024d */
[--C-:B------:R-:W-:Y:S01]  /*6f50*/  IMAD R74, R74, 0x4, R77.reuse ;  /* 0x000000044a4a7824 */ /* 0x100fe200078e024d */
[----:B------:R0:W-:Y:S01]  /*6f60*/  STS [R52+-0x4], R29 ;  /* 0xfffffc1d34007388 */ /* 0x0001e20000000800 */
[--C-:B------:R-:W-:Y:S02]  /*6f70*/  IMAD R54, R47, 0x4, R77.reuse ;  /* 0x000000042f367824 */ /* 0x100fe400078e024d */
[--C-:B------:R-:W-:Y:S01]  /*6f80*/  IMAD R47, R36, 0x4, R77.reuse ;  /* 0x00000004242f7824 */ /* 0x100fe200078e024d */
[----:B------:R1:W-:Y:S04]  /*6f90*/  STS [R21+-0x4], R46 ;  /* 0xfffffc2e15007388 */ /* 0x0003e80000000800 */
[----:B------:R-:W-:Y:S01]  /*6fa0*/  STS [R24+-0x4], R27 ;  /* 0xfffffc1b18007388 */ /* 0x000fe20000000800 */
[----:B0-----:R-:W-:-:S03]  /*6fb0*/  IMAD R29, R16, 0x4, R77 ;  /* 0x00000004101d7824 */ /* 0x001fc600078e024d */
[----:B------:R0:W-:Y:S01]  /*6fc0*/  STS [R60+-0x4], R45 ;  /* 0xfffffc2d3c007388 */ /* 0x0001e20000000800 */
[----:B-1----:R-:W-:-:S03]  /*6fd0*/  IMAD R46, R6, 0x4, R77 ;  /* 0x00000004062e7824 */ /* 0x002fc600078e024d */
[----:B------:R1:W-:Y:S04]  /*6fe0*/  STS [R23+-0x4], R26 ;  /* 0xfffffc1a17007388 */ /* 0x0003e80000000800 */
[----:B------:R1:W-:Y:S01]  /*6ff0*/  STS [R50+-0x4], R25 ;  /* 0xfffffc1932007388 */ /* 0x0003e20000000800 */
[----:B0-----:R-:W-:-:S03]  /*7000*/  IMAD R45, R15, 0x4, R77 ;  /* 0x000000040f2d7824 */ /* 0x001fc600078e024d */
[----:B------:R1:W-:Y:S04]  /*7010*/  STS [R20+-0x4], R19 ;  /* 0xfffffc1314007388 */ /* 0x0003e80000000800 */
        /* <DEDUP_REMOVED lines=9> */
[----:B------:R1:W-:Y:S01]  /*70b0*/  STS [R47+-0x4], R44 ;  /* 0xfffffc2c2f007388 */ /* 0x0003e20000000800 */
[----:B------:R-:W-:Y:S05]  /*70c0*/  @P0 BRA `(.L_x_79) ;  /* 0x0000000000a00947 */ /* 0x000fea0003800000 */
[----:B------:R-:W1:Y:S01]  /*70d0*/  LDG.E R42, desc[UR8][R42.64] ;  /* 0x000000082a2a7981 */ /* 0x000e62000c1e1900 */
[----:B------:R-:W-:Y:S01]  /*70e0*/  ISETP.GE.AND P0, PT, R75, 0x1, PT ;  /* 0x000000014b00780c */ /* 0x000fe20003f06270 */
[----:B------:R-:W-:Y:S02]  /*70f0*/  IMAD.MOV.U32 R6, RZ, RZ, R0 ;  /* 0x000000ffff067224 */ /* 0x000fe400078e0000 */
[----:B-1----:R-:W-:-:S05]  /*7100*/  IMAD.IADD R7, R42, 0x1, -R37 ;  /* 0x000000012a077824 */ /* 0x002fca00078e0a25 */
[----:B------:R0:W-:Y:S05]  /*7110*/  STS [R2+0x8a00], R7 ;  /* 0x008a000702007388 */ /* 0x0001ea0000000800 */
[----:B------:R-:W-:Y:S05]  /*7120*/  @!P0 BRA `(.L_x_80) ;  /* 0x00000000006c8947 */ /* 0x000fea0003800000 */
[----:B------:R-:W-:Y:S01]  /*7130*/  BSSY B0, `(.L_x_81) ;  /* 0x0000019000007945 */ /* 0x000fe20003800000 */
[----:B0-----:R-:W-:Y:S02]  /*7140*/  IMAD.MOV.U32 R7, RZ, RZ, -0x1 ;  /* 0xffffffffff077424 */ /* 0x001fe400078e00ff */
[----:B------:R-:W-:Y:S02]  /*7150*/  IMAD.MOV.U32 R8, RZ, RZ, R75 ;  /* 0x000000ffff087224 */ /* 0x000fe400078e004b */
[----:B------:R-:W-:-:S07]  /*7160*/  IMAD.MOV.U32 R6, RZ, RZ, R0 ;  /* 0x000000ffff067224 */ /* 0x000fce00078e0000 */
.L_x_85:
[----:B------:R-:W0:Y:S01]  /*7170*/  LDC.64 R4, c[0x0][0x380] ;  /* 0x0000e000ff047b82 */ /* 0x000e220000000a00 */
[----:B------:R-:W-:Y:S01]  /*7180*/  VIADD R15, R8, 0xffffffff ;  /* 0xffffffff080f7836 */ /* 0x000fe20000000000 */
[----:B------:R-:W-:Y:S03]  /*7190*/  BSSY B2, `(.L_x_82) ;  /* 0x0000008000027945 */ /* 0x000fe60003800000 */
[----:B------:R-:W-:-:S04]  /*71a0*/  IMAD R9, R15, 0x100, R35 ;  /* 0x000001000f097824 */ /* 0x000fc800078e0223 */
[----:B0-----:R-:W-:-:S07]  /*71b0*/  IMAD.WIDE R4, R9, 0x4, R4 ;  /* 0x0000000409047825 */ /* 0x001fce00078e0204 */
.L_x_83:
[----:B------:R-:W-:Y:S05]  /*71c0*/  YIELD ;  /* 0x0000000000007946 */ /* 0x000fea0003800000 */
[----:B------:R0:W-:Y:S06]  /*71d0*/  MEMBAR.SC.CTA ;  /* 0x0000000000007992 */ /* 0x0001ec0000000000 */
[----:B0-----:R-:W2:Y:S02]  /*71e0*/  LDG.E.STRONG.SYS R9, desc[UR8][R4.64] ;  /* 0x0000000804097981 */ /* 0x001ea4000c1f5900 */
[----:B--2---:R-:W-:-:S13]  /*71f0*/  ISETP.NE.AND P0, PT, R9, RZ, PT ;  /* 0x000000ff0900720c */ /* 0x004fda0003f05270 */
[----:B------:R-:W-:Y:S05]  /*7200*/  @!P0 BRA `(.L_x_83) ;  /* 0xfffffffc00ec8947 */ /* 0x000fea000383ffff */
[----:B------:R-:W-:Y:S05]  /*7210*/  BSYNC B2 ;  /* 0x0000000000027941 */ /* 0x000fea0003800000 */
.L_x_82:
[----:B------:R-:W-:Y:S01]  /*7220*/  BSSY.RECONVERGENT B2, `(.L_x_84) ;  /* 0x0000006000027945 */ /* 0x000fe20003800200 */
[C---:B------:R-:W-:Y:S02]  /*7230*/  ISETP.GT.AND P0, PT, R9.reuse, -0x1, PT ;  /* 0xffffffff0900780c */ /* 0x040fe40003f04270 */
[----:B------:R-:W-:Y:S01]  /*7240*/  LOP3.LUT R9, R9, 0x3fffffff, RZ, 0xc0, !PT ;  /* 0x3fffffff09097812 */ /* 0x000fe200078ec0ff */
[----:B------:R-:W-:Y:S05]  /*7250*/  WARPSYNC.EXCLUSIVE R7 ;  /* 0x0000000007007348 */ /* 0x000fea0003a00000 */
[----:B------:R-:W-:-:S05]  /*7260*/  IMAD.IADD R6, R9, 0x1, R6 ;  /* 0x0000000109067824 */ /* 0x000fca00078e0206 */
[----:B------:R-:W-:-:S07]  /*7270*/  VOTE.ANY R7, PT, P0 ;  /* 0x0000000000077806 */ /* 0x000fce00000e0100 */
[----:B------:R-:W-:Y:S05]  /*7280*/  BSYNC.RECONVERGENT B2 ;  /* 0x0000000000027941 */ /* 0x000fea0003800200 */
.L_x_84:
[----:B------:R-:W-:Y:S01]  /*7290*/  ISETP.GT.U32.AND P1, PT, R8, 0x1, PT ;  /* 0x000000010800780c */ /* 0x000fe20003f24070 */
[----:B------:R-:W-:-:S12]  /*72a0*/  IMAD.MOV.U32 R8, RZ, RZ, R15 ;  /* 0x000000ffff087224 */ /* 0x000fd800078e000f */
[----:B------:R-:W-:Y:S05]  /*72b0*/  @P0 BRA P1, `(.L_x_85) ;  /* 0xfffffffc00ac0947 */ /* 0x000fea000083ffff */
[----:B------:R-:W-:Y:S05]  /*72c0*/  BSYNC B0 ;  /* 0x0000000000007941 */ /* 0x000fea0003800000 */
.L_x_81:
[----:B------:R1:W2:Y:S02]  /*72d0*/  LDS R7, [R2+0x8a00] ;  /* 0x008a000002077984 */ /* 0x0002a40000000800 */
.L_x_80:
[----:B------:R-:W3:Y:S01]  /*72e0*/  LDC.64 R4, c[0x0][0x380] ;  /* 0x0000e000ff047b82 */ /* 0x000ee20000000a00 */
[----:B------:R-:W-:Y:S01]  /*72f0*/  IMAD R15, R75, 0x100, R35 ;  /* 0x000001004b0f7824 */ /* 0x000fe200078e0223 */
[----:B--2---:R-:W-:Y:S02]  /*7300*/  IADD3 R9, PT, PT, R7, R6, -R0 ;  /* 0x0000000607097210 */ /* 0x004fe40007ffe800 */
[----:B0-----:R-:W-:-:S03]  /*7310*/  LOP3.LUT R7, R6, 0x80000000, RZ, 0xfc, !PT ;  /* 0x8000000006077812 */ /* 0x001fc600078efcff */
[----:B------:R0:W-:Y:S01]  /*7320*/  STS [R2+0x8a00], R9 ;  /* 0x008a000902007388 */ /* 0x0001e20000000800 */
[----:B---3--:R-:W-:-:S05]  /*7330*/  IMAD.WIDE R4, R15, 0x4, R4 ;  /* 0x000000040f047825 */ /* 0x008fca00078e0204 */
[----:B------:R0:W-:Y:S02]  /*7340*/  STG.E.STRONG.SYS desc[UR8][R4.64], R7 ;  /* 0x0000000704007986 */ /* 0x0001e4000c115908 */
.L_x_79:
[----:B------:R-:W-:Y:S05]  /*7350*/  BSYNC B1 ;  /* 0x0000000000017941 */ /* 0x000fea0003800000 */
.L_x_78:
[----:B01----:R-:W0:Y:S01]  /*7360*/  LDC.64 R4, c[0x0][0x390] ;  /* 0x0000e400ff047b82 */ /* 0x003e220000000a00 */
[----:B------:R-:W-:Y:S07]  /*7370*/  WARPSYNC.ALL ;  /* 0x0000000000007948 */ /* 0x000fee0003800000 */
[----:B------:R-:W1:Y:S01]  /*7380*/  LDC R36, c[0x0][0x3c0] ;  /* 0x0000f000ff247b82 */ /* 0x000e620000000800 */
[----:B0-----:R-:W-:Y:S02]  /*7390*/  ISETP.EQ.U32.AND P1, PT, R4, RZ, PT ;  /* 0x000000ff0400720c */ /* 0x001fe40003f22070 */
[----:B-1----:R-:W-:-:S02]  /*73a0*/  ISETP.GE.AND P0, PT, R71, R36, PT ;  /* 0x000000244700720c */ /* 0x002fc40003f06270 */
[----:B------:R-:W-:Y:S02]  /*73b0*/  ISETP.GT.AND P2, PT, R71, R36, PT ;  /* 0x000000244700720c */ /* 0x000fe40003f44270 */
[----:B------:R-:W-:Y:S02]  /*73c0*/  ISETP.EQ.OR.EX P0, PT, R5, RZ, !P0, P1 ;  /* 0x000000ff0500720c */ /* 0x000fe40004702710 */
[----:B------:R-:W-:Y:S02]  /*73d0*/  P2R R9, PR, RZ, 0x4 ;  /* 0x00000004ff097803 */ /* 0x000fe40000000000 */
[----:B------:R-:W-:-:S13]  /*73e0*/  ISETP.GT.U32.OR P0, PT, R35, 0xff, P0 ;  /* 0x000000ff2300780c */ /* 0x000fda0000704470 */
[----:B------:R-:W0:Y:S02]  /*73f0*/  @!P0 LDS R4, [R2+0x8a00] ;  /* 0x008a000002048984 */ /* 0x000e240000000800 */
[----:B0-----:R-:W-:-:S05]  /*7400*/  @!P0 IADD3 R37, PT, PT, R4, R37, R0 ;  /* 0x0000002504258210 */ /* 0x001fca0007ffe000 */
[----:B------:R0:W-:Y:S01]  /*7410*/  @!P0 STG.E desc[UR8][R40.64], R37 ;  /* 0x0000002528008986 */ /* 0x0001e2000c101908 */
[----:B------:R-:W-:Y:S06]  /*7420*/  BAR.SYNC.DEFER_BLOCKING 0x0 ;  /* 0x0000000000007b1d */ /* 0x000fec0000010000 */
[----:B------:R-:W-:Y:S05]  /*7430*/  @P2 BRA `(.L_x_86) ;  /* 0x0000000c00a42947 */ /* 0x000fea0003800000 */
[----:B------:R-:W1:Y:S01]  /*7440*/  LDS R0, [R2] ;  /* 0x0000000002007984 */ /* 0x000e620000000800 */
[----:B------:R-:W1:Y:S02]  /*7450*/  LDCU UR5, c[0x0][0x3c4] ;  /* 0x00007880ff0577ac */ /* 0x000e640008000800 */
[----:B-1----:R-:W-:Y:S02]  /*7460*/  SHF.R.U32.HI R4, RZ, UR5, R0 ;  /* 0x00000005ff047c19 */ /* 0x002fe40008011600 */
[----:B------:R-:W-:Y:S02]  /*7470*/  LOP3.LUT R17, R0, 0x80000000, RZ, 0x3c, !PT ;  /* 0x8000000000117812 */ /* 0x000fe400078e3cff */
[----:B------:R-:W-:-:S05]  /*7480*/  LOP3.LUT R4, R4, UR4, RZ, 0x30, !PT ;  /* 0x0000000404047c12 */ /* 0x000fca000f8e30ff */
[----:B------:R-:W-:Y:S02]  /*7490*/  IMAD R10, R4, 0x4, R77 ;  /* 0x00000004040a7824 */ /* 0x000fe400078e024d */
[----:B------:R-:W1:Y:S03]  /*74a0*/  LDC.64 R4, c[0x0][0x3a0] ;  /* 0x0000e800ff047b82 */ /* 0x000e660000000a00 */
[----:B------:R-:W2:Y:S02]  /*74b0*/  LDS R7, [R10+0x8a00] ;  /* 0x008a00000a077984 */ /* 0x000ea40000000800 */
[----:B--2---:R-:W-:-:S04]  /*74c0*/  IMAD.IADD R7, R7, 0x1, R35 ;  /* 0x0000000107077824 */ /* 0x004fc800078e0223 */
[----:B-1----:R-:W-:-:S05]  /*74d0*/  IMAD.WIDE.U32 R6, R7, 0x4, R4 ;  /* 0x0000000407067825 */ /* 0x002fca00078e0004 */
[----:B------:R-:W-:Y:S01]  /*74e0*/  STG.E desc[UR8][R6.64], R17 ;  /* 0x0000001106007986 */ /* 0x000fe2000c101908 */
[----:B------:R-:W-:-:S03]  /*74f0*/  NOP ;  /* 0x0000000000007918 */ /* 0x000fc60000000000 */
[----:B------:R-:W1:Y:S02]  /*7500*/  LDS R0, [R2+0x600] ;  /* 0x0006000002007984 */ /* 0x000e640000000800 */
[----:B-1----:R-:W-:Y:S02]  /*7510*/  SHF.R.U32.HI R8, RZ, UR5, R0 ;  /* 0x00000005ff087c19 */ /* 0x002fe40008011600 */
[----:B------:R-:W-:Y:S02]  /*7520*/  LOP3.LUT R19, R0, 0x80000000, RZ, 0x3c, !PT ;  /* 0x8000000000137812 */ /* 0x000fe400078e3cff */
[----:B------:R-:W-:-:S05]  /*7530*/  LOP3.LUT R8, R8, UR4, RZ, 0x30, !PT ;  /* 0x0000000408087c12 */ /* 0x000fca000f8e30ff */
[----:B------:R-:W-:-:S05]  /*7540*/  IMAD R8, R8, 0x4, R77 ;  /* 0x0000000408087824 */ /* 0x000fca00078e024d */
[----:B------:R-:W1:Y:S02]  /*7550*/  LDS R15, [R8+0x8a00] ;  /* 0x008a0000080f7984 */ /* 0x000e640000000800 */
[----:B-1----:R-:W-:-:S05]  /*7560*/  IADD3 R15, PT, PT, R35, 0x180, R15 ;  /* 0x00000180230f7810 */ /* 0x002fca0007ffe00f */
[----:B------:R-:W-:-:S05]  /*7570*/  IMAD.WIDE.U32 R14, R15, 0x4, R4 ;  /* 0x000000040f0e7825 */ /* 0x000fca00078e0004 */
        /* <DEDUP_REMOVED lines=210> */
[----:B------:R1:W-:Y:S01]  /*82a0*/  STG.E desc[UR8][R4.64], R17 ;  /* 0x0000001104007986 */ /* 0x0003e2000c101908 */
[----:B------:R-:W-:Y:S01]  /*82b0*/  NOP ;  /* 0x0000000000007918 */ /* 0x000fe20000000000 */
[----:B------:R-:W-:Y:S05]  /*82c0*/  BRA `(.L_x_87) ;  /* 0x00000018001c7947 */ /* 0x000fea0003800000 */
.L_x_86:
[----:B------:R-:W-:Y:S01]  /*82d0*/  IMAD R7, R75, -0x2280, R36 ;  /* 0xffffdd804b077824 */ /* 0x000fe200078e0224 */
[----:B------:R-:W-:Y:S01]  /*82e0*/  BSSY.RECONVERGENT B0, `(.L_x_88) ;  /* 0x0000012000007945 */ /* 0x000fe20003800200 */
[C---:B------:R-:W-:Y:S02]  /*82f0*/  VIADD R10, R35.reuse, 0x180 ;  /* 0x00000180230a7836 */ /* 0x040fe40000000000 */
[C---:B------:R-:W-:Y:S01]  /*8300*/  VIADD R14, R35.reuse, 0x300 ;  /* 0x00000300230e7836 */ /* 0x040fe20000000000 */
[CC--:B------:R-:W-:Y:S01]  /*8310*/  ISETP.GE.AND P0, PT, R35.reuse, R7.reuse, PT ;  /* 0x000000072300720c */ /* 0x0c0fe20003f06270 */
[----:B------:R-:W-:Y:S01]  /*8320*/  VIADD R0, R35, 0x480 ;  /* 0x0000048023007836 */ /* 0x000fe20000000000 */
[----:B------:R-:W-:-:S11]  /*8330*/  ISETP.GE.AND P1, PT, R10, R7, PT ;  /* 0x000000070a00720c */ /* 0x000fd60003f26270 */
[----:B------:R-:W-:Y:S05]  /*8340*/  @P0 BRA `(.L_x_89) ;  /* 0x00000000002c0947 */ /* 0x000fea0003800000 */
[----:B------:R-:W1:Y:S01]  /*8350*/  LDS R6, [R2] ;  /* 0x0000000002067984 */ /* 0x000e620000000800 */
[----:B------:R-:W1:Y:S02]  /*8360*/  LDCU UR5, c[0x0][0x3c4] ;  /* 0x00007880ff0577ac */ /* 0x000e640008000800 */
[----:B-1----:R-:W-:-:S04]  /*8370*/  SHF.R.U32.HI R4, RZ, UR5, R6 ;  /* 0x00000005ff047c19 */ /* 0x002fc80008011606 */
[----:B------:R-:W-:-:S05]  /*8380*/  LOP3.LUT R4, R4, UR4, RZ, 0x30, !PT ;  /* 0x0000000404047c12 */ /* 0x000fca000f8e30ff */
[----:B------:R-:W-:Y:S02]  /*8390*/  IMAD R8, R4, 0x4, R77 ;  /* 0x0000000404087824 */ /* 0x000fe400078e024d */
[----:B------:R-:W1:Y:S03]  /*83a0*/  LDC.64 R4, c[0x0][0x3a0] ;  /* 0x0000e800ff047b82 */ /* 0x000e660000000a00 */
[----:B------:R-:W2:Y:S02]  /*83b0*/  LDS R15, [R8+0x8a00] ;  /* 0x008a0000080f7984 */ /* 0x000ea40000000800 */
[----:B--2---:R-:W-:Y:S01]  /*83c0*/  IMAD.IADD R17, R15, 0x1, R35 ;  /* 0x000000010f117824 */ /* 0x004fe200078e0223 */
[----:B------:R-:W-:-:S03]  /*83d0*/  LOP3.LUT R15, R6, 0x80000000, RZ, 0x3c, !PT ;  /* 0x80000000060f7812 */ /* 0x000fc600078e3cff */
[----:B-1----:R-:W-:-:S05]  /*83e0*/  IMAD.WIDE.U32 R4, R17, 0x4, R4 ;  /* 0x0000000411047825 */ /* 0x002fca00078e0004 */
[----:B------:R1:W-:Y:S02]  /*83f0*/  STG.E desc[UR8][R4.64], R15 ;  /* 0x0000000f04007986 */ /* 0x0003e4000c101908 */
.L_x_89:
[----:B------:R-:W-:Y:S05]  /*8400*/  BSYNC.RECONVERGENT B0 ;  /* 0x0000000000007941 */ /* 0x000fea0003800200 */
.L_x_88:
[----:B------:R-:W-:Y:S01]  /*8410*/  NOP ;  /* 0x0000000000007918 */ /* 0x000fe20000000000 */
[----:B------:R-:W-:Y:S04]  /*8420*/  BSSY.RECONVERGENT B0, `(.L_x_90) ;  /* 0x000000d000007945 */ /* 0x000fe80003800200 */
[----:B------:R-:W-:Y:S05]  /*8430*/  @P1 BRA `(.L_x_91) ;  /* 0x00000000002c1947 */ /* 0x000fea0003800000 */
[----:B------:R-:W1:Y:S01]  /*8440*/  LDS R6, [R2+0x600] ;  /* 0x0006000002067984 */ /* 0x000e620000000800 */
        /* <DEDUP_REMOVED lines=10> */
.L_x_91:
[----:B------:R-:W-:Y:S05]  /*84f0*/  BSYNC.RECONVERGENT B0 ;  /* 0x0000000000007941 */ /* 0x000fea0003800200 */
.L_x_90:
[-C--:B------:R-:W-:Y:S01]  /*8500*/  ISETP.GE.AND P6, PT, R14, R7.reuse, PT ;  /* 0x000000070e00720c */ /* 0x080fe20003fc6270 */
[C---:B------:R-:W-:Y:S01]  /*8510*/  VIADD R18, R35.reuse, 0x600 ;  /* 0x0000060023127836 */ /* 0x040fe20000000000 */
[C---:B------:R-:W-:Y:S01]  /*8520*/  LOP3.LUT R6, R35.reuse, 0xc00, RZ, 0xfc, !PT ;  /* 0x00000c0023067812 */ /* 0x040fe200078efcff */
[C---:B------:R-:W-:Y:S01]  /*8530*/  VIADD R12, R35.reuse, 0x780 ;  /* 0x00000780230c7836 */ /* 0x040fe20000000000 */
[----:B------:R-:W-:Y:S01]  /*8540*/  NOP ;  /* 0x0000000000007918 */ /* 0x000fe20000000000 */
[C---:B------:R-:W-:Y:S01]  /*8550*/  VIADD R10, R35.reuse, 0x900 ;  /* 0x00000900230a7836 */ /* 0x040fe20000000000 */
[----:B------:R-:W-:Y:S01]  /*8560*/  BSSY.RECONVERGENT B0, `(.L_x_92) ;  /* 0x0000014000007945 */ /* 0x000fe20003800200 */
[----:B------:R-:W-:Y:S01]  /*8570*/  VIADD R8, R35, 0xa80 ;  /* 0x00000a8023087836 */ /* 0x000fe20000000000 */
[-C--:B------:R-:W-:Y:S02]  /*8580*/  ISETP.GE.AND P0, PT, R0, R7.reuse, PT ;  /* 0x000000070000720c */ /* 0x080fe40003f06270 */
[----:B------:R-:W-:-:S02]  /*8590*/  ISETP.GE.AND P1, PT, R18, R7, PT ;  /* 0x000000071200720c */ /* 0x000fc40003f26270 */
[-C--:B------:R-:W-:Y:S02]  /*85a0*/  ISETP.GE.AND P2, PT, R12, R7.reuse, PT ;  /* 0x000000070c00720c */ /* 0x080fe40003f46270 */
[-C--:B------:R-:W-:Y:S02]  /*85b0*/  ISETP.GE.AND P3, PT, R10, R7.reuse, PT ;  /* 0x000000070a00720c */ /* 0x080fe40003f66270 */
[-C--:B------:R-:W-:Y:S02]  /*85c0*/  ISETP.GE.AND P4, PT, R8, R7.reuse, PT ;  /* 0x000000070800720c */ /* 0x080fe40003f86270 */
[----:B------:R-:W-:Y:S01]  /*85d0*/  ISETP.GE.AND P5, PT, R6, R7, PT ;  /* 0x000000070600720c */ /* 0x000fe20003fa6270 */
[----:B------:R-:W-:-:S12]  /*85e0*/  @P6 BRA `(.L_x_93) ;  /* 0x00000000002c6947 */ /* 0x000fd80003800000 */
[----:B-12---:R-:W1:Y:S01]  /*85f0*/  LDS R15, [R2+0xc00] ;  /* 0x000c0000020f7984 */ /* 0x006e620000000800 */
        /* <DEDUP_REMOVED lines=9> */
[----:B------:R3:W-:Y:S02]  /*8690*/  STG.E desc[UR8][R4.64], R15 ;  /* 0x0000000f04007986 */ /* 0x0007e4000c101908 */
.L_x_93:
[----:B------:R-:W-:Y:S05]  /*86a0*/  BSYNC.RECONVERGENT B0 ;  /* 0x0000000000007941 */ /* 0x000fea0003800200 */
.L_x_92:
[----:B------:R-:W-:Y:S01]  /*86b0*/  NOP ;  /* 0x0000000000007918 */ /* 0x000fe20000000000 */
[----:B------:R-:W-:Y:S04]  /*86c0*/  BSSY.RECONVERGENT B0, `(.L_x_94) ;  /* 0x000000d000007945 */ /* 0x000fe80003800200 */
[----:B------:R-:W-:Y:S05]  /*86d0*/  @P0 BRA `(.L_x_95) ;  /* 0x00000000002c0947 */ /* 0x000fea0003800000 */
[----:B------:R-:W1:Y:S01]  /*86e0*/  LDS R14, [R2+0x1200] ;  /* 0x00120000020e7984 */ /* 0x000e620000000800 */
[----:B------:R-:W1:Y:S02]  /*86f0*/  LDCU UR5, c[0x0][0x3c4] ;  /* 0x00007880ff0577ac */ /* 0x000e640008000800 */
[----:B-123--:R-:W-:Y:S02]  /*8700*/  SHF.R.U32.HI R4, RZ, UR5, R14 ;  /* 0x00000005ff047c19 */ /* 0x00efe4000801160e */
[----:B------:R-:W-:Y:S02]  /*8710*/  LOP3.LUT R17, R14, 0x80000000, RZ, 0x3c, !PT ;  /* 0x800000000e117812 */ /* 0x000fe400078e3cff */
[----:B------:R-:W-:-:S05]  /*8720*/  LOP3.LUT R4, R4, UR4, RZ, 0x30, !PT ;  /* 0x0000000404047c12 */ /* 0x000fca000f8e30ff */
[----:B------:R-:W-:Y:S02]  /*8730*/  IMAD R15, R4, 0x4, R77 ;  /* 0x00000004040f7824 */ /* 0x000fe400078e024d */
[----:B------:R-:W1:Y:S04]  /*8740*/  LDC.64 R4, c[0x0][0x3a0] ;  /* 0x0000e800ff047b82 */ /* 0x000e680000000a00 */
[----:B------:R-:W2:Y:S02]  /*8750*/  LDS R15, [R15+0x8a00] ;  /* 0x008a00000f0f7984 */ /* 0x000ea40000000800 */
[----:B--2---:R-:W-:-:S04]  /*8760*/  IMAD.IADD R19, R0, 0x1, R15 ;  /* 0x0000000100137824 */ /* 0x004fc800078e020f */
[----:B-1----:R-:W-:-:S05]  /*8770*/  IMAD.WIDE.U32 R4, R19, 0x4, R4 ;  /* 0x0000000413047825 */ /* 0x002fca00078e0004 */
[----:B------:R4:W-:Y:S02]  /*8780*/  STG.E desc[UR8][R4.64], R17 ;  /* 0x0000001104007986 */ /* 0x0009e4000c101908 */
.L_x_95:
[----:B------:R-:W-:Y:S05]  /*8790*/  BSYNC.RECONVERGENT B0 ;  /* 0x0000000000007941 */ /* 0x000fea0003800200 */
.L_x_94:
[----:B------:R-:W-:Y:S01]  /*87a0*/  NOP ;  /* 0x0000000000007918 */ /* 0x000fe20000000000 */
[----:B------:R-:W-:Y:S04]  /*87b0*/  BSSY.RECONVERGENT B0, `(.L_x_96) ;  /* 0x000000d000007945 */ /* 0x000fe80003800200 */
[----:B------:R-:W-:Y:S05]  /*87c0*/  @P1 BRA `(.L_x_97) ;  /* 0x00000000002c1947 */ /* 0x000fea0003800000 */
[----:B------:R-:W1:Y:S01]  /*87d0*/  LDS R0, [R2+0x1800] ;  /* 0x0018000002007984 */ /* 0x000e620000000800 */
[----:B------:R-:W1:Y:S02]  /*87e0*/  LDCU UR5, c[0x0][0x3c4] ;  /* 0x00007880ff0577ac */ /* 0x000e640008000800 */
[----:B-1234-:R-:W-:-:S04]  /*87f0*/  SHF.R.U32.HI R4, RZ, UR5, R0 ;  /* 0x00000005ff047c19 */ /* 0x01efc80008011600 */
        /* <DEDUP_REMOVED lines=8> */
.L_x_97:
[----:B------:R-:W-:Y:S05]  /*8880*/  BSYNC.RECONVERGENT B0 ;  /* 0x0000000000007941 */ /* 0x000fea0003800200 */
.L_x_96:
        /* <DEDUP_REMOVED lines=14> */
.L_x_99:
[----:B------:R-:W-:Y:S05]  /*8970*/  BSYNC.RECONVERGENT B0 ;  /* 0x0000000000007941 */ /* 0x000fea0003800200 */
.L_x_98:
        /* <DEDUP_REMOVED lines=14> */
.L_x_101:
[----:B------:R-:W-:Y:S05]  /*8a60*/  BSYNC.RECONVERGENT B0 ;  /* 0x0000000000007941 */ /* 0x000fea0003800200 */
.L_x_100:
[----:B------:R-:W-:Y:S01]  /*8a70*/  NOP ;  /* 0x0000000000007918 */ /* 0x000fe20000000000 */
[----:B------:R-:W-:Y:S01]  /*8a80*/  BSSY.RECONVERGENT B0, `(.L_x_102) ;  /* 0x000000e000007945 */ /* 0x000fe20003800200 */
[----:B------:R-:W-:-:S03]  /*8a90*/  VIADD R12, R35, 0xd80 ;  /* 0x00000d80230c7836 */ /* 0x000fc60000000000 */
        /* <DEDUP_REMOVED lines=12> */
.L_x_103:
[----:B------:R-:W-:Y:S05]  /*8b60*/  BSYNC.RECONVERGENT B0 ;  /* 0x0000000000007941 */ /* 0x000fea0003800200 */
.L_x_102:
        /* <DEDUP_REMOVED lines=15> */
.L_x_105:
[----:B------:R-:W-:Y:S05]  /*8c60*/  BSYNC.RECONVERGENT B0 ;  /* 0x0000000000007941 */ /* 0x000fea0003800200 */
.L_x_104:
[-C--:B------:R-:W-:Y:S01]  /*8c70*/  ISETP.GE.AND P6, PT, R12, R7.reuse, PT ;  /* 0x000000070c00720c */ /* 0x080fe20003fc6270 */
[C---:B------:R-:W-:Y:S01]  /*8c80*/  VIADD R18, R35.reuse, 0x1080 ;  /* 0x0000108023127836 */ /* 0x040fe20000000000 */
[----:B------:R-:W-:Y:S01]  /*8c90*/  NOP ;  /* 0x0000000000007918 */ /* 0x000fe20000000000 */
[C---:B------:R-:W-:Y:S01]  /*8ca0*/  VIADD R10, R35.reuse, 0x1200 ;  /* 0x00001200230a7836 */ /* 0x040fe20000000000 */
[----:B------:R-:W-:Y:S01]  /*8cb0*/  BSSY.RECONVERGENT B0, `(.L_x_106) ;  /* 0x0000016000007945 */ /* 0x000fe20003800200 */
[C---:B------:R-:W-:Y:S01]  /*8cc0*/  VIADD R8, R35.reuse, 0x1380 ;  /* 0x0000138023087836 */ /* 0x040fe20000000000 */
[-C--:B------:R-:W-:Y:S01]  /*8cd0*/  ISETP.GE.AND P0, PT, R16, R7.reuse, PT ;  /* 0x000000071000720c */ /* 0x080fe20003f06270 */
[C---:B------:R-:W-:Y:S01]  /*8ce0*/  VIADD R6, R35.reuse, 0x1500 ;  /* 0x0000150023067836 */ /* 0x040fe20000000000 */
[-C--:B------:R-:W-:Y:S01]  /*8cf0*/  ISETP.GE.AND P1, PT, R18, R7.reuse, PT ;  /* 0x000000071200720c */ /* 0x080fe20003f26270 */
[----:B------:R-:W-:Y:S01]  /*8d00*/  VIADD R0, R35, 0x1680 ;  /* 0x0000168023007836 */ /* 0x000fe20000000000 */
[----:B------:R-:W-:-:S02]  /*8d10*/  ISETP.GE.AND P2, PT, R10, R7, PT ;  /* 0x000000070a00720c */ /* 0x000fc40003f46270 */
[-C--:B------:R-:W-:Y:S02]  /*8d20*/  ISETP.GE.AND P3, PT, R8, R7.reuse, PT ;  /* 0x000000070800720c */ /* 0x080fe40003f66270 */
[-C--:B------:R-:W-:Y:S02]  /*8d30*/  ISETP.GE.AND P4, PT, R6, R7.reuse, PT ;  /* 0x000000070600720c */ /* 0x080fe40003f86270 */
[----:B------:R-:W-:Y:S01]  /*8d40*/  ISETP.GE.AND P5, PT, R0, R7, PT ;  /* 0x000000070000720c */ /* 0x000fe20003fa6270 */
[----:B------:R-:W-:-:S12]  /*8d50*/  @P6 BRA `(.L_x_107) ;  /* 0x00000000002c6947 */ /* 0x000fd80003800000 */
[----:B------:R-:W1:Y:S01]  /*8d60*/  LDS R14, [R2+0x3600] ;  /* 0x00360000020e7984 */ /* 0x000e620000000800 */
[----:B------:R-:W1:Y:S02]  /*8d70*/  LDCU UR5, c[0x0][0x3c4] ;  /* 0x00007880ff0577ac */ /* 0x000e640008000800 */
[----:B-1234-:R-:W-:Y:S02]  /*8d80*/  SHF.R.U32.HI R4, RZ, UR5, R14 ;  /* 0x00000005ff047c19 */ /* 0x01efe4000801160e */
        /* <DEDUP_REMOVED lines=8> */
.L_x_107:
[----:B------:R-:W-:Y:S05]  /*8e10*/  BSYNC.RECONVERGENT B0 ;  /* 0x0000000000007941 */ /* 0x000fea0003800200 */
.L_x_106:
        /* <DEDUP_REMOVED lines=14> */
.L_x_109:
[----:B------:R-:W-:Y:S05]  /*8f00*/  BSYNC.RECONVERGENT B0 ;  /* 0x0000000000007941 */ /* 0x000fea0003800200 */
.L_x_108:
        /* <DEDUP_REMOVED lines=14> */
.L_x_111:
[----:B------:R-:W-:Y:S05]  /*8ff0*/  BSYNC.RECONVERGENT B0 ;  /* 0x0000000000007941 */ /* 0x000fea0003800200 */
.L_x_110:
        /* <DEDUP_REMOVED lines=14> */
.L_x_113:
[----:B------:R-:W-:Y:S05]  /*90e0*/  BSYNC.RECONVERGENT B0 ;  /* 0x0000000000007941 */ /* 0x000fea0003800200 */
.L_x_112:
        /* <DEDUP_REMOVED lines=14> */
.L_x_115:
[----:B------:R-:W-:Y:S05]  /*91d0*/  BSYNC.RECONVERGENT B0 ;  /* 0x0000000000007941 */ /* 0x000fea0003800200 */
.L_x_114:
[----:B------:R-:W-:Y:S01]  /*91e0*/  NOP ;  /* 0x0000000000007918 */ /* 0x000fe20000000000 */
[----:B------:R-:W-:Y:S01]  /*91f0*/  BSSY.RECONVERGENT B0, `(.L_x_116) ;  /* 0x000000e000007945 */ /* 0x000fe20003800200 */
[----:B------:R-:W-:-:S03]  /*9200*/  LOP3.LUT R12, R35, 0x1800, RZ, 0xfc, !PT ;  /* 0x00001800230c7812 */ /* 0x000fc600078efcff */
        /* <DEDUP_REMOVED lines=12> */
.L_x_117:
[----:B------:R-:W-:Y:S05]  /*92d0*/  BSYNC.RECONVERGENT B0 ;  /* 0x0000000000007941 */ /* 0x000fea0003800200 */
.L_x_116:
        /* <DEDUP_REMOVED lines=15> */
.L_x_119:
[----:B------:R-:W-:Y:S05]  /*93d0*/  BSYNC.RECONVERGENT B0 ;  /* 0x0000000000007941 */ /* 0x000fea0003800200 */
.L_x_118:
        /* <DEDUP_REMOVED lines=26> */
.L_x_121:
[----:B------:R-:W-:Y:S05]  /*9580*/  BSYNC.RECONVERGENT B0 ;  /* 0x0000000000007941 */ /* 0x000fea0003800200 */
.L_x_120:
[----:B------:R-:W-:Y:S01]  /*9590*/  NOP ;  /* 0x0000000000007918 */ /* 0x000fe20000000000 */
[----:B------:R-:W-:Y:S04]  /*95a0*/  BSSY.RECONVERGENT B0, `(.L_x_122) ;  /* 0x000000d000007945 */ /* 0x000fe80003800200 */
[----:B------:R-:W-:Y:S05]  /*95b0*/  @P0 BRA `(.L_x_123) ;  /* 0x00000000002c0947 */ /* 0x000fea0003800000 */
[----:B-1----:R-:W2:Y:S01]  /*95c0*/  LDS R7, [R2+0x6600] ;  /* 0x0066000002077984 */ /* 0x002ea20000000800 */
[----:B------:R-:W2:Y:S02]  /*95d0*/  LDCU UR5, c[0x0][0x3c4] ;  /* 0x00007880ff0577ac */ /* 0x000ea40008000800 */
[----:B--234-:R-:W-:Y:S02]  /*95e0*/  SHF.R.U32.HI R4, RZ, UR5, R7 ;  /* 0x00000005ff047c19 */ /* 0x01cfe40008011607 */
        /* <DEDUP_REMOVED lines=8> */
.L_x_123:
[----:B------:R-:W-:Y:S05]  /*9670*/  BSYNC.RECONVERGENT B0 ;  /* 0x0000000000007941 */ /* 0x000fea0003800200 */
.L_x_122:
        /* <DEDUP_REMOVED lines=14> */
.L_x_125:
[----:B------:R-:W-:Y:S05]  /*9760*/  BSYNC.RECONVERGENT B0 ;  /* 0x0000000000007941 */ /* 0x000fea0003800200 */
.L_x_124:
        /* <DEDUP_REMOVED lines=14> */
.L_x_127:
[----:B------:R-:W-:Y:S05]  /*9850*/  BSYNC.RECONVERGENT B0 ;  /* 0x0000000000007941 */ /* 0x000fea0003800200 */
.L_x_126:
        /* <DEDUP_REMOVED lines=14> */
.L_x_129:
[----:B------:R-:W-:Y:S05]  /*9940*/  BSYNC.RECONVERGENT B0 ;  /* 0x0000000000007941 */ /* 0x000fea0003800200 */
.L_x_128:
[----:B------:R-:W-:Y:S01]  /*9950*/  NOP ;  /* 0x0000000000007918 */ /* 0x000fe20000000000 */
[----:B------:R-:W-:Y:S04]  /*9960*/  BSSY.RECONVERGENT B0, `(.L_x_130) ;  /* 0x000000d000007945 */ /* 0x000fe80003800200 */
[----:B------:R-:W-:Y:S05]  /*9970*/  @P4 BRA `(.L_x_131) ;  /* 0x00000000002c4947 */ /* 0x000fea0003800000 */
        /* <DEDUP_REMOVED lines=11> */
.L_x_131:
[----:B------:R-:W-:Y:S05]  /*9a30*/  BSYNC.RECONVERGENT B0 ;  /* 0x0000000000007941 */ /* 0x000fea0003800200 */
.L_x_130:
        /* <DEDUP_REMOVED lines=14> */
.L_x_133:
[----:B------:R-:W-:Y:S05]  /*9b20*/  BSYNC.RECONVERGENT B0 ;  /* 0x0000000000007941 */ /* 0x000fea0003800200 */
.L_x_132:
[----:B------:R-:W-:Y:S01]  /*9b30*/  NOP ;  /* 0x0000000000007918 */ /* 0x000fe20000000000 */
.L_x_87:
[----:B------:R-:W-:Y:S01]  /*9b40*/  ISETP.NE.AND P6, PT, R9, RZ, PT ;  /* 0x000000ff0900720c */ /* 0x000fe20003fc5270 */
[----:B------:R-:W5:Y:S01]  /*9b50*/  LDS R0, [R2] ;  /* 0x0000000002007984 */ /* 0x000f620000000800 */
[----:B------:R-:W5:Y:S03]  /*9b60*/  LDCU UR5, c[0x0][0x3c4] ;  /* 0x00007880ff0577ac */ /* 0x000f660008000800 */
[----:B-1234-:R-:W1:Y:S04]  /*9b70*/  LDS R4, [R2+0x600] ;  /* 0x0006000002047984 */ /* 0x01ee680000000800 */
[----:B------:R-:W2:Y:S04]  /*9b80*/  LDS R5, [R2+0xc00] ;  /* 0x000c000002057984 */ /* 0x000ea80000000800 */
[----:B------:R-:W3:Y:S04]  /*9b90*/  LDS R6, [R2+0x1200] ;  /* 0x0012000002067984 */ /* 0x000ee80000000800 */
[----:B------:R-:W4:Y:S04]  /*9ba0*/  LDS R7, [R2+0x1800] ;  /* 0x0018000002077984 */ /* 0x000f280000000800 */
[----:B------:R-:W0:Y:S04]  /*9bb0*/  LDS R8, [R2+0x1e00] ;  /* 0x001e000002087984 */ /* 0x000e280000000800 */
[----:B------:R-:W0:Y:S04]  /*9bc0*/  LDS R9, [R2+0x2400] ;  /* 0x0024000002097984 */ /* 0x000e280000000800 */
[----:B------:R-:W0:Y:S04]  /*9bd0*/  LDS R10, [R2+0x2a00] ;  /* 0x002a0000020a7984 */ /* 0x000e280000000800 */
[----:B------:R-:W0:Y:S04]  /*9be0*/  LDS R12, [R2+0x3000] ;  /* 0x00300000020c7984 */ /* 0x000e280000000800 */
[----:B------:R-:W0:Y:S04]  /*9bf0*/  LDS R14, [R2+0x3600] ;  /* 0x00360000020e7984 */ /* 0x000e280000000800 */
[----:B------:R-:W0:Y:S01]  /*9c00*/  LDS R15, [R2+0x3c00] ;  /* 0x003c0000020f7984 */ /* 0x000e220000000800 */
[----:B-----5:R-:W-:-:S03]  /*9c10*/  SHF.R.U32.HI R0, RZ, UR5, R0 ;  /* 0x00000005ff007c19 */ /* 0x020fc60008011600 */
[----:B------:R-:W5:Y:S01]  /*9c20*/  LDS R16, [R2+0x4200] ;  /* 0x0042000002107984 */ /* 0x000f620000000800 */
[----:B-1----:R-:W-:-:S03]  /*9c30*/  SHF.R.U32.HI R4, RZ, UR5, R4 ;  /* 0x00000005ff047c19 */ /* 0x002fc60008011604 */
[----:B------:R-:W1:Y:S01]  /*9c40*/  LDS R17, [R2+0x4800] ;  /* 0x0048000002117984 */ /* 0x000e620000000800 */
[----:B--2---:R-:W-:-:S03]  /*9c50*/  SHF.R.U32.HI R5, RZ, UR5, R5 ;  /* 0x00000005ff057c19 */ /* 0x004fc60008011605 */
[----:B------:R-:W2:Y:S01]  /*9c60*/  LDS R18, [R2+0x4e00] ;  /* 0x004e000002127984 */ /* 0x000ea20000000800 */
[----:B---3--:R-:W-:-:S03]  /*9c70*/  SHF.R.U32.HI R6, RZ, UR5, R6 ;  /* 0x00000005ff067c19 */ /* 0x008fc60008011606 */
[----:B------:R-:W3:Y:S01]  /*9c80*/  LDS R19, [R2+0x5400] ;  /* 0x0054000002137984 */ /* 0x000ee20000000800 */
[----:B----4-:R-:W-:-:S03]  /*9c90*/  SHF.R.U32.HI R7, RZ, UR5, R7 ;  /* 0x00000005ff077c19 */ /* 0x010fc60008011607 */
[----:B------:R-:W4:Y:S01]  /*9ca0*/  LDS R22, [R2+0x5a00] ;  /* 0x005a000002167984 */ /* 0x000f220000000800 */
[----:B0-----:R-:W-:-:S03]  /*9cb0*/  SHF.R.U32.HI R8, RZ, UR5, R8 ;  /* 0x00000005ff087c19 */ /* 0x001fc60008011608 */
[----:B------:R-:W0:Y:S01]  /*9cc0*/  LDS R25, [R2+0x6000] ;  /* 0x0060000002197984 */ /* 0x000e220000000800 */
[----:B------:R-:W-:-:S03]  /*9cd0*/  SHF.R.U32.HI R9, RZ, UR5, R9 ;  /* 0x00000005ff097c19 */ /* 0x000fc60008011609 */
        /* <DEDUP_REMOVED lines=9> */
[----:B-----5:R-:W-:-:S03]  /*9d70*/  SHF.R.U32.HI R16, RZ, UR5, R16 ;  /* 0x00000005ff107c19 */ /* 0x020fc60008011610 */
[----:B------:R5:W0:Y:S01]  /*9d80*/  LDS R35, [R2+0x7e00] ;  /* 0x007e000002237984 */ /* 0x000a220000000800 */
[----:B-1----:R-:W-:Y:S02]  /*9d90*/  SHF.R.U32.HI R17, RZ, UR5, R17 ;  /* 0x00000005ff117c19 */ /* 0x002fe40008011611 */
[----:B--2---:R-:W-:Y:S02]  /*9da0*/  SHF.R.U32.HI R18, RZ, UR5, R18 ;  /* 0x00000005ff127c19 */ /* 0x004fe40008011612 */
[----:B---3--:R-:W-:Y:S02]  /*9db0*/  SHF.R.U32.HI R19, RZ, UR5, R19 ;  /* 0x00000005ff137c19 */ /* 0x008fe40008011613 */
[----:B-----5:R-:W-:Y:S02]  /*9dc0*/  LOP3.LUT R2, R9, UR4, RZ, 0x30, !PT ;  /* 0x0000000409027c12 */ /* 0x020fe4000f8e30ff */
[----:B----4-:R-:W-:Y:S02]  /*9dd0*/  SHF.R.U32.HI R22, RZ, UR5, R22 ;  /* 0x00000005ff167c19 */ /* 0x010fe40008011616 */
[----:B------:R-:W-:-:S02]  /*9de0*/  LOP3.LUT R9, R17, UR4, RZ, 0x30, !PT ;  /* 0x0000000411097c12 */ /* 0x000fc4000f8e30ff */
[----:B0-----:R-:W-:Y:S02]  /*9df0*/  SHF.R.U32.HI R25, RZ, UR5, R25 ;  /* 0x00000005ff197c19 */ /* 0x001fe40008011619 */
[----:B------:R-:W-:Y:S02]  /*9e00*/  SHF.R.U32.HI R43, RZ, UR5, R42 ;  /* 0x00000005ff2b7c19 */ /* 0x000fe4000801162a */
[----:B------:R-:W-:Y:S02]  /*9e10*/  SHF.R.U32.HI R27, RZ, UR5, R26 ;  /* 0x00000005ff1b7c19 */ /* 0x000fe4000801161a */
[----:B------:R-:W-:Y:S02]  /*9e20*/  LOP3.LUT R26, R7, UR4, RZ, 0x30, !PT ;  /* 0x00000004071a7c12 */ /* 0x000fe4000f8e30ff */
[----:B------:R-:W-:Y:S02]  /*9e30*/  SHF.R.U32.HI R37, RZ, UR5, R28 ;  /* 0x00000005ff257c19 */ /* 0x000fe4000801161c */
[----:B------:R-:W-:-:S02]  /*9e40*/  LOP3.LUT R28, R6, UR4, RZ, 0x30, !PT ;  /* 0x00000004061c7c12 */ /* 0x000fc4000f8e30ff */
[----:B------:R-:W-:Y:S02]  /*9e50*/  SHF.R.U32.HI R40, RZ, UR5, R32 ;  /* 0x00000005ff287c19 */ /* 0x000fe40008011620 */
[----:B------:R-:W-:Y:S02]  /*9e60*/  LOP3.LUT R32, R5, UR4, RZ, 0x30, !PT ;  /* 0x0000000405207c12 */ /* 0x000fe4000f8e30ff */
[----:B------:R-:W-:Y:S02]  /*9e70*/  SHF.R.U32.HI R41, RZ, UR5, R34 ;  /* 0x00000005ff297c19 */ /* 0x000fe40008011622 */
[----:B------:R-:W-:Y:S02]  /*9e80*/  LOP3.LUT R34, R4, UR4, RZ, 0x30, !PT ;  /* 0x0000000404227c12 */ /* 0x000fe4000f8e30ff */
[----:B------:R-:W-:Y:S02]  /*9e90*/  SHF.R.U32.HI R42, RZ, UR5, R35 ;  /* 0x00000005ff2a7c19 */ /* 0x000fe40008011623 */
[----:B------:R-:W-:-:S02]  /*9ea0*/  LOP3.LUT R35, R0, UR4, RZ, 0x30, !PT ;  /* 0x0000000400237c12 */ /* 0x000fc4000f8e30ff */
[----:B------:R-:W-:Y:S02]  /*9eb0*/  LOP3.LUT R0, R8, UR4, RZ, 0x30, !PT ;  /* 0x0000000408007c12 */ /* 0x000fe4000f8e30ff */
[----:B------:R-:W-:Y:S02]  /*9ec0*/  LOP3.LUT R4, R10, UR4, RZ, 0x30, !PT ;  /* 0x000000040a047c12 */ /* 0x000fe4000f8e30ff */
[----:B------:R-:W-:Y:S02]  /*9ed0*/  LOP3.LUT R5, R12, UR4, RZ, 0x30, !PT ;  /* 0x000000040c057c12 */ /* 0x000fe4000f8e30ff */
[----:B------:R-:W-:Y:S02]  /*9ee0*/  LOP3.LUT R6, R14, UR4, RZ, 0x30, !PT ;  /* 0x000000040e067c12 */ /* 0x000fe4000f8e30ff */
[----:B------:R-:W-:Y:S02]  /*9ef0*/  LOP3.LUT R7, R15, UR4, RZ, 0x30, !PT ;  /* 0x000000040f077c12 */ /* 0x000fe4000f8e30ff */
        /* <DEDUP_REMOVED lines=10> */
[----:B------:R-:W-:Y:S01]  /*9fa0*/  LOP3.LUT R25, R42, UR4, RZ, 0x30, !PT ;  /* 0x000000042a197c12 */ /* 0x000fe2000f8e30ff */
[----:B------:R-:W-:Y:S06]  /*9fb0*/  @P6 BRA `(.L_x_134) ;  /* 0x0000000000606947 */ /* 0x000fec0003800000 */
        /* <DEDUP_REMOVED lines=24> */
.L_x_134:
[----:B------:R-:W-:Y:S02]  /*a140*/  IMAD.IADD R73, R36, 0x1, -R73 ;  /* 0x0000000124497824 */ /* 0x000fe400078e0a49 */
[----:B------:R-:W-:-:S03]  /*a150*/  VIADD R27, R70, 0x20 ;  /* 0x00000020461b7836 */ /* 0x000fc60000000000 */
[CC--:B------:R-:W-:Y:S02]  /*a160*/  ISETP.GE.AND P0, PT, R70.reuse, R73.reuse, PT ;  /* 0x000000494600720c */ /* 0x0c0fe40003f06270 */
[----:B------:R-:W-:Y:S01]  /*a170*/  ISETP.GE.AND P3, PT, R27, R73, PT ;  /* 0x000000491b00720c */ /* 0x000fe20003f66270 */
[----:B------:R-:W-:-:S05]  /*a180*/  VIADD R27, R70, 0x40 ;  /* 0x00000040461b7836 */ /* 0x000fca0000000000 */
[----:B------:R-:W-:Y:S01]  /*a190*/  ISETP.GE.AND P5, PT, R27, R73, PT ;  /* 0x000000491b00720c */ /* 0x000fe20003fa6270 */
[----:B------:R-:W-:-:S04]  /*a1a0*/  VIADD R27, R70, 0x60 ;  /* 0x00000060461b7836 */ /* 0x000fc80000000000 */
[----:B------:R1:W5:Y:S01]  /*a1b0*/  @!P0 LDG.E R61, desc[UR8][R38.64] ;  /* 0x00000008263d8981 */ /* 0x000362000c1e1900 */
[-C--:B------:R-:W-:Y:S01]  /*a1c0*/  ISETP.GE.AND P4, PT, R27, R73.reuse, PT ;  /* 0x000000491b00720c */ /* 0x080fe20003f86270 */
[C---:B------:R-:W-:Y:S02]  /*a1d0*/  VIADD R27, R70.reuse, 0x80 ;  /* 0x00000080461b7836 */ /* 0x040fe40000000000 */
[----:B------:R1:W5:Y:S03]  /*a1e0*/  @!P3 LDG.E R72, desc[UR8][R38.64+0x80] ;  /* 0x000080082648b981 */ /* 0x000366000c1e1900 */
[-C--:B------:R-:W-:Y:S01]  /*a1f0*/  ISETP.GE.AND P2, PT, R27, R73.reuse, PT ;  /* 0x000000491b00720c */ /* 0x080fe20003f46270 */
[C---:B------:R-:W-:Y:S01]  /*a200*/  VIADD R27, R70.reuse, 0xa0 ;  /* 0x000000a0461b7836 */ /* 0x040fe20000000000 */
[----:B------:R1:W5:Y:S04]  /*a210*/  @!P5 LDG.E R63, desc[UR8][R38.64+0x100] ;  /* 0x00010008263fd981 */ /* 0x000368000c1e1900 */
        /* <DEDUP_REMOVED lines=39> */
[----:B------:R-:W-:Y:S01]  /*a490*/  ISETP.GE.AND P0, PT, R27, R73, PT ;  /* 0x000000491b00720c */ /* 0x000fe20003f06270 */
[----:B------:R-:W-:-:S05]  /*a4a0*/  VIADD R27, R70, 0x260 ;  /* 0x00000260461b7836 */ /* 0x000fca0000000000 */
[-C--:B------:R-:W-:Y:S01]  /*a4b0*/  ISETP.GE.AND P3, PT, R27, R73.reuse, PT ;  /* 0x000000491b00720c */ /* 0x080fe20003f66270 */
[C---:B------:R-:W-:Y:S01]  /*a4c0*/  VIADD R27, R70.reuse, 0x280 ;  /* 0x00000280461b7836 */ /* 0x040fe20000000000 */
[----:B------:R1:W5:Y:S04]  /*a4d0*/  @!P1 LDG.E R76, desc[UR8][R38.64+0x880] ;  /* 0x00088008264c9981 */ /* 0x000368000c1e1900 */
[-C--:B------:R-:W-:Y:S01]  /*a4e0*/  ISETP.GE.AND P5, PT, R27, R73.reuse, PT ;  /* 0x000000491b00720c */ /* 0x080fe20003fa6270 */
[C---:B------:R-:W-:Y:S01]  /*a4f0*/  VIADD R27, R70.reuse, 0x2a0 ;  /* 0x000002a0461b7836 */ /* 0x040fe20000000000 */
[----:B------:R1:W5:Y:S04]  /*a500*/  @!P0 LDG.E R65, desc[UR8][R38.64+0x900] ;  /* 0x0009000826418981 */ /* 0x000368000c1e1900 */
[-C--:B------:R-:W-:Y:S01]  /*a510*/  ISETP.GE.AND P4, PT, R27, R73.reuse, PT ;  /* 0x000000491b00720c */ /* 0x080fe20003f86270 */
[----:B------:R-:W-:Y:S01]  /*a520*/  VIADD R27, R70, 0x2c0 ;  /* 0x000002c0461b7836 */ /* 0x000fe20000000000 */
[----:B------:R1:W5:Y:S04]  /*a530*/  @!P3 LDG.E R67, desc[UR8][R38.64+0x980] ;  /* 0x000980082643b981 */ /* 0x000368000c1e1900 */
[----:B------:R1:W5:Y:S01]  /*a540*/  @!P2 LDG.E R70, desc[UR8][R38.64+0x800] ;  /* 0x000800082646a981 */ /* 0x000362000c1e1900 */
[----:B------:R-:W-:-:S03]  /*a550*/  ISETP.GE.AND P2, PT, R27, R73, PT ;  /* 0x000000491b00720c */ /* 0x000fc60003f46270 */
[----:B------:R1:W5:Y:S04]  /*a560*/  @!P5 LDG.E R69, desc[UR8][R38.64+0xa00] ;  /* 0x000a00082645d981 */ /* 0x000368000c1e1900 */
[----:B------:R1:W5:Y:S06]  /*a570*/  @!P4 LDG.E R71, desc[UR8][R38.64+0xa80] ;  /* 0x000a80082647c981 */ /* 0x00036c000c1e1900 */
[----:B------:R1:W5:Y:S02]  /*a580*/  @!P2 LDG.E R66, desc[UR8][R38.64+0xb00] ;  /* 0x000b00082642a981 */ /* 0x000364000c1e1900 */
.L_x_135:
[----:B------:R-:W-:Y:S08]  /*a590*/  BAR.SYNC.DEFER_BLOCKING 0x0 ;  /* 0x0000000000007b1d */ /* 0x000ff00000010000 */
[----:B------:R-:W2:Y:S01]  /*a5a0*/  S2UR UR5, SR_CgaCtaId ;  /* 0x00000000000579c3 */ /* 0x000ea20000008800 */
[----:B------:R-:W-:Y:S01]  /*a5b0*/  UMOV UR4, 0x400 ;  /* 0x0000040000047882 */ /* 0x000fe20000000000 */
[----:B------:R-:W3:Y:S01]  /*a5c0*/  S2R R51, SR_TID.X ;  /* 0x0000000000337919 */ /* 0x000ee20000002100 */
[----:B-----5:R-:W-:Y:S04]  /*a5d0*/  STS [R48+-0x4], R61 ;  /* 0xfffffc3d30007388 */ /* 0x020fe80000000800 */
[----:B------:R3:W-:Y:S01]  /*a5e0*/  STS [R11+-0x4], R72 ;  /* 0xfffffc480b007388 */ /* 0x0007e20000000800 */
[----:B--2---:R-:W-:-:S03]  /*a5f0*/  ULEA UR4, UR5, UR4, 0x18 ;  /* 0x0000000405047291 */ /* 0x004fc6000f8ec0ff */
[----:B------:R-:W-:Y:S04]  /*a600*/  STS [R30+-0x4], R63 ;  /* 0xfffffc3f1e007388 */ /* 0x000fe80000000800 */
[----:B------:R2:W-:Y:S04]  /*a610*/  STS [R3+-0x4], R40 ;  /* 0xfffffc2803007388 */ /* 0x0005e80000000800 */
[----:B------:R4:W-:Y:S01]  /*a620*/  STS [R68+-0x4], R37 ;  /* 0xfffffc2544007388 */ /* 0x0009e20000000800 */
[C---:B---3--:R-:W-:Y:S01]  /*a630*/  LEA R11, R51.reuse, UR4, 0x2 ;  /* 0x00000004330b7c11 */ /* 0x048fe2000f8e10ff */
[----:B------:R-:W-:-:S02]  /*a640*/  VIADD R27, R51, 0x1c80 ;  /* 0x00001c80331b7836 */ /* 0x000fc40000000000 */
[----:B------:R3:W-:Y:S01]  /*a650*/  STS [R13+-0x4], R42 ;  /* 0xfffffc2a0d007388 */ /* 0x0007e20000000800 */
[C---:B------:R-:W-:Y:S02]  /*a660*/  VIADD R48, R51.reuse, 0x900 ;  /* 0x0000090033307836 */ /* 0x040fe40000000000 */
[C---:B--2---:R-:W-:Y:S01]  /*a670*/  VIADD R3, R51.reuse, 0x2100 ;  /* 0x0000210033037836 */ /* 0x044fe20000000000 */
[----:B------:R2:W-:Y:S01]  /*a680*/  STS [R52+-0x4], R41 ;  /* 0xfffffc2934007388 */ /* 0x0005e20000000800 */
[C---:B------:R-:W-:Y:S01]  /*a690*/  VIADD R40, R51.reuse, 0x1380 ;  /* 0x0000138033287836 */ /* 0x040fe20000000000 */
[C---:B----4-:R-:W-:Y:S01]  /*a6a0*/  LOP3.LUT R37, R51.reuse, 0x1800, RZ, 0xfc, !PT ;  /* 0x0000180033257812 */ /* 0x050fe200078efcff */
[C---:B01----:R-:W-:Y:S01]  /*a6b0*/  VIADD R39, R51.reuse, 0x1500 ;  /* 0x0000150033277836 */ /* 0x043fe20000000000 */
[----:B------:R0:W-:Y:S01]  /*a6c0*/  STS [R21+-0x4], R44 ;  /* 0xfffffc2c15007388 */ /* 0x0001e20000000800 */
[C---:B------:R-:W-:Y:S02]  /*a6d0*/  VIADD R38, R51.reuse, 0x1680 ;  /* 0x0000168033267836 */ /* 0x040fe40000000000 */
[C---:B---3--:R-:W-:Y:S01]  /*a6e0*/  VIADD R13, R51.reuse, 0x1f80 ;  /* 0x00001f80330d7836 */ /* 0x048fe20000000000 */
[----:B------:R1:W-:Y:S01]  /*a6f0*/  STS [R24+-0x4], R43 ;  /* 0xfffffc2b18007388 */ /* 0x0003e20000000800 */
[----:B------:R-:W-:-:S02]  /*a700*/  VIADD R42, R51, 0x1080 ;  /* 0x00001080332a7836 */ /* 0x000fc40000000000 */
[C---:B--2---:R-:W-:Y:S01]  /*a710*/  VIADD R41, R51.reuse, 0x1200 ;  /* 0x0000120033297836 */ /* 0x044fe20000000000 */
[----:B------:R2:W-:Y:S01]  /*a720*/  STS [R60+-0x4], R53 ;  /* 0xfffffc353c007388 */ /* 0x0005e20000000800 */
[----:B0-----:R-:W-:-:S03]  /*a730*/  VIADD R44, R51, 0xd80 ;  /* 0x00000d80332c7836 */ /* 0x001fc60000000000 */
[----:B------:R0:W-:Y:S01]  /*a740*/  STS [R23+-0x4], R58 ;  /* 0xfffffc3a17007388 */ /* 0x0001e20000000800 */
[----:B-1----:R-:W-:-:S03]  /*a750*/  VIADD R43, R51, 0xf00 ;  /* 0x00000f00332b7836 */ /* 0x002fc60000000000 */
[----:B------:R1:W-:Y:S01]  /*a760*/  STS [R50+-0x4], R55 ;  /* 0xfffffc3732007388 */ /* 0x0003e20000000800 */
[C---:B------:R-:W-:Y:S02]  /*a770*/  VIADD R24, R51.reuse, 0x1b00 ;  /* 0x00001b0033187836 */ /* 0x040fe40000000000 */
[C---:B--2---:R-:W-:Y:S01]  /*a780*/  VIADD R53, R51.reuse, 0x600 ;  /* 0x0000060033357836 */ /* 0x044fe20000000000 */
[----:B------:R2:W-:Y:S01]  /*a790*/  STS [R20+-0x4], R57 ;  /* 0xfffffc3914007388 */ /* 0x0005e20000000800 */
[----:B0-----:R-:W-:-:S03]  /*a7a0*/  VIADD R23, R51, 0x1e00 ;  /* 0x00001e0033177836 */ /* 0x001fc60000000000 */
[----:B------:R0:W-:Y:S01]  /*a7b0*/  STS [R29+-0x4], R62 ;  /* 0xfffffc3e1d007388 */ /* 0x0001e20000000800 */
[----:B-1----:R-:W-:-:S03]  /*a7c0*/  VIADD R55, R51, 0x480 ;  /* 0x0000048033377836 */ /* 0x002fc60000000000 */
[----:B------:R-:W-:Y:S01]  /*a7d0*/  STS [R56+-0x4], R59 ;  /* 0xfffffc3b38007388 */ /* 0x000fe20000000800 */
[----:B--2---:R-:W-:-:S03]  /*a7e0*/  VIADD R57, R51, 0x180 ;  /* 0x0000018033397836 */ /* 0x004fc60000000000 */
[----:B------:R-:W-:Y:S01]  /*a7f0*/  STS [R31+-0x4], R64 ;  /* 0xfffffc401f007388 */ /* 0x000fe20000000800 */
[----:B0-----:R-:W-:-:S03]  /*a800*/  VIADD R29, R51, 0x300 ;  /* 0x00000300331d7836 */ /* 0x001fc60000000000 */
[----:B------:R0:W-:Y:S04]  /*a810*/  STS [R33+-0x4], R70 ;  /* 0xfffffc4621007388 */ /* 0x0001e80000000800 */
[----:B------:R1:W-:Y:S04]  /*a820*/  STS [R49+-0x4], R76 ;  /* 0xfffffc4c31007388 */ /* 0x0003e80000000800 */
[----:B------:R2:W-:Y:S01]  /*a830*/  STS [R46+-0x4], R65 ;  /* 0xfffffc412e007388 */ /* 0x0005e20000000800 */
[----:B0-----:R-:W-:-:S03]  /*a840*/  VIADD R33, R51, 0x1980 ;  /* 0x0000198033217836 */ /* 0x001fc60000000000 */
[----:B------:R-:W-:Y:S01]  /*a850*/  STS [R74+-0x4], R67 ;  /* 0xfffffc434a007388 */ /* 0x000fe20000000800 */
[----:B-1----:R-:W-:-:S03]  /*a860*/  VIADD R49, R51, 0x780 ;  /* 0x0000078033317836 */ /* 0x002fc60000000000 */
[----:B------:R-:W-:Y:S01]  /*a870*/  STS [R54+-0x4], R69 ;  /* 0xfffffc4536007388 */ /* 0x000fe20000000800 */
[----:B--2---:R-:W-:-:S03]  /*a880*/  VIADD R46, R51, 0xa80 ;  /* 0x00000a80332e7836 */ /* 0x004fc60000000000 */
[----:B------:R0:W-:Y:S04]  /*a890*/  STS [R45+-0x4], R71 ;  /* 0xfffffc472d007388 */ /* 0x0001e80000000800 */
[----:B------:R1:W-:Y:S01]  /*a8a0*/  STS [R47+-0x4], R66 ;  /* 0xfffffc422f007388 */ /* 0x0003e20000000800 */
[----:B0-----:R-:W-:Y:S01]  /*a8b0*/  LOP3.LUT R45, R51, 0xc00, RZ, 0xfc, !PT ;  /* 0x00000c00332d7812 */ /* 0x001fe200078efcff */
[----:B------:R-:W-:Y:S06]  /*a8c0*/  BAR.SYNC.DEFER_BLOCKING 0x0 ;  /* 0x0000000000007b1d */ /* 0x000fec0000010000 */
[----:B------:R-:W-:Y:S05]  /*a8d0*/  @P6 BRA `(.L_x_136) ;  /* 0x0000000800986947 */ /* 0x000fea0003800000 */
[----:B------:R-:W0:Y:S01]  /*a8e0*/  S2UR UR5, SR_CgaCtaId ;  /* 0x00000000000579c3 */ /* 0x000e220000008800 */
[----:B------:R-:W-:Y:S01]  /*a8f0*/  UMOV UR4, 0x400 ;  /* 0x0000040000047882 */ /* 0x000fe20000000000 */
[----:B-1----:R-:W-:Y:S06]  /*a900*/  LDS R47, [R11] ;  /* 0x000000000b2f7984 */ /* 0x002fec0000000800 */
[----:B------:R-:W1:Y:S01]  /*a910*/  LDC.64 R20, c[0x0][0x3b0] ;  /* 0x0000ec00ff147b82 */ /* 0x000e620000000a00 */
[----:B0-----:R-:W-:-:S06]  /*a920*/  ULEA UR4, UR5, UR4, 0x18 ;  /* 0x0000000405047291 */ /* 0x001fcc000f8ec0ff */
[----:B------:R-:W-:Y:S02]  /*a930*/  LEA R36, R35, UR4, 0x2 ;  /* 0x0000000423247c11 */ /* 0x000fe4000f8e10ff */
[----:B------:R-:W-:Y:S02]  /*a940*/  LEA R50, R34, UR4, 0x2 ;  /* 0x0000000422327c11 */ /* 0x000fe4000f8e10ff */
[----:B------:R-:W-:Y:S01]  /*a950*/  LEA R32, R32, UR4, 0x2 ;  /* 0x0000000420207c11 */ /* 0x000fe2000f8e10ff */
[----:B------:R0:W2:Y:S01]  /*a960*/  LDS R30, [R36+0x8a00] ;  /* 0x008a0000241e7984 */ /* 0x0000a20000000800 */
[----:B------:R-:W-:Y:S02]  /*a970*/  LEA R26, R26, UR4, 0x2 ;  /* 0x000000041a1a7c11 */ /* 0x000fe4000f8e10ff */
[----:B------:R-:W-:Y:S02]  /*a980*/  LEA R0, R0, UR4, 0x2 ;  /* 0x0000000400007c11 */ /* 0x000fe4000f8e10ff */
[----:B------:R-:W-:-:S02]  /*a990*/  LEA R2, R2, UR4, 0x2 ;  /* 0x0000000402027c11 */ /* 0x000fc4000f8e10ff */
[----:B------:R-:W-:Y:S02]  /*a9a0*/  LEA R8, R8, UR4, 0x2 ;  /* 0x0000000408087c11 */ /* 0x000fe4000f8e10ff */
[----:B0-----:R-:W-:Y:S02]  /*a9b0*/  LEA R36, R28, UR4, 0x2 ;  /* 0x000000041c247c11 */ /* 0x001fe4000f8e10ff */
[----:B------:R-:W-:Y:S02]  /*a9c0*/  LEA R10, R10, UR4, 0x2 ;  /* 0x000000040a0a7c11 */ /* 0x000fe4000f8e10ff */
[----:B------:R-:W-:Y:S02]  /*a9d0*/  LEA R17, R17, UR4, 0x2 ;  /* 0x0000000411117c11 */ /* 0x000fe4000f8e10ff */
[----:B------:R-:W-:Y:S02]  /*a9e0*/  LEA R18, R18, UR4, 0x2 ;  /* 0x0000000412127c11 */ /* 0x000fe4000f8e10ff */
[----:B------:R-:W-:-:S02]  /*a9f0*/  LEA R19, R19, UR4, 0x2 ;  /* 0x0000000413137c11 */ /* 0x000fc4000f8e10ff */
[----:B------:R-:W-:Y:S01]  /*aa00*/  LEA R25, R25, UR4, 0x2 ;  /* 0x0000000419197c11 */ /* 0x000fe2000f8e10ff */
[----:B--2---:R-:W-:-:S04]  /*aa10*/  IMAD.IADD R31, R30, 0x1, R51 ;  /* 0x000000011e1f7824 */ /* 0x004fc800078e0233 */
[----:B-1----:R-:W-:-:S05]  /*aa20*/  IMAD.WIDE.U32 R30, R31, 0x4, R20 ;  /* 0x000000041f1e7825 */ /* 0x002fca00078e0014 */
[----:B------:R-:W-:Y:S01]  /*aa30*/  STG.E desc[UR8][R30.64], R47 ;  /* 0x0000002f1e007986 */ /* 0x000fe2000c101908 */
[----:B------:R-:W-:-:S03]  /*aa40*/  NOP ;  /* 0x0000000000007918 */ /* 0x000fc60000000000 */
[----:B------:R-:W0:Y:S04]  /*aa50*/  LDS R34, [R50+0x8a00] ;  /* 0x008a000032227984 */ /* 0x000e280000000800 */
[----:B------:R-:W1:Y:S01]  /*aa60*/  LDS R51, [R11+0x600] ;  /* 0x000600000b337984 */ /* 0x000e620000000800 */
[----:B0-----:R-:W-:-:S04]  /*aa70*/  IMAD.IADD R35, R57, 0x1, R34 ;  /* 0x0000000139237824 */ /* 0x001fc800078e0222 */
[----:B------:R-:W-:-:S05]  /*aa80*/  IMAD.WIDE.U32 R34, R35, 0x4, R20 ;  /* 0x0000000423227825 */ /* 0x000fca00078e0014 */
[----:B-1----:R-:W-:Y:S01]  /*aa90*/  STG.E desc[UR8][R34.64], R51 ;  /* 0x0000003322007986 */ /* 0x002fe2000c101908 */
        /* <DEDUP_REMOVED lines=15> */
[----:B0-----:R-:W-:Y:S01]  /*ab90*/  IMAD.IADD R31, R53, 0x1, R26 ;  /* 0x00000001351f7824 */ /* 0x001fe200078e021a */
[----:B------:R-:W-:-:S03]  /*aba0*/  LEA R26, R4, UR4, 0x2 ;  /* 0x00000004041a7c11 */ /* 0x000fc6000f8e10ff */
        /* <DEDUP_REMOVED lines=10> */
[----:B------:R0:W1:Y:S04]  /*ac50*/  LDS R49, [R2+0x8a00] ;  /* 0x008a000002317984 */ /* 0x0000680000000800 */
[----:B------:R-:W2:Y:S01]  /*ac60*/  LDS R47, [R11+0x2400] ;  /* 0x002400000b2f7984 */ /* 0x000ea20000000800 */
[----:B0-----:R-:W-:Y:S01]  /*ac70*/  LEA R2, R15, UR4, 0x2 ;  /* 0x000000040f027c11 */ /* 0x001fe2000f8e10ff */
[----:B-1----:R-:W-:-:S04]  /*ac80*/  IMAD.IADD R31, R48, 0x1, R49 ;  /* 0x00000001301f7824 */ /* 0x002fc800078e0231 */
[----:B------:R-:W-:-:S05]  /*ac90*/  IMAD.WIDE.U32 R30, R31, 0x4, R20 ;  /* 0x000000041f1e7825 */ /* 0x000fca00078e0014 */
[----:B--2---:R-:W-:Y:S01]  /*aca0*/  STG.E desc[UR8][R30.64], R47 ;  /* 0x0000002f1e007986 */ /* 0x004fe2000c101908 */
        /* <DEDUP_REMOVED lines=10> */
[----:B------:R-:W-:Y:S02]  /*ad50*/  LEA R45, R6, UR4, 0x2 ;  /* 0x00000004062d7c11 */ /* 0x000fe4000f8e10ff */
[----:B------:R-:W-:Y:S01]  /*ad60*/  LEA R0, R7, UR4, 0x2 ;  /* 0x0000000407007c11 */ /* 0x000fe2000f8e10ff */
        /* <DEDUP_REMOVED lines=14> */
[----:B-1----:R0:W-:Y:S01]  /*ae50*/  STG.E desc[UR8][R4.64], R35 ;  /* 0x0000002304007986 */ /* 0x0021e2000c101908 */
[----:B------:R-:W-:-:S03]  /*ae60*/  NOP ;  /* 0x0000000000007918 */ /* 0x000fc60000000000 */
[----:B------:R-:W1:Y:S04]  /*ae70*/  LDS R7, [R8+0x8a00] ;  /* 0x008a000008077984 */ /* 0x000e680000000800 */
        /* <DEDUP_REMOVED lines=74> */
[----:B------:R-:W-:Y:S01]  /*b320*/  NOP ;  /* 0x0000000000007918 */ /* 0x000fe20000000000 */
[----:B------:R-:W-:Y:S05]  /*b330*/  EXIT ;  /* 0x000000000000794d */ /* 0x000fea0003800000 */
.L_x_136:
[----:B------:R-:W0:Y:S01]  /*b340*/  S2UR UR5, SR_CgaCtaId ;  /* 0x00000000000579c3 */ /* 0x000e220000008800 */
[----:B------:R-:W-:Y:S01]  /*b350*/  UMOV UR4, 0x400 ;  /* 0x0000040000047882 */ /* 0x000fe20000000000 */
[----:B------:R-:W-:-:S05]  /*b360*/  IMAD R36, R75, -0x2280, R36 ;  /* 0xffffdd804b247824 */ /* 0x000fca00078e0224 */
[-C--:B------:R-:W-:Y:S02]  /*b370*/  ISETP.GE.AND P0, PT, R51, R36.reuse, PT ;  /* 0x000000243300720c */ /* 0x080fe40003f06270 */
[----:B------:R-:W-:-:S11]  /*b380*/  ISETP.GE.AND P1, PT, R57, R36, PT ;  /* 0x000000243900720c */ /* 0x000fd60003f26270 */
[----:B------:R-:W2:Y:S01]  /*b390*/  @!P0 LDC.64 R20, c[0x0][0x3b0] ;  /* 0x0000ec00ff148b82 */ /* 0x000ea20000000a00 */
[----:B0-----:R-:W-:-:S06]  /*b3a0*/  ULEA UR4, UR5, UR4, 0x18 ;  /* 0x0000000405047291 */ /* 0x001fcc000f8ec0ff */
[----:B------:R-:W-:Y:S02]  /*b3b0*/  LEA R30, R35, UR4, 0x2 ;  /* 0x00000004231e7c11 */ /* 0x000fe4000f8e10ff */
[----:B------:R-:W-:Y:S01]  /*b3c0*/  @!P0 LDS R35, [R11] ;  /* 0x000000000b238984 */ /* 0x000fe20000000800 */
[----:B------:R-:W-:Y:S02]  /*b3d0*/  LEA R34, R34, UR4, 0x2 ;  /* 0x0000000422227c11 */ /* 0x000fe4000f8e10ff */
[----:B------:R-:W-:Y:S01]  /*b3e0*/  LEA R32, R32, UR4, 0x2 ;  /* 0x0000000420207c11 */ /* 0x000fe2000f8e10ff */
[----:B------:R-:W0:Y:S01]  /*b3f0*/  LDS R30, [R30+0x8a00] ;  /* 0x008a00001e1e7984 */ /* 0x000e220000000800 */
[----:B------:R-:W-:Y:S02]  /*b400*/  LEA R26, R26, UR4, 0x2 ;  /* 0x000000041a1a7c11 */ /* 0x000fe4000f8e10ff */
[----:B------:R-:W-:Y:S02]  /*b410*/  LEA R0, R0, UR4, 0x2 ;  /* 0x0000000400007c11 */ /* 0x000fe4000f8e10ff */
[----:B------:R-:W-:-:S02]  /*b420*/  LEA R2, R2, UR4, 0x2 ;  /* 0x0000000402027c11 */ /* 0x000fc4000f8e10ff */
[----:B------:R-:W-:Y:S02]  /*b430*/  LEA R4, R4, UR4, 0x2 ;  /* 0x0000000404047c11 */ /* 0x000fe4000f8e10ff */
[----:B------:R-:W-:Y:S02]  /*b440*/  LEA R6, R6, UR4, 0x2 ;  /* 0x0000000406067c11 */ /* 0x000fe4000f8e10ff */
[----:B------:R-:W-:Y:S02]  /*b450*/  LEA R8, R8, UR4, 0x2 ;  /* 0x0000000408087c11 */ /* 0x000fe4000f8e10ff */
[----:B------:R-:W-:Y:S02]  /*b460*/  LEA R10, R10, UR4, 0x2 ;  /* 0x000000040a0a7c11 */ /* 0x000fe4000f8e10ff */
[----:B------:R-:W-:Y:S02]  /*b470*/  LEA R14, R14, UR4, 0x2 ;  /* 0x000000040e0e7c11 */ /* 0x000fe4000f8e10ff */
[----:B------:R-:W-:-:S02]  /*b480*/  LEA R18, R18, UR4, 0x2 ;  /* 0x0000000412127c11 */ /* 0x000fc4000f8e10ff */
[----:B------:R-:W-:Y:S02]  /*b490*/  LEA R19, R19, UR4, 0x2 ;  /* 0x0000000413137c11 */ /* 0x000fe4000f8e10ff */
[----:B------:R-:W-:Y:S01]  /*b4a0*/  LEA R25, R25, UR4, 0x2 ;  /* 0x0000000419197c11 */ /* 0x000fe2000f8e10ff */
[----:B0-----:R-:W-:Y:S02]  /*b4b0*/  IMAD.IADD R51, R30, 0x1, R51 ;  /* 0x000000011e337824 */ /* 0x001fe400078e0233 */
[----:B------:R-:W0:Y:S02]  /*b4c0*/  @!P1 LDC.64 R30, c[0x0][0x3b0] ;  /* 0x0000ec00ff1e9b82 */ /* 0x000e240000000a00 */
[----:B--2---:R-:W-:-:S05]  /*b4d0*/  @!P0 IMAD.WIDE.U32 R20, R51, 0x4, R20 ;  /* 0x0000000433148825 */ /* 0x004fca00078e0014 */
[----:B------:R2:W-:Y:S01]  /*b4e0*/  @!P0 STG.E desc[UR8][R20.64], R35 ;  /* 0x0000002314008986 */ /* 0x0005e2000c101908 */
[----:B------:R-:W-:-:S03]  /*b4f0*/  NOP ;  /* 0x0000000000007918 */ /* 0x000fc60000000000 */
[----:B------:R-:W1:Y:S01]  /*b500*/  LDS R34, [R34+0x8a00] ;  /* 0x008a000022227984 */ /* 0x000e620000000800 */
[----:B------:R-:W-:-:S03]  /*b510*/  ISETP.GE.AND P0, PT, R29, R36, PT ;  /* 0x000000241d00720c */ /* 0x000fc60003f06270 */
[----:B------:R-:W3:Y:S10]  /*b520*/  @!P1 LDS R51, [R11+0x600] ;  /* 0x000600000b339984 */ /* 0x000ef40000000800 */
[----:B--2---:R-:W2:Y:S01]  /*b530*/  @!P0 LDC.64 R20, c[0x0][0x3b0] ;  /* 0x0000ec00ff148b82 */ /* 0x004ea20000000a00 */
[----:B-1----:R-:W-:Y:S01]  /*b540*/  IMAD.IADD R47, R57, 0x1, R34 ;  /* 0x00000001392f7824 */ /* 0x002fe200078e0222 */
[----:B------:R-:W-:-:S03]  /*b550*/  LEA R34, R28, UR4, 0x2 ;  /* 0x000000041c227c11 */ /* 0x000fc6000f8e10ff */
[----:B0-----:R-:W-:-:S05]  /*b560*/  @!P1 IMAD.WIDE.U32 R30, R47, 0x4, R30 ;  /* 0x000000042f1e9825 */ /* 0x001fca00078e001e */
[----:B---3--:R-:W-:Y:S01]  /*b570*/  @!P1 STG.E desc[UR8][R30.64], R51 ;  /* 0x000000331e009986 */ /* 0x008fe2000c101908 */
[----:B------:R-:W-:-:S03]  /*b580*/  NOP ;  /* 0x0000000000007918 */ /* 0x000fc60000000000 */
[----:B------:R-:W0:Y:S01]  /*b590*/  LDS R32, [R32+0x8a00] ;  /* 0x008a000020207984 */ /* 0x000e220000000800 */
[----:B------:R-:W-:-:S03]  /*b5a0*/  ISETP.GE.AND P1, PT, R55, R36, PT ;  /* 0x000000243700720c */ /* 0x000fc60003f26270 */
[----:B------:R-:W1:Y:S01]  /*b5b0*/  @!P0 LDS R35, [R11+0xc00] ;  /* 0x000c00000b238984 */ /* 0x000e620000000800 */
[----:B0-----:R-:W-:-:S04]  /*b5c0*/  IMAD.IADD R29, R29, 0x1, R32 ;  /* 0x000000011d1d7824 */ /* 0x001fc800078e0220 */
[----:B--2---:R-:W-:-:S05]  /*b5d0*/  @!P0 IMAD.WIDE.U32 R20, R29, 0x4, R20 ;  /* 0x000000041d148825 */ /* 0x004fca00078e0014 */
[----:B------:R-:W0:Y:S01]  /*b5e0*/  @!P1 LDC.64 R28, c[0x0][0x3b0] ;  /* 0x0000ec00ff1c9b82 */ /* 0x000e220000000a00 */
[----:B-1----:R1:W-:Y:S01]  /*b5f0*/  @!P0 STG.E desc[UR8][R20.64], R35 ;  /* 0x0000002314008986 */ /* 0x0023e2000c101908 */
[----:B------:R-:W-:-:S03]  /*b600*/  NOP ;  /* 0x0000000000007918 */ /* 0x000fc60000000000 */
[----:B------:R-:W2:Y:S01]  /*b610*/  LDS R30, [R34+0x8a00] ;  /* 0x008a0000221e7984 */ /* 0x000ea20000000800 */
[----:B------:R-:W-:-:S03]  /*b620*/  ISETP.GE.AND P0, PT, R53, R36, PT ;  /* 0x000000243500720c */ /* 0x000fc60003f06270 */
[----:B------:R-:W3:Y:S10]  /*b630*/  @!P1 LDS R31, [R11+0x1200] ;  /* 0x001200000b1f9984 */ /* 0x000ef40000000800 */
[----:B-1----:R-:W1:Y:S01]  /*b640*/  @!P0 LDC.64 R20, c[0x0][0x3b0] ;  /* 0x0000ec00ff148b82 */ /* 0x002e620000000a00 */
[----:B--2---:R-:W-:-:S04]  /*b650*/  IMAD.IADD R55, R55, 0x1, R30 ;  /* 0x0000000137377824 */ /* 0x004fc800078e021e */
[----:B0-----:R-:W-:-:S05]  /*b660*/  @!P1 IMAD.WIDE.U32 R28, R55, 0x4, R28 ;  /* 0x00000004371c9825 */ /* 0x001fca00078e001c */
[----:B---3--:R0:W-:Y:S01]  /*b670*/  @!P1 STG.E desc[UR8][R28.64], R31 ;  /* 0x0000001f1c009986 */ /* 0x0081e2000c101908 */
[----:B------:R-:W-:-:S03]  /*b680*/  NOP ;  /* 0x0000000000007918 */ /* 0x000fc60000000000 */
[----:B------:R-:W2:Y:S01]  /*b690*/  LDS R26, [R26+0x8a00] ;  /* 0x008a00001a1a7984 */ /* 0x000ea20000000800 */
[----:B------:R-:W-:-:S03]  /*b6a0*/  ISETP.GE.AND P1, PT, R49, R36, PT ;  /* 0x000000243100720c */ /* 0x000fc60003f26270 */
[----:B------:R-:W3:Y:S10]  /*b6b0*/  @!P0 LDS R35, [R11+0x1800] ;  /* 0x001800000b238984 */ /* 0x000ef40000000800 */
[----:B0-----:R-:W0:Y:S01]  /*b6c0*/  @!P1 LDC.64 R28, c[0x0][0x3b0] ;  /* 0x0000ec00ff1c9b82 */ /* 0x001e220000000a00 */
[----:B--2---:R-:W-:-:S04]  /*b6d0*/  IMAD.IADD R53, R53, 0x1, R26 ;  /* 0x0000000135357824 */ /* 0x004fc800078e021a */
[----:B-1----:R-:W-:-:S05]  /*b6e0*/  @!P0 IMAD.WIDE.U32 R20, R53, 0x4, R20 ;  /* 0x0000000435148825 */ /* 0x002fca00078e0014 */
[----:B---3--:R1:W-:Y:S01]  /*b6f0*/  @!P0 STG.E desc[UR8][R20.64], R35 ;  /* 0x0000002314008986 */ /* 0x0083e2000c101908 */
[----:B------:R-:W-:-:S03]  /*b700*/  NOP ;  /* 0x0000000000007918 */ /* 0x000fc60000000000 */
[----:B------:R-:W2:Y:S01]  /*b710*/  LDS R0, [R0+0x8a00] ;  /* 0x008a000000007984 */ /* 0x000ea20000000800 */
[----:B------:R-:W-:-:S03]  /*b720*/  ISETP.GE.AND P0, PT, R48, R36, PT ;  /* 0x000000243000720c */ /* 0x000fc60003f06270 */
[----:B------:R-:W3:Y:S10]  /*b730*/  @!P1 LDS R31, [R11+0x1e00] ;  /* 0x001e00000b1f9984 */ /* 0x000ef40000000800 */
[----:B-1----:R-:W1:Y:S01]  /*b740*/  @!P0 LDC.64 R20, c[0x0][0x3b0] ;  /* 0x0000ec00ff148b82 */ /* 0x002e620000000a00 */
[----:B--2---:R-:W-:Y:S01]  /*b750*/  IMAD.IADD R49, R49, 0x1, R0 ;  /* 0x0000000131317824 */ /* 0x004fe200078e0200 */
[----:B------:R-:W-:-:S03]  /*b760*/  LEA R0, R5, UR4, 0x2 ;  /* 0x0000000405007c11 */ /* 0x000fc6000f8e10ff */
[----:B0-----:R-:W-:-:S05]  /*b770*/  @!P1 IMAD.WIDE.U32 R28, R49, 0x4, R28 ;  /* 0x00000004311c9825 */ /* 0x001fca00078e001c */
[----:B---3--:R-:W-:Y:S01]  /*b780*/  @!P1 STG.E desc[UR8][R28.64], R31 ;  /* 0x0000001f1c009986 */ /* 0x008fe2000c101908 */
[----:B------:R-:W-:-:S03]  /*b790*/  NOP ;  /* 0x0000000000007918 */ /* 0x000fc60000000000 */
[----:B------:R0:W2:Y:S01]  /*b7a0*/  LDS R35, [R2+0x8a00] ;  /* 0x008a000002237984 */ /* 0x0000a20000000800 */
[----:B------:R-:W-:-:S03]  /*b7b0*/  ISETP.GE.AND P1, PT, R46, R36, PT ;  /* 0x000000242e00720c */ /* 0x000fc60003f26270 */
[----:B------:R-:W3:Y:S01]  /*b7c0*/  @!P0 LDS R47, [R11+0x2400] ;  /* 0x002400000b2f8984 */ /* 0x000ee20000000800 */
[----:B0-----:R-:W-:-:S09]  /*b7d0*/  LEA R2, R15, UR4, 0x2 ;  /* 0x000000040f027c11 */ /* 0x001fd2000f8e10ff */
[----:B------:R-:W0:Y:S01]  /*b7e0*/  @!P1 LDC.64 R28, c[0x0][0x3b0] ;  /* 0x0000ec00ff1c9b82 */ /* 0x000e220000000a00 */
[----:B--2---:R-:W-:-:S04]  /*b7f0*/  IMAD.IADD R35, R48, 0x1, R35 ;  /* 0x0000000130237824 */ /* 0x004fc800078e0223 */
[----:B-1----:R-:W-:-:S05]  /*b800*/  @!P0 IMAD.WIDE.U32 R20, R35, 0x4, R20 ;  /* 0x0000000423148825 */ /* 0x002fca00078e0014 */
[----:B---3--:R-:W-:Y:S01]  /*b810*/  @!P0 STG.E desc[UR8][R20.64], R47 ;  /* 0x0000002f14008986 */ /* 0x008fe2000c101908 */
[----:B------:R-:W-:-:S03]  /*b820*/  NOP ;  /* 0x0000000000007918 */ /* 0x000fc60000000000 */
[----:B------:R1:W2:Y:S01]  /*b830*/  LDS R31, [R4+0x8a00] ;  /* 0x008a0000041f7984 */ /* 0x0002a20000000800 */
[----:B------:R-:W-:-:S03]  /*b840*/  ISETP.GE.AND P0, PT, R45, R36, PT ;  /* 0x000000242d00720c */ /* 0x000fc60003f06270 */
[----:B------:R-:W3:Y:S10]  /*b850*/  @!P1 LDS R35, [R11+0x2a00] ;  /* 0x002a00000b239984 */ /* 0x000ef40000000800 */
[----:B-1----:R-:W1:Y:S01]  /*b860*/  @!P0 LDC.64 R4, c[0x0][0x3b0] ;  /* 0x0000ec00ff048b82 */ /* 0x002e620000000a00 */
[----:B--2---:R-:W-:-:S04]  /*b870*/  IMAD.IADD R31, R46, 0x1, R31 ;  /* 0x000000012e1f7824 */ /* 0x004fc800078e021f */
[----:B0-----:R-:W-:-:S05]  /*b880*/  @!P1 IMAD.WIDE.U32 R28, R31, 0x4, R28 ;  /* 0x000000041f1c9825 */ /* 0x001fca00078e001c */
[----:B---3--:R-:W-:Y:S01]  /*b890*/  @!P1 STG.E desc[UR8][R28.64], R35 ;  /* 0x000000231c009986 */ /* 0x008fe2000c101908 */
[----:B------:R-:W-:-:S03]  /*b8a0*/  NOP ;  /* 0x0000000000007918 */ /* 0x000fc60000000000 */
[----:B------:R-:W0:Y:S01]  /*b8b0*/  LDS R0, [R0+0x8a00] ;  /* 0x008a000000007984 */ /* 0x000e220000000800 */
[----:B------:R-:W-:-:S03]  /*b8c0*/  ISETP.GE.AND P1, PT, R44, R36, PT ;  /* 0x000000242c00720c */ /* 0x000fc60003f26270 */
[----:B------:R-:W2:Y:S10]  /*b8d0*/  @!P0 LDS R31, [R11+0x3000] ;  /* 0x003000000b1f8984 */ /* 0x000eb40000000800 */
[----:B------:R-:W3:Y:S01]  /*b8e0*/  @!P1 LDC.64 R20, c[0x0][0x3b0] ;  /* 0x0000ec00ff149b82 */ /* 0x000ee20000000a00 */
[----:B0-----:R-:W-:Y:S01]  /*b8f0*/  IMAD.IADD R45, R45, 0x1, R0 ;  /* 0x000000012d2d7824 */ /* 0x001fe200078e0200 */
[----:B------:R-:W-:-:S03]  /*b900*/  LEA R0, R7, UR4, 0x2 ;  /* 0x0000000407007c11 */ /* 0x000fc6000f8e10ff */
[----:B-1----:R-:W-:-:S05]  /*b910*/  @!P0 IMAD.WIDE.U32 R4, R45, 0x4, R4 ;  /* 0x000000042d048825 */ /* 0x002fca00078e0004 */
[----:B--2---:R0:W-:Y:S01]  /*b920*/  @!P0 STG.E desc[UR8][R4.64], R31 ;  /* 0x0000001f04008986 */ /* 0x0041e2000c101908 */
[----:B------:R-:W-:-:S03]  /*b930*/  NOP ;  /* 0x0000000000007918 */ /* 0x000fc60000000000 */
[----:B------:R-:W1:Y:S01]  /*b940*/  LDS R29, [R6+0x8a00] ;  /* 0x008a0000061d7984 */ /* 0x000e620000000800 */
[----:B------:R-:W-:-:S03]  /*b950*/  ISETP.GE.AND P0, PT, R43, R36, PT ;  /* 0x000000242b00720c */ /* 0x000fc60003f06270 */
[----:B------:R-:W2:Y:S10]  /*b960*/  @!P1 LDS R35, [R11+0x3600] ;  /* 0x003600000b239984 */ /* 0x000eb40000000800 */
[----:B0-----:R-:W0:Y:S01]  /*b970*/  @!P0 LDC.64 R4, c[0x0][0x3b0] ;  /* 0x0000ec00ff048b82 */ /* 0x001e220000000a00 */
[----:B-1----:R-:W-:-:S04]  /*b980*/  IMAD.IADD R29, R44, 0x1, R29 ;  /* 0x000000012c1d7824 */ /* 0x002fc800078e021d */
[----:B---3--:R-:W-:-:S05]  /*b990*/  @!P1 IMAD.WIDE.U32 R20, R29, 0x4, R20 ;  /* 0x000000041d149825 */ /* 0x008fca00078e0014 */
[----:B--2---:R-:W-:Y:S01]  /*b9a0*/  @!P1 STG.E desc[UR8][R20.64], R35 ;  /* 0x0000002314009986 */ /* 0x004fe2000c101908 */
[----:B------:R-:W-:-:S03]  /*b9b0*/  NOP ;  /* 0x0000000000007918 */ /* 0x000fc60000000000 */
[----:B------:R-:W1:Y:S01]  /*b9c0*/  LDS R0, [R0+0x8a00] ;  /* 0x008a000000007984 */ /* 0x000e620000000800 */
[----:B------:R-:W-:-:S03]  /*b9d0*/  ISETP.GE.AND P1, PT, R42, R36, PT ;  /* 0x000000242a00720c */ /* 0x000fc60003f26270 */
[----:B------:R-:W2:Y:S10]  /*b9e0*/  @!P0 LDS R29, [R11+0x3c00] ;  /* 0x003c00000b1d8984 */ /* 0x000eb40000000800 */
[----:B------:R-:W3:Y:S01]  /*b9f0*/  @!P1 LDC.64 R6, c[0x0][0x3b0] ;  /* 0x0000ec00ff069b82 */ /* 0x000ee20000000a00 */
[----:B-1----:R-:W-:Y:S01]  /*ba00*/  IMAD.IADD R43, R43, 0x1, R0 ;  /* 0x000000012b2b7824 */ /* 0x002fe200078e0200 */
[----:B------:R-:W-:-:S03]  /*ba10*/  LEA R0, R9, UR4, 0x2 ;  /* 0x0000000409007c11 */ /* 0x000fc6000f8e10ff */
[----:B0-----:R-:W-:-:S05]  /*ba20*/  @!P0 IMAD.WIDE.U32 R4, R43, 0x4, R4 ;  /* 0x000000042b048825 */ /* 0x001fca00078e0004 */
        /* <DEDUP_REMOVED lines=8> */
[----:B--2---:R1:W-:Y:S01]  /*bab0*/  @!P1 STG.E desc[UR8][R6.64], R31 ;  /* 0x0000001f06009986 */ /* 0x0043e2000c101908 */
        /* <DEDUP_REMOVED lines=32> */
[----:B---3--:R-:W-:Y:S01]  /*bcc0*/  @!P1 STG.E desc[UR8][R6.64], R29 ;  /* 0x0000001d06009986 */ /* 0x008fe2000c101908 */
[----:B------:R-:W-:-:S03]  /*bcd0*/  NOP ;  /* 0x0000000000007918 */ /* 0x000fc60000000000 */
[----:B------:R1:W2:Y:S01]  /*bce0*/  LDS R0, [R2+0x8a00] ;  /* 0x008a000002007984 */ /* 0x0002a20000000800 */
[----:B------:R-:W-:-:S03]  /*bcf0*/  ISETP.GE.AND P1, PT, R33, R36, PT ;  /* 0x000000242100720c */ /* 0x000fc60003f26270 */
[----:B------:R-:W3:Y:S01]  /*bd00*/  @!P0 LDS R9, [R11+0x6000] ;  /* 0x006000000b098984 */ /* 0x000ee20000000800 */
[----:B-1----:R-:W-:-:S09]  /*bd10*/  LEA R2, R17, UR4, 0x2 ;  /* 0x0000000411027c11 */ /* 0x002fd2000f8e10ff */
[----:B------:R-:W1:Y:S01]  /*bd20*/  @!P1 LDC.64 R6, c[0x0][0x3b0] ;  /* 0x0000ec00ff069b82 */ /* 0x000e620000000a00 */
        /* <DEDUP_REMOVED lines=41> */
[----:B--2---:R-:W-:Y:S01]  /*bfc0*/  IMAD.IADD R13, R13, 0x1, R0 ;  /* 0x000000010d0d7824 */ /* 0x004fe200078e0200 */
[----:B------:R-:W-:-:S03]  /*bfd0*/  LEA R0, R22, UR4, 0x2 ;  /* 0x0000000416007c11 */ /* 0x000fc6000f8e10ff */
[----:B-1----:R-:W-:-:S05]  /*bfe0*/  @!P1 IMAD.WIDE.U32 R6, R13, 0x4, R6 ;  /* 0x000000040d069825 */ /* 0x002fca00078e0006 */
[----:B---3--:R-:W-:Y:S01]  /*bff0*/  @!P1 STG.E desc[UR8][R6.64], R9 ;  /* 0x0000000906009986 */ /* 0x008fe2000c101908 */
[----:B------:R-:W-:-:S03]  /*c000*/  NOP ;  /* 0x0000000000007918 */ /* 0x000fc60000000000 */
[----:B------:R-:W1:Y:S04]  /*c010*/  LDS R0, [R0+0x8a00] ;  /* 0x008a000000007984 */ /* 0x000e680000000800 */
[----:B------:R-:W2:Y:S01]  /*c020*/  @!P0 LDS R13, [R11+0x8400] ;  /* 0x008400000b0d8984 */ /* 0x000ea20000000800 */
[----:B-1----:R-:W-:-:S04]  /*c030*/  IMAD.IADD R3, R3, 0x1, R0 ;  /* 0x0000000103037824 */ /* 0x002fc800078e0200 */
[----:B0-----:R-:W-:-:S05]  /*c040*/  @!P0 IMAD.WIDE.U32 R2, R3, 0x4, R4 ;  /* 0x0000000403028825 */ /* 0x001fca00078e0004 */
[----:B--2---:R-:W-:Y:S01]  /*c050*/  @!P0 STG.E desc[UR8][R2.64], R13 ;  /* 0x0000000d02008986 */ /* 0x004fe2000c101908 */
[----:B------:R-:W-:Y:S01]  /*c060*/  NOP ;  /* 0x0000000000007918 */ /* 0x000fe20000000000 */
[----:B------:R-:W-:Y:S05]  /*c070*/  EXIT ;  /* 0x000000000000794d */ /* 0x000fea0003800000 */
.L_x_29:
[----:B------:R-:W-:Y:S02]  /*c080*/  IMAD.MOV.U32 R62, RZ, RZ, RZ ;  /* 0x000000ffff3e7224 */ /* 0x000fe400078e00ff */
[----:B------:R-:W-:Y:S02]  /*c090*/  IMAD.MOV.U32 R68, RZ, RZ, R57 ;  /* 0x000000ffff447224 */ /* 0x000fe400078e0039 */
[----:B------:R-:W-:Y:S02]  /*c0a0*/  IMAD.MOV.U32 R76, RZ, RZ, 0x1 ;  /* 0x00000001ff4c7424 */ /* 0x000fe400078e00ff */
[----:B------:R-:W-:-:S07]  /*c0b0*/  IMAD.MOV.U32 R63, RZ, RZ, -0x1 ;  /* 0xffffffffff3f7424 */ /* 0x000fce00078e00ff */
[----:B------:R-:W-:Y:S05]  /*c0c0*/  WARPSYNC.COLLECTIVE R63, `(.L_x_137) ;  /* 0x000000003f087348 */ /* 0x000fea0003c00000 */
[----:B------:R0:W1:Y:S02]  /*c0d0*/  SHFL.UP P0, R62, R68, R76, R62 ;  /* 0x0400004c443e7389 */ /* 0x000064000000003e */
[----:B01----:R-:W-:Y:S05]  /*c0e0*/  ENDCOLLECTIVE ;  /* 0x000000000000791b */ /* 0x003fea0003800000 */
.L_x_137:
[----:B------:R-:W-:Y:S02]  /*c0f0*/  IMAD.MOV.U32 R76, RZ, RZ, 0x2 ;  /* 0x00000002ff4c7424 */ /* 0x000fe400078e00ff */
[----:B------:R-:W-:Y:S02]  /*c100*/  IMAD.MOV.U32 R58, RZ, RZ, R62 ;  /* 0x000000ffff3a7224 */ /* 0x000fe400078e003e */
[----:B------:R-:W-:Y:S02]  /*c110*/  IMAD.MOV.U32 R62, RZ, RZ, RZ ;  /* 0x000000ffff3e7224 */ /* 0x000fe400078e00ff */
[----:B------:R-:W-:-:S04]  /*c120*/  @P0 IMAD.IADD R58, R57, 0x1, R58 ;  /* 0x00000001393a0824 */ /* 0x000fc800078e023a */
[----:B------:R-:W-:-:S07]  /*c130*/  IMAD.MOV.U32 R68, RZ, RZ, R58 ;  /* 0x000000ffff447224 */ /* 0x000fce00078e003a */
[----:B------:R-:W-:Y:S05]  /*c140*/  WARPSYNC.COLLECTIVE R63, `(.L_x_138) ;  /* 0x000000003f087348 */ /* 0x000fea0003c00000 */
[----:B------:R0:W1:Y:S02]  /*c150*/  SHFL.UP P0, R62, R68, R76, R62 ;  /* 0x0400004c443e7389 */ /* 0x000064000000003e */
[----:B01----:R-:W-:Y:S05]  /*c160*/  ENDCOLLECTIVE ;  /* 0x000000000000791b */ /* 0x003fea0003800000 */
.L_x_138:
        /* <DEDUP_REMOVED lines=8> */
.L_x_139:
        /* <DEDUP_REMOVED lines=8> */
.L_x_140:
        /* <DEDUP_REMOVED lines=8> */
.L_x_141:
[----:B------:R-:W-:Y:S05]  /*c2f0*/  BRA `(.L_x_142) ;  /* 0xffffff6c00ec7947 */ /* 0x000fea000383ffff */
.L_x_143:
[----:B------:R-:W-:-:S00]  /*c300*/  BRA `(.L_x_143) ;  /* 0xfffffffc00fc7947 */ /* 0x000fc0000383ffff */
[----:B------:R-:W-:-:S00]  /*c310*/  NOP ;  /* 0x0000000000007918 */ /* 0x000fc00000000000 */
        /* <DEDUP_REMOVED lines=14> */
.L_x_244:


//--------------------- .text._ZN3cub18CUB_300001_SM_10006detail10radix_sort33DeviceRadixSortExclusiveSumKernelINS1_5radix10policy_hubIiijE10Policy1000EjEEvPT0_ --------------------------
	.section	.text._ZN3cub18CUB_300001_SM_10006detail10radix_sort33DeviceRadixSortExclusiveSumKernelINS1_5radix10policy_hubIiijE10Policy1000EjEEvPT0_,"ax",@progbits
	.align	128
        .global         _ZN3cub18CUB_300001_SM_10006detail10radix_sort33DeviceRadixSortExclusiveSumKernelINS1_5radix10policy_hubIiijE10Policy1000EjEEvPT0_
        .type           _ZN3cub18CUB_300001_SM_10006detail10radix_sort33DeviceRadixSortExclusiveSumKernelINS1_5radix10policy_hubIiijE10Policy1000EjEEvPT0_,@function
        .size           _ZN3cub18CUB_300001_SM_10006detail10radix_sort33DeviceRadixSortExclusiveSumKernelINS1_5radix10policy_hubIiijE10Policy1000EjEEvPT0_,(.L_x_245 - _ZN3cub18CUB_300001_SM_10006detail10radix_sort33DeviceRadixSortExclusiveSumKernelINS1_5radix10policy_hubIiijE10Policy1000EjEEvPT0_)
        .other          _ZN3cub18CUB_300001_SM_10006detail10radix_sort33DeviceRadixSortExclusiveSumKernelINS1_5radix10policy_hubIiijE10Policy1000EjEEvPT0_,@"STO_CUDA_ENTRY STV_DEFAULT"
_ZN3cub18CUB_300001_SM_10006detail10radix_sort33DeviceRadixSortExclusiveSumKernelINS1_5radix10policy_hubIiijE10Policy1000EjEEvPT0_:
.text._ZN3cub18CUB_300001_SM_10006detail10radix_sort33DeviceRadixSortExclusiveSumKernelINS1_5radix10policy_hubIiijE10Policy1000EjEEvPT0_:
[----:B------:R-:W-:Y:S01]  /*0000*/  LDC R1, c[0x0][0x37c] ;  /* 0x0000df00ff017b82 */ /* 0x000fe20000000800 */
[----:B------:R-:W0:Y:S07]  /*0010*/  S2R R4, SR_TID.X ;  /* 0x0000000000047919 */ /* 0x000e2e0000002100 */
[----:B------:R-:W1:Y:S01]  /*0020*/  LDC.64 R2, c[0x0][0x380] ;  /* 0x0000e000ff027b82 */ /* 0x000e620000000a00 */
[----:B------:R-:W2:Y:S01]  /*0030*/  LDCU.64 UR4, c[0x0][0x358] ;  /* 0x00006b00ff0477ac */ /* 0x000ea20008000a00 */
[----:B------:R-:W3:Y:S01]  /*0040*/  S2R R5, SR_CTAID.X ;  /* 0x0000000000057919 */ /* 0x000ee20000002500 */
[----:B0-----:R-:W-:Y:S01]  /*0050*/  ISETP.GT.U32.AND P1, PT, R4, 0xff, PT ;  /* 0x000000ff0400780c */ /* 0x001fe20003f24070 */
[----:B---3--:R-:W-:-:S04]  /*0060*/  IMAD R5, R5, 0x100, R4 ;  /* 0x0000010005057824 */ /* 0x008fc800078e0204 */
[----:B-1----:R-:W-:-:S08]  /*0070*/  IMAD.WIDE R2, R5, 0x4, R2 ;  /* 0x0000000405027825 */ /* 0x002fd000078e0202 */
[----:B--2---:R-:W2:Y:S01]  /*0080*/  @!P1 LDG.E R7, desc[UR4][R2.64] ;  /* 0x0000000402079981 */ /* 0x004ea2000c1e1900 */
[----:B------:R-:W-:Y:S02]  /*0090*/  MOV R0, 0x400 ;  /* 0x0000040000007802 */ /* 0x000fe40000000f00 */
[C---:B------:R-:W-:Y:S01]  /*00a0*/  ISETP.GT.U32.AND P0, PT, R4.reuse, 0x1f, PT ;  /* 0x0000001f0400780c */ /* 0x040fe20003f04070 */
[----:B------:R-:W0:Y:S02]  /*00b0*/  S2R R5, SR_CgaCtaId ;  /* 0x0000000000057919 */ /* 0x000e240000008800 */
[----:B0-----:R-:W-:Y:S02]  /*00c0*/  LEA R5, R5, R0, 0x18 ;  /* 0x0000000005057211 */ /* 0x001fe400078ec0ff */
[----:B------:R-:W-:-:S05]  /*00d0*/  LEA.HI R0, R4, R4, RZ, 0x1d ;  /* 0x0000000404007211 */ /* 0x000fca00078fe8ff */
[----:B------:R-:W-:-:S05]  /*00e0*/  IMAD R0, R0, 0x4, R5 ;  /* 0x0000000400007824 */ /* 0x000fca00078e0205 */
[----:B--2---:R0:W-:Y:S01]  /*00f0*/  STS [R0+0x10], R7 ;  /* 0x0000100700007388 */ /* 0x0041e20000000800 */
        /* <DEDUP_REMOVED lines=8> */
[----:B0-----:R-:W0:Y:S04]  /*0180*/  LDS R7, [R4+0x20] ;  /* 0x0000200004077984 */ /* 0x001e280000000800 */
[----:B------:R-:W-:Y:S04]  /*0190*/  LDS R6, [R4+0x24] ;  /* 0x0000240004067984 */ /* 0x000fe80000000800 */
[----:B------:R-:W2:Y:S04]  /*01a0*/  LDS R5, [R4+0x28] ;  /* 0x0000280004057984 */ /* 0x000ea80000000800 */
[----:B------:R-:W3:Y:S01]  /*01b0*/  LDS R12, [R4+0x2c] ;  /* 0x00002c00040c7984 */ /* 0x000ee20000000800 */
[----:B-1----:R-:W-:-:S04]  /*01c0*/  IADD3 R13, PT, PT, R11, R10, R9 ;  /* 0x0000000a0b0d7210 */ /* 0x002fc80007ffe009 */
[----:B0-----:R-:W-:-:S04]  /*01d0*/  IADD3 R13, PT, PT, R7, R13, R8 ;  /* 0x0000000d070d7210 */ /* 0x001fc80007ffe008 */
[----:B--2---:R-:W-:-:S04]  /*01e0*/  IADD3 R13, PT, PT, R5, R13, R6 ;  /* 0x0000000d050d7210 */ /* 0x004fc80007ffe006 */
[----:B---3--:R-:W-:Y:S01]  /*01f0*/  IADD3 R12, PT, PT, R12, R13, RZ ;  /* 0x0000000d0c0c7210 */ /* 0x008fe20007ffe0ff */
[----:B------:R-:W-:Y:S06]  /*0200*/  BRA.DIV UR6, `(.L_x_145) ;  /* 0x0000000206807947 */ /* 0x000fec000b800000 */
[----:B------:R-:W0:Y:S02]  /*0210*/  SHFL.UP P0, R13, R12, 0x1, RZ ;  /* 0x042000000c0d7989 */ /* 0x000e2400000000ff */
[----:B0-----:R-:W-:-:S05]  /*0220*/  @P0 IMAD.IADD R13, R12, 0x1, R13 ;  /* 0x000000010c0d0824 */ /* 0x001fca00078e020d */
[----:B------:R-:W0:Y:S02]  /*0230*/  SHFL.UP P0, R14, R13, 0x2, RZ ;  /* 0x044000000d0e7989 */ /* 0x000e2400000000ff */
[----:B0-----:R-:W-:-:S05]  /*0240*/  @P0 IMAD.IADD R14, R13, 0x1, R14 ;  /* 0x000000010d0e0824 */ /* 0x001fca00078e020e */
[----:B------:R-:W0:Y:S02]  /*0250*/  SHFL.UP P0, R15, R14, 0x4, RZ ;  /* 0x048000000e0f7989 */ /* 0x000e2400000000ff */
[----:B0-----:R-:W-:-:S05]  /*0260*/  @P0 IADD3 R15, PT, PT, R14, R15, RZ ;  /* 0x0000000f0e0f0210 */ /* 0x001fca0007ffe0ff */
[----:B------:R-:W0:Y:S02]  /*0270*/  SHFL.UP P0, R16, R15, 0x8, RZ ;  /* 0x050000000f107989 */ /* 0x000e2400000000ff */
[----:B0-----:R-:W-:-:S05]  /*0280*/  @P0 IMAD.IADD R16, R15, 0x1, R16 ;  /* 0x000000010f100824 */ /* 0x001fca00078e0210 */
[----:B------:R0:W1:Y:S02]  /*0290*/  SHFL.UP P0, R17, R16, 0x10, RZ ;  /* 0x0600000010117989 */ /* 0x00006400000000ff */
.L_x_151:
[----:B-1----:R-:W-:-:S05]  /*02a0*/  @P0 IMAD.IADD R17, R16, 0x1, R17 ;  /* 0x0000000110110824 */ /* 0x002fca00078e0211 */
[----:B------:R-:W-:-:S05]  /*02b0*/  IADD3 R12, PT, PT, -R12, R17, RZ ;  /* 0x000000110c0c7210 */ /* 0x000fca0007ffe1ff */
[----:B------:R-:W-:Y:S01]  /*02c0*/  IMAD.IADD R9, R9, 0x1, R12 ;  /* 0x0000000109097824 */ /* 0x000fe200078e020c */
[----:B------:R1:W-:Y:S03]  /*02d0*/  STS [R4+0x10], R12 ;  /* 0x0000100c04007388 */ /* 0x0003e60000000800 */
[----:B------:R-:W-:Y:S01]  /*02e0*/  IMAD.IADD R10, R10, 0x1, R9 ;  /* 0x000000010a0a7824 */ /* 0x000fe200078e0209 */
[----:B------:R1:W-:Y:S04]  /*02f0*/  STS [R4+0x14], R9 ;  /* 0x0000140904007388 */ /* 0x0003e80000000800 */
[----:B------:R-:W-:Y:S01]  /*0300*/  IADD3 R11, PT, PT, R11, R10, RZ ;  /* 0x0000000a0b0b7210 */ /* 0x000fe20007ffe0ff */
[----:B------:R1:W-:Y:S04]  /*0310*/  STS [R4+0x18], R10 ;  /* 0x0000180a04007388 */ /* 0x0003e80000000800 */
        /* <DEDUP_REMOVED lines=8> */
[----:B------:R1:W-:Y:S02]  /*03a0*/  STS [R4+0x2c], R5 ;  /* 0x00002c0504007388 */ /* 0x0003e40000000800 */
.L_x_144:
[----:B------:R-:W-:Y:S05]  /*03b0*/  WARPSYNC.ALL ;  /* 0x0000000000007948 */ /* 0x000fea0003800000 */
[----:B------:R-:W-:Y:S06]  /*03c0*/  BAR.SYNC.DEFER_BLOCKING 0x0 ;  /* 0x0000000000007b1d */ /* 0x000fec0000010000 */
[----:B------:R-:W-:Y:S05]  /*03d0*/  @P1 EXIT ;  /* 0x000000000000194d */ /* 0x000fea0003800000 */
[----:B-1----:R-:W1:Y:S04]  /*03e0*/  LDS R5, [R0+0x10] ;  /* 0x0000100000057984 */ /* 0x002e680000000800 */
[----:B-1----:R-:W-:Y:S01]  /*03f0*/  STG.E desc[UR4][R2.64], R5 ;  /* 0x0000000502007986 */ /* 0x002fe2000c101904 */
[----:B------:R-:W-:Y:S05]  /*0400*/  EXIT ;  /* 0x000000000000794d */ /* 0x000fea0003800000 */
.L_x_145:
[----:B------:R-:W-:Y:S02]  /*0410*/  HFMA2 R20, -RZ, RZ, 0, 5.9604644775390625e-08 ;  /* 0x00000001ff147431 */ /* 0x000fe400000001ff */
[----:B------:R-:W-:Y:S01]  /*0420*/  IMAD.MOV.U32 R19, RZ, RZ, R12 ;  /* 0x000000ffff137224 */ /* 0x000fe200078e000c */
[----:B------:R-:W-:Y:S01]  /*0430*/  MOV R18, 0xffffffff ;  /* 0xffffffff00127802 */ /* 0x000fe20000000f00 */
[----:B------:R-:W-:-:S07]  /*0440*/  IMAD.MOV.U32 R21, RZ, RZ, RZ ;  /* 0x000000ffff157224 */ /* 0x000fce00078e00ff */
[----:B------:R-:W-:Y:S05]  /*0450*/  WARPSYNC.COLLECTIVE R18, `(.L_x_146) ;  /* 0x0000000012087348 */ /* 0x000fea0003c00000 */
[----:B------:R0:W1:Y:S02]  /*0460*/  SHFL.UP P0, R17, R19, R20, R21 ;  /* 0x0400001413117389 */ /* 0x0000640000000015 */
[----:B01----:R-:W-:Y:S05]  /*0470*/  ENDCOLLECTIVE ;  /* 0x000000000000791b */ /* 0x003fea0003800000 */
.L_x_146:
[----:B------:R-:W-:Y:S02]  /*0480*/  HFMA2 R20, -RZ, RZ, 0, 1.1920928955078125e-07 ;  /* 0x00000002ff147431 */ /* 0x000fe400000001ff */
[----:B------:R-:W-:-:S05]  /*0490*/  IMAD.MOV.U32 R13, RZ, RZ, R17 ;  /* 0x000000ffff0d7224 */ /* 0x000fca00078e0011 */
[----:B------:R-:W-:-:S05]  /*04a0*/  @P0 IADD3 R13, PT, PT, R12, R13, RZ ;  /* 0x0000000d0c0d0210 */ /* 0x000fca0007ffe0ff */
[----:B------:R-:W-:-:S07]  /*04b0*/  IMAD.MOV.U32 R19, RZ, RZ, R13 ;  /* 0x000000ffff137224 */ /* 0x000fce00078e000d */
[----:B------:R-:W-:Y:S05]  /*04c0*/  WARPSYNC.COLLECTIVE R18, `(.L_x_147) ;  /* 0x0000000012087348 */ /* 0x000fea0003c00000 */
[----:B------:R0:W1:Y:S02]  /*04d0*/  SHFL.UP P0, R17, R19, R20, R21 ;  /* 0x0400001413117389 */ /* 0x0000640000000015 */
[----:B01----:R-:W-:Y:S05]  /*04e0*/  ENDCOLLECTIVE ;  /* 0x000000000000791b */ /* 0x003fea0003800000 */
.L_x_147:
[----:B------:R-:W-:Y:S01]  /*04f0*/  MOV R20, 0x4 ;  /* 0x0000000400147802 */ /* 0x000fe20000000f00 */
[----:B------:R-:W-:-:S05]  /*0500*/  IMAD.MOV.U32 R14, RZ, RZ, R17 ;  /* 0x000000ffff0e7224 */ /* 0x000fca00078e0011 */
[----:B------:R-:W-:-:S05]  /*0510*/  @P0 IADD3 R14, PT, PT, R13, R14, RZ ;  /* 0x0000000e0d0e0210 */ /* 0x000fca0007ffe0ff */
[----:B------:R-:W-:-:S07]  /*0520*/  IMAD.MOV.U32 R19, RZ, RZ, R14 ;  /* 0x000000ffff137224 */ /* 0x000fce00078e000e */
[----:B------:R-:W-:Y:S05]  /*0530*/  WARPSYNC.COLLECTIVE R18, `(.L_x_148) ;  /* 0x0000000012087348 */ /* 0x000fea0003c00000 */
[----:B------:R0:W1:Y:S02]  /*0540*/  SHFL.UP P0, R17, R19, R20, R21 ;  /* 0x0400001413117389 */ /* 0x0000640000000015 */
[----:B01----:R-:W-:Y:S05]  /*0550*/  ENDCOLLECTIVE ;  /* 0x000000000000791b */ /* 0x003fea0003800000 */
.L_x_148:
[----:B------:R-:W-:Y:S02]  /*0560*/  HFMA2 R20, -RZ, RZ, 0, 4.76837158203125e-07 ;  /* 0x00000008ff147431 */ /* 0x000fe400000001ff */
[----:B------:R-:W-:-:S05]  /*0570*/  IMAD.MOV.U32 R15, RZ, RZ, R17 ;  /* 0x000000ffff0f7224 */ /* 0x000fca00078e0011 */
[----:B------:R-:W-:-:S05]  /*0580*/  @P0 IADD3 R15, PT, PT, R14, R15, RZ ;  /* 0x0000000f0e0f0210 */ /* 0x000fca0007ffe0ff */
[----:B------:R-:W-:-:S07]  /*0590*/  IMAD.MOV.U32 R19, RZ, RZ, R15 ;  /* 0x000000ffff137224 */ /* 0x000fce00078e000f */
[----:B------:R-:W-:Y:S05]  /*05a0*/  WARPSYNC.COLLECTIVE R18, `(.L_x_149) ;  /* 0x0000000012087348 */ /* 0x000fea0003c00000 */
[----:B------:R0:W1:Y:S02]  /*05b0*/  SHFL.UP P0, R17, R19, R20, R21 ;  /* 0x0400001413117389 */ /* 0x0000640000000015 */
[----:B01----:R-:W-:Y:S05]  /*05c0*/  ENDCOLLECTIVE ;  /* 0x000000000000791b */ /* 0x003fea0003800000 */
.L_x_149:
[----:B------:R-:W-:Y:S01]  /*05d0*/  MOV R20, 0x10 ;  /* 0x0000001000147802 */ /* 0x000fe20000000f00 */
[----:B------:R-:W-:-:S05]  /*05e0*/  IMAD.MOV.U32 R16, RZ, RZ, R17 ;  /* 0x000000ffff107224 */ /* 0x000fca00078e0011 */
[----:B------:R-:W-:-:S05]  /*05f0*/  @P0 IADD3 R16, PT, PT, R15, R16, RZ ;  /* 0x000000100f100210 */ /* 0x000fca0007ffe0ff */
[----:B------:R-:W-:-:S07]  /*0600*/  IMAD.MOV.U32 R19, RZ, RZ, R16 ;  /* 0x000000ffff137224 */ /* 0x000fce00078e0010 */
[----:B------:R-:W-:Y:S05]  /*0610*/  WARPSYNC.COLLECTIVE R18, `(.L_x_150) ;  /* 0x0000000012087348 */ /* 0x000fea0003c00000 */
[----:B------:R0:W1:Y:S02]  /*0620*/  SHFL.UP P0, R17, R19, R20, R21 ;  /* 0x0400001413117389 */ /* 0x0000640000000015 */
[----:B01----:R-:W-:Y:S05]  /*0630*/  ENDCOLLECTIVE ;  /* 0x000000000000791b */ /* 0x003fea0003800000 */
.L_x_150:
[----:B------:R-:W-:Y:S05]  /*0640*/  BRA `(.L_x_151) ;  /* 0xfffffffc00147947 */ /* 0x000fea000383ffff */
.L_x_152:
        /* <DEDUP_REMOVED lines=11> */
.L_x_245:


//--------------------- .text._ZN3cub18CUB_300001_SM_10006detail10radix_sort30DeviceRadixSortHistogramKernelINS1_5radix10policy_hubIiijE10Policy1000ELNS0_9SortOrderE0EijNS1_21identity_decomposer_tEEEvPT2_PKT1_SA_iiT3_ --------------------------
	.section	.text._ZN3cub18CUB_300001_SM_10006detail10radix_sort30DeviceRadixSortHistogramKernelINS1_5radix10policy_hubIiijE10Policy1000ELNS0_9SortOrderE0EijNS1_21identity_decomposer_tEEEvPT2_PKT1_SA_iiT3_,"ax",@progbits
	.align	128
        .global         _ZN3cub18CUB_300001_SM_10006detail10radix_sort30DeviceRadixSortHistogramKernelINS1_5radix10policy_hubIiijE10Policy1000ELNS0_9SortOrderE0EijNS1_21identity_decomposer_tEEEvPT2_PKT1_SA_iiT3_
        .type           _ZN3cub18CUB_300001_SM_10006detail10radix_sort30DeviceRadixSortHistogramKernelINS1_5radix10policy_hubIiijE10Policy1000ELNS0_9SortOrderE0EijNS1_21identity_decomposer_tEEEvPT2_PKT1_SA_iiT3_,@function
        .size           _ZN3cub18CUB_300001_SM_10006detail10radix_sort30DeviceRadixSortHistogramKernelINS1_5radix10policy_hubIiijE10Policy1000ELNS0_9SortOrderE0EijNS1_21identity_decomposer_tEEEvPT2_PKT1_SA_iiT3_,(.L_x_246 - _ZN3cub18CUB_300001_SM_10006detail10radix_sort30DeviceRadixSortHistogramKernelINS1_5radix10policy_hubIiijE10Policy1000ELNS0_9SortOrderE0EijNS1_21identity_decomposer_tEEEvPT2_PKT1_SA_iiT3_)
        .other          _ZN3cub18CUB_300001_SM_10006detail10radix_sort30DeviceRadixSortHistogramKernelINS1_5radix10policy_hubIiijE10Policy1000ELNS0_9SortOrderE0EijNS1_21identity_decomposer_tEEEvPT2_PKT1_SA_iiT3_,@"STO_CUDA_ENTRY STV_DEFAULT"
_ZN3cub18CUB_300001_SM_10006detail10radix_sort30DeviceRadixSortHistogramKernelINS1_5radix10policy_hubIiijE10Policy1000ELNS0_9SortOrderE0EijNS1_21identity_decomposer_tEEEvPT2_PKT1_SA_iiT3_:
.text._ZN3cub18CUB_300001_SM_10006detail10radix_sort30DeviceRadixSortHistogramKernelINS1_5radix10policy_hubIiijE10Policy1000ELNS0_9SortOrderE0EijNS1_21identity_decomposer_tEEEvPT2_PKT1_SA_iiT3_:
[----:B------:R-:W-:Y:S01]  /*0000*/  LDC R1, c[0x0][0x37c] ;  /* 0x0000df00ff017b82 */ /* 0x000fe20000000800 */
[----:B------:R-:W0:Y:S02]  /*0010*/  LDCU UR4, c[0x0][0x390] ;  /* 0x00007200ff0477ac */ /* 0x000e240008000800 */
[----:B0-----:R-:W-:-:S13]  /*0020*/  ISETP.NE.AND P0, PT, RZ, UR4, PT ;  /* 0x00000004ff007c0c */ /* 0x001fda000bf05270 */
[----:B------:R-:W-:Y:S05]  /*0030*/  @!P0 EXIT ;  /* 0x000000000000894d */ /* 0x000fea0003800000 */
[----:B------:R-:W0:Y:S01]  /*0040*/  LDC R2, c[0x0][0x398] ;  /* 0x0000e600ff027b82 */ /* 0x000e220000000800 */
[----:B------:R-:W1:Y:S01]  /*0050*/  S2R R0, SR_TID.X ;  /* 0x0000000000007919 */ /* 0x000e620000002100 */
[----:B------:R-:W2:Y:S01]  /*0060*/  LDCU.64 UR12, c[0x0][0x358] ;  /* 0x00006b00ff0c77ac */ /* 0x000ea20008000a00 */
[----:B------:R-:W3:Y:S05]  /*0070*/  LDCU UR14, c[0x0][0x370] ;  /* 0x00006e00ff0e77ac */ /* 0x000eea0008000800 */
[----:B------:R-:W0:Y:S01]  /*0080*/  LDC R3, c[0x0][0x394] ;  /* 0x0000e500ff037b82 */ /* 0x000e220000000800 */
[----:B------:R-:W-:-:S07]  /*0090*/  UMOV UR4, URZ ;  /* 0x000000ff00047c82 */ /* 0x000fce0008000000 */
[----:B------:R-:W4:Y:S01]  /*00a0*/  S2UR UR6, SR_CTAID.X ;  /* 0x00000000000679c3 */ /* 0x000f220000002500 */
[----:B0-----:R-:W-:Y:S01]  /*00b0*/  IADD3 R2, PT, PT, R2, 0x7, -R3 ;  /* 0x0000000702027810 */ /* 0x001fe20007ffe803 */
[----:B-1----:R-:W-:-:S03]  /*00c0*/  VIADD R4, R0, 0x780 ;  /* 0x0000078000047836 */ /* 0x002fc60000000000 */
[----:B------:R-:W-:Y:S02]  /*00d0*/  SHF.R.S32.HI R3, RZ, 0x1f, R2 ;  /* 0x0000001fff037819 */ /* 0x000fe40000011402 */
[----:B------:R-:W-:Y:S02]  /*00e0*/  ISETP.GE.AND P0, PT, R2, 0x8, PT ;  /* 0x000000080200780c */ /* 0x000fe40003f06270 */
[----:B------:R-:W-:Y:S01]  /*00f0*/  LEA.HI R3, R3, R2, RZ, 0x3 ;  /* 0x0000000203037211 */ /* 0x000fe200078f18ff */
[C---:B------:R-:W-:Y:S01]  /*0100*/  VIADD R2, R0.reuse, 0x300 ;  /* 0x0000030000027836 */ /* 0x040fe20000000000 */
[C---:B------:R-:W-:Y:S01]  /*0110*/  ISETP.GT.U32.OR P0, PT, R0.reuse, 0xff, !P0 ;  /* 0x000000ff0000780c */ /* 0x040fe20004704470 */
[----:B----4-:R-:W-:Y:S01]  /*0120*/  USHF.L.U32 UR6, UR6, 0xb, URZ ;  /* 0x0000000b06067899 */ /* 0x010fe200080006ff */
[----:B------:R-:W-:Y:S01]  /*0130*/  SHF.R.S32.HI R7, RZ, 0x3, R3 ;  /* 0x00000003ff077819 */ /* 0x000fe20000011403 */
[----:B------:R-:W-:Y:S01]  /*0140*/  VIADD R3, R0, 0x500 ;  /* 0x0000050000037836 */ /* 0x000fe20000000000 */
[----:B------:R-:W-:-:S02]  /*0150*/  P2R R8, PR, RZ, 0x1 ;  /* 0x00000001ff087803 */ /* 0x000fc40000000000 */
[C---:B------:R-:W-:Y:S01]  /*0160*/  LOP3.LUT R6, R7.reuse, 0x7, RZ, 0xc0, !PT ;  /* 0x0000000707067812 */ /* 0x040fe200078ec0ff */
[C---:B------:R-:W-:Y:S01]  /*0170*/  VIADD R5, R7.reuse, 0xffffffff ;  /* 0xffffffff07057836 */ /* 0x040fe20000000000 */
[----:B--23--:R-:W-:-:S07]  /*0180*/  LOP3.LUT R7, R7, 0x3, RZ, 0xc0, !PT ;  /* 0x0000000307077812 */ /* 0x00cfce00078ec0ff */
.L_x_236:
[----:B------:R-:W-:Y:S01]  /*0190*/  ISETP.NE.AND P0, PT, R8, RZ, PT ;  /* 0x000000ff0800720c */ /* 0x000fe20003f05270 */
[----:B------:R-:W-:-:S12]  /*01a0*/  BSSY.RECONVERGENT B0, `(.L_x_153) ;  /* 0x0000083000007945 */ /* 0x000fd80003800200 */
[----:B0-2345:R-:W-:Y:S05]  /*01b0*/  @P0 BRA `(.L_x_154) ;  /* 0x0000000800040947 */ /* 0x03dfea0003800000 */
[----:B------:R-:W0:Y:S01]  /*01c0*/  LDC R9, c[0x0][0x398] ;  /* 0x0000e600ff097b82 */ /* 0x000e220000000800 */
[----:B------:R-:W-:Y:S01]  /*01d0*/  ISETP.GE.U32.AND P0, PT, R5, 0xf, PT ;  /* 0x0000000f0500780c */ /* 0x000fe20003f06070 */
[----:B------:R-:W-:-:S06]  /*01e0*/  UMOV UR5, 0x400 ;  /* 0x0000040000057882 */ /* 0x000fcc0000000000 */
[----:B------:R-:W0:Y:S08]  /*01f0*/  LDC R10, c[0x0][0x394] ;  /* 0x0000e500ff0a7b82 */ /* 0x000e300000000800 */
[----:B------:R-:W1:Y:S01]  /*0200*/  S2UR UR7, SR_CgaCtaId ;  /* 0x00000000000779c3 */ /* 0x000e620000008800 */
[----:B0-----:R-:W-:-:S04]  /*0210*/  IADD3 R9, PT, PT, R9, 0x7, -R10 ;  /* 0x0000000709097810 */ /* 0x001fc80007ffe80a */
[----:B------:R-:W-:Y:S01]  /*0220*/  SHF.R.S32.HI R10, RZ, 0x1f, R9 ;  /* 0x0000001fff0a7819 */ /* 0x000fe20000011409 */
[----:B-1----:R-:W-:-:S03]  /*0230*/  ULEA UR5, UR7, UR5, 0x18 ;  /* 0x0000000507057291 */ /* 0x002fc6000f8ec0ff */
[----:B------:R-:W-:Y:S01]  /*0240*/  LEA.HI R10, R10, R9, RZ, 0x3 ;  /* 0x000000090a0a7211 */ /* 0x000fe200078f18ff */
[----:B------:R-:W-:-:S03]  /*0250*/  IMAD.MOV.U32 R9, RZ, RZ, RZ ;  /* 0x000000ffff097224 */ /* 0x000fc600078e00ff */
[----:B------:R-:W-:Y:S02]  /*0260*/  SHF.R.S32.HI R11, RZ, 0x3, R10 ;  /* 0x00000003ff0b7819 */ /* 0x000fe4000001140a */
[----:B------:R-:W-:Y:S02]  /*0270*/  LEA R14, R0, UR5, 0x2 ;  /* 0x00000005000e7c11 */ /* 0x000fe4000f8e10ff */
[----:B------:R-:W-:Y:S01]  /*0280*/  LOP3.LUT R12, R11, 0xffffff0, RZ, 0xc0, !PT ;  /* 0x0ffffff00b0c7812 */ /* 0x000fe200078ec0ff */
[----:B------:R-:W-:Y:S06]  /*0290*/  @!P0 BRA `(.L_x_155) ;  /* 0x00000000005c8947 */ /* 0x000fec0003800000 */
[----:B------:R-:W-:Y:S02]  /*02a0*/  IMAD.MOV R10, RZ, RZ, -R12 ;  /* 0x000000ffff0a7224 */ /* 0x000fe400078e0a0c */
[----:B------:R-:W-:-:S07]  /*02b0*/  VIADD R9, R14, 0x2000 ;  /* 0x000020000e097836 */ /* 0x000fce0000000000 */
.L_x_156:
[----:B------:R-:W-:Y:S01]  /*02c0*/  VIADD R10, R10, 0x10 ;  /* 0x000000100a0a7836 */ /* 0x000fe20000000000 */
[----:B------:R-:W-:Y:S04]  /*02d0*/  STS [R9+-0x2000], RZ ;  /* 0xffe000ff09007388 */ /* 0x000fe80000000800 */
        /* <DEDUP_REMOVED lines=18> */
[----:B------:R-:W-:-:S07]  /*0400*/  IMAD.MOV.U32 R9, RZ, RZ, R12 ;  /* 0x000000ffff097224 */ /* 0x000fce00078e000c */
.L_x_155:
[----:B------:R-:W-:Y:S01]  /*0410*/  LOP3.LUT R11, R11, 0xf, RZ, 0xc0, !PT ;  /* 0x0000000f0b0b7812 */ /* 0x000fe200078ec0ff */
[----:B------:R-:W-:-:S03]  /*0420*/  VIADD R13, R6, 0xffffffff ;  /* 0xffffffff060d7836 */ /* 0x000fc60000000000 */
[C---:B------:R-:W-:Y:S01]  /*0430*/  ISETP.NE.AND P1, PT, R11.reuse, RZ, PT ;  /* 0x000000ff0b00720c */ /* 0x040fe20003f25270 */
[----:B------:R-:W-:-:S12]  /*0440*/  VIADD R11, R11, 0xffffffff ;  /* 0xffffffff0b0b7836 */ /* 0x000fd80000000000 */
[----:B------:R-:W-:Y:S05]  /*0450*/  @!P1 BRA `(.L_x_157) ;  /* 0x0000000000789947 */ /* 0x000fea0003800000 */
[----:B------:R-:W-:Y:S02]  /*0460*/  ISETP.GE.U32.AND P2, PT, R11, 0x7, PT ;  /* 0x000000070b00780c */ /* 0x000fe40003f46070 */
[----:B------:R-:W-:-:S11]  /*0470*/  ISETP.NE.AND P3, PT, R6, RZ, PT ;  /* 0x000000ff0600720c */ /* 0x000fd60003f65270 */
[----:B------:R-:W-:Y:S05]  /*0480*/  @!P2 BRA `(.L_x_158) ;  /* 0x000000000028a947 */ /* 0x000fea0003800000 */
        /* <DEDUP_REMOVED lines=10> */
.L_x_158:
[----:B------:R-:W-:Y:S05]  /*0530*/  @!P3 BRA `(.L_x_157) ;  /* 0x000000000040b947 */ /* 0x000fea0003800000 */
[----:B------:R-:W-:Y:S02]  /*0540*/  ISETP.GE.U32.AND P2, PT, R13, 0x3, PT ;  /* 0x000000030d00780c */ /* 0x000fe40003f46070 */
[----:B------:R-:W-:-:S11]  /*0550*/  ISETP.NE.AND P3, PT, R7, RZ, PT ;  /* 0x000000ff0700720c */ /* 0x000fd60003f65270 */
[C---:B0-----:R-:W-:Y:S02]  /*0560*/  @P2 IMAD R10, R9.reuse, 0x400, R14 ;  /* 0x00000400090a2824 */ /* 0x041fe400078e020e */
[----:B------:R-:W-:-:S03]  /*0570*/  @P2 VIADD R9, R9, 0x4 ;  /* 0x0000000409092836 */ /* 0x000fc60000000000 */
[----:B------:R1:W-:Y:S04]  /*0580*/  @P2 STS [R10], RZ ;  /* 0x000000ff0a002388 */ /* 0x0003e80000000800 */
[----:B------:R1:W-:Y:S04]  /*0590*/  @P2 STS [R10+0x400], RZ ;  /* 0x000400ff0a002388 */ /* 0x0003e80000000800 */
[----:B------:R1:W-:Y:S04]  /*05a0*/  @P2 STS [R10+0x800], RZ ;  /* 0x000800ff0a002388 */ /* 0x0003e80000000800 */
[----:B------:R1:W-:Y:S01]  /*05b0*/  @P2 STS [R10+0xc00], RZ ;  /* 0x000c00ff0a002388 */ /* 0x0003e20000000800 */
[----:B------:R-:W-:Y:S05]  /*05c0*/  @!P3 BRA `(.L_x_157) ;  /* 0x00000000001cb947 */ /* 0x000fea0003800000 */
[----:B------:R-:W-:Y:S01]  /*05d0*/  IMAD R9, R9, 0x400, R14 ;  /* 0x0000040009097824 */ /* 0x000fe200078e020e */
[----:B------:R-:W-:-:S04]  /*05e0*/  ISETP.NE.AND P2, PT, R7, 0x1, PT ;  /* 0x000000010700780c */ /* 0x000fc80003f45270 */
[----:B------:R2:W-:Y:S09]  /*05f0*/  STS [R9], RZ ;  /* 0x000000ff09007388 */ /* 0x0005f20000000800 */
[----:B--2---:R-:W-:Y:S05]  /*0600*/  @!P2 BRA `(.L_x_157) ;  /* 0x00000000000ca947 */ /* 0x004fea0003800000 */
[----:B------:R-:W-:Y:S01]  /*0610*/  ISETP.NE.AND P2, PT, R7, 0x2, PT ;  /* 0x000000020700780c */ /* 0x000fe20003f45270 */
[----:B------:R2:W-:-:S12]  /*0620*/  STS [R9+0x400], RZ ;  /* 0x000400ff09007388 */ /* 0x0005d80000000800 */
[----:B------:R2:W-:Y:S02]  /*0630*/  @P2 STS [R9+0x800], RZ ;  /* 0x000800ff09002388 */ /* 0x0005e40000000800 */
.L_x_157:
[----:B------:R-:W-:-:S13]  /*0640*/  ISETP.GT.U32.AND P2, PT, R0, 0x7f, PT ;  /* 0x0000007f0000780c */ /* 0x000fda0003f44070 */
[----:B------:R-:W-:Y:S05]  /*0650*/  @P2 BRA `(.L_x_154) ;  /* 0x0000000000dc2947 */ /* 0x000fea0003800000 */
[----:B--2---:R-:W-:Y:S01]  /*0660*/  IMAD.MOV.U32 R9, RZ, RZ, RZ ;  /* 0x000000ffff097224 */ /* 0x004fe200078e00ff */
[----:B------:R-:W-:Y:S06]  /*0670*/  @!P0 BRA `(.L_x_159) ;  /* 0x0000000000588947 */ /* 0x000fec0003800000 */
[----:B------:R-:W-:-:S07]  /*0680*/  IMAD.MOV.U32 R9, RZ, RZ, RZ ;  /* 0x000000ffff097224 */ /* 0x000fce00078e00ff */
.L_x_160:
[C---:B012---:R-:W-:Y:S02]  /*0690*/  IMAD R10, R9.reuse, 0x400, R14 ;  /* 0x00000400090a7824 */ /* 0x047fe400078e020e */
[----:B------:R-:W-:-:S03]  /*06a0*/  VIADD R9, R9, 0x10 ;  /* 0x0000001009097836 */ /* 0x000fc60000000000 */
[----:B------:R2:W-:Y:S02]  /*06b0*/  STS [R10+0x200], RZ ;  /* 0x000200ff0a007388 */ /* 0x0005e40000000800 */
[----:B------:R-:W-:Y:S02]  /*06c0*/  ISETP.NE.AND P0, PT, R9, R12, PT ;  /* 0x0000000c0900720c */ /* 0x000fe40003f05270 */
[----:B------:R2:W-:Y:S04]  /*06d0*/  STS [R10+0x600], RZ ;  /* 0x000600ff0a007388 */ /* 0x0005e80000000800 */
        /* <DEDUP_REMOVED lines=13> */
[----:B------:R2:W-:Y:S01]  /*07b0*/  STS [R10+0x3e00], RZ ;  /* 0x003e00ff0a007388 */ /* 0x0005e20000000800 */
[----:B------:R-:W-:Y:S05]  /*07c0*/  @P0 BRA `(.L_x_160) ;  /* 0xfffffffc00b00947 */ /* 0x000fea000383ffff */
[----:B------:R-:W-:-:S07]  /*07d0*/  IMAD.MOV.U32 R9, RZ, RZ, R12 ;  /* 0x000000ffff097224 */ /* 0x000fce00078e000c */
.L_x_159:
[----:B------:R-:W-:Y:S05]  /*07e0*/  @!P1 BRA `(.L_x_154) ;  /* 0x0000000000789947 */ /* 0x000fea0003800000 */
[----:B------:R-:W-:Y:S02]  /*07f0*/  ISETP.GE.U32.AND P0, PT, R11, 0x7, PT ;  /* 0x000000070b00780c */ /* 0x000fe40003f06070 */
[----:B------:R-:W-:-:S11]  /*0800*/  ISETP.NE.AND P1, PT, R6, RZ, PT ;  /* 0x000000ff0600720c */ /* 0x000fd60003f25270 */
[----:B------:R-:W-:Y:S05]  /*0810*/  @!P0 BRA `(.L_x_161) ;  /* 0x0000000000288947 */ /* 0x000fea0003800000 */
[C---:B012---:R-:W-:Y:S02]  /*0820*/  IMAD R10, R9.reuse, 0x400, R14 ;  /* 0x00000400090a7824 */ /* 0x047fe400078e020e */
[----:B------:R-:W-:-:S03]  /*0830*/  VIADD R9, R9, 0x8 ;  /* 0x0000000809097836 */ /* 0x000fc60000000000 */
[----:B------:R3:W-:Y:S04]  /*0840*/  STS [R10+0x200], RZ ;  /* 0x000200ff0a007388 */ /* 0x0007e80000000800 */
[----:B------:R3:W-:Y:S04]  /*0850*/  STS [R10+0x600], RZ ;  /* 0x000600ff0a007388 */ /* 0x0007e80000000800 */
[----:B------:R3:W-:Y:S04]  /*0860*/  STS [R10+0xa00], RZ ;  /* 0x000a00ff0a007388 */ /* 0x0007e80000000800 */
[----:B------:R3:W-:Y:S04]  /*0870*/  STS [R10+0xe00], RZ ;  /* 0x000e00ff0a007388 */ /* 0x0007e80000000800 */
[----:B------:R3:W-:Y:S04]  /*0880*/  STS [R10+0x1200], RZ ;  /* 0x001200ff0a007388 */ /* 0x0007e80000000800 */
[----:B------:R3:W-:Y:S04]  /*0890*/  STS [R10+0x1600], RZ ;  /* 0x001600ff0a007388 */ /* 0x0007e80000000800 */
[----:B------:R3:W-:Y:S04]  /*08a0*/  STS [R10+0x1a00], RZ ;  /* 0x001a00ff0a007388 */ /* 0x0007e80000000800 */
[----:B------:R3:W-:Y:S02]  /*08b0*/  STS [R10+0x1e00], RZ ;  /* 0x001e00ff0a007388 */ /* 0x0007e40000000800 */
.L_x_161:
[----:B------:R-:W-:Y:S05]  /*08c0*/  @!P1 BRA `(.L_x_154) ;  /* 0x0000000000409947 */ /* 0x000fea0003800000 */
[----:B------:R-:W-:Y:S02]  /*08d0*/  ISETP.GE.U32.AND P0, PT, R13, 0x3, PT ;  /* 0x000000030d00780c */ /* 0x000fe40003f06070 */
[----:B------:R-:W-:-:S11]  /*08e0*/  ISETP.NE.AND P1, PT, R7, RZ, PT ;  /* 0x000000ff0700720c */ /* 0x000fd60003f25270 */
[C---:B0123--:R-:W-:Y:S02]  /*08f0*/  @P0 IMAD R10, R9.reuse, 0x400, R14 ;  /* 0x00000400090a0824 */ /* 0x04ffe400078e020e */
[----:B------:R-:W-:-:S03]  /*0900*/  @P0 VIADD R9, R9, 0x4 ;  /* 0x0000000409090836 */ /* 0x000fc60000000000 */
[----:B------:R4:W-:Y:S04]  /*0910*/  @P0 STS [R10+0x200], RZ ;  /* 0x000200ff0a000388 */ /* 0x0009e80000000800 */
[----:B------:R4:W-:Y:S04]  /*0920*/  @P0 STS [R10+0x600], RZ ;  /* 0x000600ff0a000388 */ /* 0x0009e80000000800 */
[----:B------:R4:W-:Y:S04]  /*0930*/  @P0 STS [R10+0xa00], RZ ;  /* 0x000a00ff0a000388 */ /* 0x0009e80000000800 */
[----:B------:R4:W-:Y:S01]  /*0940*/  @P0 STS [R10+0xe00], RZ ;  /* 0x000e00ff0a000388 */ /* 0x0009e20000000800 */
[----:B------:R-:W-:Y:S05]  /*0950*/  @!P1 BRA `(.L_x_154) ;  /* 0x00000000001c9947 */ /* 0x000fea0003800000 */
[----:B------:R-:W-:Y:S01]  /*0960*/  IMAD R9, R9, 0x400, R14 ;  /* 0x0000040009097824 */ /* 0x000fe200078e020e */
[----:B------:R-:W-:-:S04]  /*0970*/  ISETP.NE.AND P0, PT, R7, 0x1, PT ;  /* 0x000000010700780c */ /* 0x000fc80003f05270 */
[----:B------:R0:W-:Y:S09]  /*0980*/  STS [R9+0x200], RZ ;  /* 0x000200ff09007388 */ /* 0x0001f20000000800 */
[----:B0-----:R-:W-:Y:S05]  /*0990*/  @!P0 BRA `(.L_x_154) ;  /* 0x00000000000c8947 */ /* 0x001fea0003800000 */
[----:B------:R-:W-:Y:S01]  /*09a0*/  ISETP.NE.AND P0, PT, R7, 0x2, PT ;  /* 0x000000020700780c */ /* 0x000fe20003f05270 */
[----:B------:R0:W-:-:S12]  /*09b0*/  STS [R9+0x600], RZ ;  /* 0x000600ff09007388 */ /* 0x0001d80000000800 */
[----:B------:R0:W-:Y:S02]  /*09c0*/  @P0 STS [R9+0xa00], RZ ;  /* 0x000a00ff09000388 */ /* 0x0001e40000000800 */
.L_x_154:
[----:B------:R-:W-:Y:S05]  /*09d0*/  BSYNC.RECONVERGENT B0 ;  /* 0x0000000000007941 */ /* 0x000fea0003800200 */
.L_x_153:
[----:B------:R-:W-:Y:S06]  /*09e0*/  BAR.SYNC.DEFER_BLOCKING 0x0 ;  /* 0x0000000000007b1d */ /* 0x000fec0000010000 */
[----:B------:R-:W5:Y:S02]  /*09f0*/  LDCU UR5, c[0x0][0x390] ;  /* 0x00007200ff0577ac */ /* 0x000f640008000800 */
[----:B-----5:R-:W-:-:S04]  /*0a00*/  UIMAD UR5, UR4, -0x40000000, UR5 ;  /* 0xc0000000040578a4 */ /* 0x020fc8000f8e0205 */
[----:B------:R-:W-:-:S04]  /*0a10*/  UISETP.LT.U32.AND UP0, UPT, UR5, 0x40000000, UPT ;  /* 0x400000000500788c */ /* 0x000fc8000bf01070 */
[----:B------:R-:W-:-:S04]  /*0a20*/  USEL UR8, UR5, 0x40000000, UP0 ;  /* 0x4000000005087887 */ /* 0x000fc80008000000 */
[----:B------:R-:W-:Y:S01]  /*0a30*/  UISETP.GE.U32.AND UP0, UPT, UR6, UR8, UPT ;  /* 0x000000080600728c */ /* 0x000fe2000bf06070 */
[----:B------:R-:W-:Y:S08]  /*0a40*/  BAR.SYNC.DEFER_BLOCKING 0x0 ;  /* 0x0000000000007b1d */ /* 0x000ff00000010000 */
[----:B------:R-:W-:Y:S05]  /*0a50*/  BRA.U UP0, `(.L_x_162) ;  /* 0x0000000900f87547 */ /* 0x000fea000b800000 */
[----:B------:R-:W-:-:S05]  /*0a60*/  UMOV UR7, UR6 ;  /* 0x0000000600077c82 */ /* 0x000fca0008000000 */
.L_x_167:
[----:B-----5:R-:W5:Y:S01]  /*0a70*/  LDCU UR5, c[0x0][0x390] ;  /* 0x00007200ff0577ac */ /* 0x020f620008000800 */
[----:B------:R-:W-:Y:S02]  /*0a80*/  ULEA UR9, UR4, UR7, 0x1e ;  /* 0x0000000704097291 */ /* 0x000fe4000f8ef0ff */
[----:B------:R-:W-:-:S04]  /*0a90*/  ULEA UR7, UR14, UR7, 0xb ;  /* 0x000000070e077291 */ /* 0x000fc8000f8e58ff */
[----:B------:R-:W-:Y:S02]  /*0aa0*/  UISETP.GE.U32.AND UP1, UPT, UR7, UR8, UPT ;  /* 0x000000080700728c */ /* 0x000fe4000bf26070 */
[----:B-----5:R-:W-:-:S04]  /*0ab0*/  UIADD3 UR5, UPT, UPT, -UR9, UR5, URZ ;  /* 0x0000000509057290 */ /* 0x020fc8000fffe1ff */
[----:B------:R-:W-:-:S09]  /*0ac0*/  UISETP.GE.U32.AND UP0, UPT, UR5, 0x800, UPT ;  /* 0x000008000500788c */ /* 0x000fd2000bf06070 */
[----:B0-----:R-:W-:Y:S05]  /*0ad0*/  BRA.U !UP0, `(.L_x_163) ;  /* 0x0000000108507547 */ /* 0x001fea000b800000 */
[----:B01234-:R-:W0:Y:S01]  /*0ae0*/  LDC.64 R10, c[0x0][0x388] ;  /* 0x0000e200ff0a7b82 */ /* 0x01fe220000000a00 */
[----:B------:R-:W-:-:S04]  /*0af0*/  VIADD R9, R0, UR9 ;  /* 0x0000000900097c36 */ /* 0x000fc80008000000 */
[----:B0-----:R-:W-:-:S05]  /*0b00*/  IMAD.WIDE.U32 R10, R9, 0x4, R10 ;  /* 0x00000004090a7825 */ /* 0x001fca00078e000a */
        /* <DEDUP_REMOVED lines=17> */
.L_x_163:
[----:B01234-:R-:W0:Y:S01]  /*0c20*/  LDC.64 R10, c[0x0][0x388] ;  /* 0x0000e200ff0a7b82 */ /* 0x01fe220000000a00 */
[C---:B------:R-:W-:Y:S01]  /*0c30*/  ISETP.GE.AND P1, PT, R0.reuse, UR5, PT ;  /* 0x0000000500007c0c */ /* 0x040fe2000bf26270 */
[C---:B------:R-:W-:Y:S02]  /*0c40*/  VIADD R12, R0.reuse, 0x80 ;  /* 0x00000080000c7836 */ /* 0x040fe40000000000 */
[C---:B------:R-:W-:Y:S02]  /*0c50*/  VIADD R14, R0.reuse, 0x100 ;  /* 0x00000100000e7836 */ /* 0x040fe40000000000 */
[----:B------:R-:W-:Y:S01]  /*0c60*/  VIADD R13, R0, 0x180 ;  /* 0x00000180000d7836 */ /* 0x000fe20000000000 */
[----:B------:R-:W-:Y:S01]  /*0c70*/  ISETP.GE.AND P2, PT, R12, UR5, PT ;  /* 0x000000050c007c0c */ /* 0x000fe2000bf46270 */
[----:B------:R-:W-:Y:S01]  /*0c80*/  VIADD R9, R0, UR9 ;  /* 0x0000000900097c36 */ /* 0x000fe20008000000 */
[----:B------:R-:W-:Y:S01]  /*0c90*/  ISETP.GE.AND P3, PT, R14, UR5, PT ;  /* 0x000000050e007c0c */ /* 0x000fe2000bf66270 */
[----:B------:R-:W-:Y:S01]  /*0ca0*/  IMAD.MOV.U32 R22, RZ, RZ, 0x7fffffff ;  /* 0x7fffffffff167424 */ /* 0x000fe200078e00ff */
[----:B------:R-:W-:Y:S01]  /*0cb0*/  ISETP.GE.AND P4, PT, R13, UR5, PT ;  /* 0x000000050d007c0c */ /* 0x000fe2000bf86270 */
[----:B------:R-:W-:-:S02]  /*0cc0*/  VIADD R12, R0, 0x200 ;  /* 0x00000200000c7836 */ /* 0x000fc40000000000 */
[----:B------:R-:W-:Y:S02]  /*0cd0*/  VIADD R13, R0, 0x280 ;  /* 0x00000280000d7836 */ /* 0x000fe40000000000 */
[----:B------:R-:W-:Y:S01]  /*0ce0*/  IMAD.MOV.U32 R21, RZ, RZ, 0x7fffffff ;  /* 0x7fffffffff157424 */ /* 0x000fe200078e00ff */
[----:B------:R-:W-:Y:S01]  /*0cf0*/  ISETP.GE.AND P5, PT, R12, UR5, PT ;  /* 0x000000050c007c0c */ /* 0x000fe2000bfa6270 */
[----:B------:R-:W-:Y:S01]  /*0d00*/  IMAD.MOV.U32 R20, RZ, RZ, 0x7fffffff ;  /* 0x7fffffffff147424 */ /* 0x000fe200078e00ff */
[----:B------:R-:W-:Y:S01]  /*0d10*/  ISETP.GE.AND P0, PT, R13, UR5, PT ;  /* 0x000000050d007c0c */ /* 0x000fe2000bf06270 */
[----:B------:R-:W-:Y:S02]  /*0d20*/  IMAD.MOV.U32 R19, RZ, RZ, 0x7fffffff ;  /* 0x7fffffffff137424 */ /* 0x000fe400078e00ff */
[----:B0-----:R-:W-:-:S04]  /*0d30*/  IMAD.WIDE.U32 R10, R9, 0x4, R10 ;  /* 0x00000004090a7825 */ /* 0x001fc800078e000a */
[C---:B------:R-:W-:Y:S01]  /*0d40*/  VIADD R9, R0.reuse, 0x380 ;  /* 0x0000038000097836 */ /* 0x040fe20000000000 */
[----:B------:R1:W5:Y:S01]  /*0d50*/  @!P1 LDG.E R22, desc[UR12][R10.64] ;  /* 0x0000000c0a169981 */ /* 0x000362000c1e1900 */
[----:B------:R-:W-:-:S03]  /*0d60*/  VIADD R12, R0, 0x480 ;  /* 0x00000480000c7836 */ /* 0x000fc60000000000 */
[----:B------:R-:W-:Y:S01]  /*0d70*/  ISETP.GE.AND P1, PT, R9, UR5, PT ;  /* 0x0000000509007c0c */ /* 0x000fe2000bf26270 */
[----:B------:R1:W5:Y:S01]  /*0d80*/  @!P2 LDG.E R21, desc[UR12][R10.64+0x200] ;  /* 0x0002000c0a15a981 */ /* 0x000362000c1e1900 */
[----:B------:R-:W-:Y:S01]  /*0d90*/  LOP3.LUT R9, R0, 0x400, RZ, 0xfc, !PT ;  /* 0x0000040000097812 */ /* 0x000fe200078efcff */
[----:B------:R-:W-:Y:S01]  /*0da0*/  IMAD.MOV.U32 R18, RZ, RZ, 0x7fffffff ;  /* 0x7fffffffff127424 */ /* 0x000fe200078e00ff */
[----:B------:R-:W-:Y:S01]  /*0db0*/  ISETP.GE.AND P2, PT, R2, UR5, PT ;  /* 0x0000000502007c0c */ /* 0x000fe2000bf46270 */
[----:B------:R1:W5:Y:S01]  /*0dc0*/  @!P3 LDG.E R20, desc[UR12][R10.64+0x400] ;  /* 0x0004000c0a14b981 */ /* 0x000362000c1e1900 */
[----:B------:R-:W-:Y:S01]  /*0dd0*/  ISETP.GE.AND P3, PT, R9, UR5, PT ;  /* 0x0000000509007c0c */ /* 0x000fe2000bf66270 */
[----:B------:R-:W-:Y:S02]  /*0de0*/  IMAD.MOV.U32 R17, RZ, RZ, 0x7fffffff ;  /* 0x7fffffffff117424 */ /* 0x000fe400078e00ff */
[----:B------:R1:W5:Y:S01]  /*0df0*/  @!P4 LDG.E R19, desc[UR12][R10.64+0x600] ;  /* 0x0006000c0a13c981 */ /* 0x000362000c1e1900 */
[----:B------:R-:W-:Y:S01]  /*0e00*/  ISETP.GE.AND P4, PT, R12, UR5, PT ;  /* 0x000000050c007c0c */ /* 0x000fe2000bf86270 */
[----:B------:R-:W-:-:S02]  /*0e10*/  VIADD R9, R0, 0x580 ;  /* 0x0000058000097836 */ /* 0x000fc40000000000 */
[----:B------:R-:W-:Y:S01]  /*0e20*/  VIADD R12, R0, 0x600 ;  /* 0x00000600000c7836 */ /* 0x000fe20000000000 */
[----:B------:R1:W5:Y:S01]  /*0e30*/  @!P5 LDG.E R18, desc[UR12][R10.64+0x800] ;  /* 0x0008000c0a12d981 */ /* 0x000362000c1e1900 */
[----:B------:R-:W-:Y:S01]  /*0e40*/  IMAD.MOV.U32 R16, RZ, RZ, 0x7fffffff ;  /* 0x7fffffffff107424 */ /* 0x000fe200078e00ff */
[----:B------:R-:W-:Y:S01]  /*0e50*/  ISETP.GE.AND P5, PT, R9, UR5, PT ;  /* 0x0000000509007c0c */ /* 0x000fe2000bfa6270 */
[----:B------:R-:W-:Y:S01]  /*0e60*/  IMAD.MOV.U32 R15, RZ, RZ, 0x7fffffff ;  /* 0x7fffffffff0f7424 */ /* 0x000fe200078e00ff */
[----:B------:R1:W5:Y:S01]  /*0e70*/  @!P0 LDG.E R17, desc[UR12][R10.64+0xa00] ;  /* 0x000a000c0a118981 */ /* 0x000362000c1e1900 */
[----:B------:R-:W-:Y:S01]  /*0e80*/  IMAD.MOV.U32 R14, RZ, RZ, 0x7fffffff ;  /* 0x7fffffffff0e7424 */ /* 0x000fe200078e00ff */
[----:B------:R-:W-:Y:S01]  /*0e90*/  ISETP.GE.AND P0, PT, R12, UR5, PT ;  /* 0x000000050c007c0c */ /* 0x000fe2000bf06270 */
[----:B------:R-:W-:Y:S01]  /*0ea0*/  IMAD.MOV.U32 R13, RZ, RZ, 0x7fffffff ;  /* 0x7fffffffff0d7424 */ /* 0x000fe200078e00ff */
[----:B------:R1:W5:Y:S01]  /*0eb0*/  @!P2 LDG.E R16, desc[UR12][R10.64+0xc00] ;  /* 0x000c000c0a10a981 */ /* 0x000362000c1e1900 */
[----:B------:R-:W-:-:S02]  /*0ec0*/  VIADD R9, R0, 0x680 ;  /* 0x0000068000097836 */ /* 0x000fc40000000000 */
[----:B------:R-:W-:Y:S01]  /*0ed0*/  VIADD R12, R0, 0x700 ;  /* 0x00000700000c7836 */ /* 0x000fe20000000000 */
[----:B------:R1:W5:Y:S01]  /*0ee0*/  @!P1 LDG.E R15, desc[UR12][R10.64+0xe00] ;  /* 0x000e000c0a0f9981 */ /* 0x000362000c1e1900 */
[----:B------:R-:W-:Y:S02]  /*0ef0*/  ISETP.GE.AND P2, PT, R3, UR5, PT ;  /* 0x0000000503007c0c */ /* 0x000fe4000bf46270 */
[----:B------:R-:W-:Y:S01]  /*0f00*/  ISETP.GE.AND P1, PT, R9, UR5, PT ;  /* 0x0000000509007c0c */ /* 0x000fe2000bf26270 */
[----:B------:R1:W5:Y:S01]  /*0f10*/  @!P3 LDG.E R14, desc[UR12][R10.64+0x1000] ;  /* 0x0010000c0a0eb981 */ /* 0x000362000c1e1900 */
[----:B------:R-:W-:-:S03]  /*0f20*/  ISETP.GE.AND P3, PT, R12, UR5, PT ;  /* 0x000000050c007c0c */ /* 0x000fc6000bf66270 */
[----:B------:R1:W5:Y:S01]  /*0f30*/  @!P4 LDG.E R13, desc[UR12][R10.64+0x1200] ;  /* 0x0012000c0a0dc981 */ /* 0x000362000c1e1900 */
[----:B------:R-:W-:Y:S01]  /*0f40*/  ISETP.GE.AND P4, PT, R4, UR5, PT ;  /* 0x0000000504007c0c */ /* 0x000fe2000bf86270 */
[----:B------:R-:W-:Y:S02]  /*0f50*/  IMAD.MOV.U32 R12, RZ, RZ, 0x7fffffff ;  /* 0x7fffffffff0c7424 */ /* 0x000fe400078e00ff */
[----:B------:R-:W-:Y:S02]  /*0f60*/  IMAD.MOV.U32 R9, RZ, RZ, 0x7fffffff ;  /* 0x7fffffffff097424 */ /* 0x000fe400078e00ff */
[----:B------:R-:W-:Y:S02]  /*0f70*/  IMAD.MOV.U32 R23, RZ, RZ, 0x7fffffff ;  /* 0x7fffffffff177424 */ /* 0x000fe400078e00ff */
[----:B------:R-:W-:Y:S01]  /*0f80*/  IMAD.MOV.U32 R25, RZ, RZ, 0x7fffffff ;  /* 0x7fffffffff197424 */ /* 0x000fe200078e00ff */
[----:B------:R1:W5:Y:S01]  /*0f90*/  @!P2 LDG.E R12, desc[UR12][R10.64+0x1400] ;  /* 0x0014000c0a0ca981 */ /* 0x000362000c1e1900 */
[----:B------:R-:W-:-:S02]  /*0fa0*/  IMAD.MOV.U32 R24, RZ, RZ, 0x7fffffff ;  /* 0x7fffffffff187424 */ /* 0x000fc400078e00ff */
[----:B------:R-:W-:Y:S01]  /*0fb0*/  IMAD.MOV.U32 R26, RZ, RZ, 0x7fffffff ;  /* 0x7fffffffff1a7424 */ /* 0x000fe200078e00ff */
[----:B------:R1:W5:Y:S04]  /*0fc0*/  @!P5 LDG.E R9, desc[UR12][R10.64+0x1600] ;  /* 0x0016000c0a09d981 */ /* 0x000368000c1e1900 */
[----:B------:R1:W5:Y:S04]  /*0fd0*/  @!P0 LDG.E R23, desc[UR12][R10.64+0x1800] ;  /* 0x0018000c0a178981 */ /* 0x000368000c1e1900 */
[----:B------:R1:W5:Y:S04]  /*0fe0*/  @!P1 LDG.E R25, desc[UR12][R10.64+0x1a00] ;  /* 0x001a000c0a199981 */ /* 0x000368000c1e1900 */
[----:B------:R1:W5:Y:S04]  /*0ff0*/  @!P3 LDG.E R24, desc[UR12][R10.64+0x1c00] ;  /* 0x001c000c0a18b981 */ /* 0x000368000c1e1900 */
[----:B------:R1:W5:Y:S02]  /*1000*/  @!P4 LDG.E R26, desc[UR12][R10.64+0x1e00] ;  /* 0x001e000c0a1ac981 */ /* 0x000364000c1e1900 */
.L_x_164:
[----:B01----:R-:W0:Y:S01]  /*1010*/  LDC R10, c[0x0][0x398] ;  /* 0x0000e600ff0a7b82 */ /* 0x003e220000000800 */
[----:B------:R-:W0:Y:S02]  /*1020*/  LDCU UR5, c[0x0][0x394] ;  /* 0x00007280ff0577ac */ /* 0x000e240008000800 */
[----:B0-----:R-:W-:-:S13]  /*1030*/  ISETP.GT.AND P0, PT, R10, UR5, PT ;  /* 0x000000050a007c0c */ /* 0x001fda000bf04270 */
[----:B------:R-:W-:Y:S05]  /*1040*/  @!P0 BRA `(.L_x_165) ;  /* 0x0000000400788947 */ /* 0x000fea0003800000 */
[----:B------:R-:W0:Y:S01]  /*1050*/  S2UR UR9, SR_CgaCtaId ;  /* 0x00000000000979c3 */ /* 0x000e220000008800 */
[----:B-----5:R-:W-:Y:S01]  /*1060*/  LOP3.LUT R11, R26, 0x80000000, RZ, 0x3c, !PT ;  /* 0x800000001a0b7812 */ /* 0x020fe200078e3cff */
[----:B------:R-:W-:Y:S01]  /*1070*/  UMOV UR5, 0x400 ;  /* 0x0000040000057882 */ /* 0x000fe20000000000 */
[----:B------:R-:W-:Y:S01]  /*1080*/  LOP3.LUT R24, R24, 0x80000000, RZ, 0x3c, !PT ;  /* 0x8000000018187812 */ /* 0x000fe200078e3cff */
[----:B------:R-:W1:Y:S01]  /*1090*/  LDCU UR10, c[0x0][0x394] ;  /* 0x00007280ff0a77ac */ /* 0x000e620008000800 */
[----:B------:R-:W-:Y:S02]  /*10a0*/  LOP3.LUT R25, R25, 0x80000000, RZ, 0x3c, !PT ;  /* 0x8000000019197812 */ /* 0x000fe400078e3cff */
[----:B------:R-:W-:Y:S02]  /*10b0*/  LOP3.LUT R23, R23, 0x80000000, RZ, 0x3c, !PT ;  /* 0x8000000017177812 */ /* 0x000fe400078e3cff */
[----:B------:R-:W-:Y:S02]  /*10c0*/  LOP3.LUT R9, R9, 0x80000000, RZ, 0x3c, !PT ;  /* 0x8000000009097812 */ /* 0x000fe400078e3cff */
[----:B------:R-:W-:-:S02]  /*10d0*/  LOP3.LUT R12, R12, 0x80000000, RZ, 0x3c, !PT ;  /* 0x800000000c0c7812 */ /* 0x000fc400078e3cff */
[----:B------:R-:W-:Y:S02]  /*10e0*/  LOP3.LUT R13, R13, 0x80000000, RZ, 0x3c, !PT ;  /* 0x800000000d0d7812 */ /* 0x000fe400078e3cff */
[----:B------:R-:W-:Y:S02]  /*10f0*/  LOP3.LUT R14, R14, 0x80000000, RZ, 0x3c, !PT ;  /* 0x800000000e0e7812 */ /* 0x000fe400078e3cff */
[----:B------:R-:W-:Y:S02]  /*1100*/  LOP3.LUT R15, R15, 0x80000000, RZ, 0x3c, !PT ;  /* 0x800000000f0f7812 */ /* 0x000fe400078e3cff */
[----:B------:R-:W-:Y:S02]  /*1110*/  LOP3.LUT R16, R16, 0x80000000, RZ, 0x3c, !PT ;  /* 0x8000000010107812 */ /* 0x000fe400078e3cff */
[----:B------:R-:W-:Y:S02]  /*1120*/  LOP3.LUT R17, R17, 0x80000000, RZ, 0x3c, !PT ;  /* 0x8000000011117812 */ /* 0x000fe400078e3cff */
[----:B------:R-:W-:Y:S01]  /*1130*/  LOP3.LUT R18, R18, 0x80000000, RZ, 0x3c, !PT ;  /* 0x8000000012127812 */ /* 0x000fe200078e3cff */
[----:B0-----:R-:W-:Y:S01]  /*1140*/  ULEA UR9, UR9, UR5, 0x18 ;  /* 0x0000000509097291 */ /* 0x001fe2000f8ec0ff */
[----:B------:R-:W-:-:S02]  /*1150*/  LOP3.LUT R19, R19, 0x80000000, RZ, 0x3c, !PT ;  /* 0x8000000013137812 */ /* 0x000fc400078e3cff */
[----:B------:R-:W-:Y:S01]  /*1160*/  LOP3.LUT R20, R20, 0x80000000, RZ, 0x3c, !PT ;  /* 0x8000000014147812 */ /* 0x000fe200078e3cff */
[----:B------:R-:W-:Y:S01]  /*1170*/  UMOV UR5, URZ ;  /* 0x000000ff00057c82 */ /* 0x000fe20008000000 */
[----:B------:R-:W-:Y:S02]  /*1180*/  LOP3.LUT R21, R21, 0x80000000, RZ, 0x3c, !PT ;  /* 0x8000000015157812 */ /* 0x000fe400078e3cff */
[----:B-1----:R-:W-:-:S07]  /*1190*/  LOP3.LUT R22, R22, 0x80000000, RZ, 0x3c, !PT ;  /* 0x8000000016167812 */ /* 0x002fce00078e3cff */
.L_x_166:
[----:B------:R-:W-:Y:S01]  /*11a0*/  IMAD R27, RZ, RZ, -UR10 ;  /* 0x8000000aff1b7e24 */ /* 0x000fe2000f8e02ff */
[----:B------:R-:W-:Y:S01]  /*11b0*/  ULEA UR11, UR5, UR9, 0xa ;  /* 0x00000009050b7291 */ /* 0x000fe2000f8e50ff */
[----:B0-----:R-:W-:Y:S01]  /*11c0*/  SHF.R.U32.HI R29, RZ, UR10, R21 ;  /* 0x0000000aff1d7c19 */ /* 0x001fe20008011615 */
[----:B------:R-:W-:Y:S01]  /*11d0*/  UIADD3 UR5, UPT, UPT, UR5, 0x1, URZ ;  /* 0x0000000105057890 */ /* 0x000fe2000fffe0ff */
[----:B------:R-:W-:Y:S02]  /*11e0*/  SHF.R.U32.HI R28, RZ, UR10, R20 ;  /* 0x0000000aff1c7c19 */ /* 0x000fe40008011614 */
[----:B------:R-:W-:Y:S01]  /*11f0*/  VIADDMNMX R26, R27, R10, 0x8, PT ;  /* 0x000000081b1a7446 */ /* 0x000fe2000380010a */
[----:B------:R-:W-:-:S05]  /*1200*/  IMAD.MOV.U32 R27, RZ, RZ, -0x1 ;  /* 0xffffffffff1b7424 */ /* 0x000fca00078e00ff */
[----:B------:R-:W-:Y:S02]  /*1210*/  SHF.L.U32 R26, R27, R26, RZ ;  /* 0x0000001a1b1a7219 */ /* 0x000fe400000006ff */
[----:B------:R-:W-:Y:S02]  /*1220*/  SHF.R.U32.HI R27, RZ, UR10, R22 ;  /* 0x0000000aff1b7c19 */ /* 0x000fe40008011616 */
[-C--:B------:R-:W-:Y:S02]  /*1230*/  LOP3.LUT R29, R29, R26.reuse, RZ, 0x30, !PT ;  /* 0x0000001a1d1d7212 */ /* 0x080fe400078e30ff */
[-C--:B------:R-:W-:Y:S02]  /*1240*/  LOP3.LUT R27, R27, R26.reuse, RZ, 0x30, !PT ;  /* 0x0000001a1b1b7212 */ /* 0x080fe400078e30ff */
[----:B------:R-:W-:Y:S02]  /*1250*/  LOP3.LUT R28, R28, R26, RZ, 0x30, !PT ;  /* 0x0000001a1c1c7212 */ /* 0x000fe400078e30ff */
[----:B------:R-:W-:-:S02]  /*1260*/  LEA R27, R27, UR11, 0x2 ;  /* 0x0000000b1b1b7c11 */ /* 0x000fc4000f8e10ff */
[----:B------:R-:W-:Y:S02]  /*1270*/  LEA R29, R29, UR11, 0x2 ;  /* 0x0000000b1d1d7c11 */ /* 0x000fe4000f8e10ff */
[----:B------:R-:W-:Y:S01]  /*1280*/  LEA R28, R28, UR11, 0x2 ;  /* 0x0000000b1c1c7c11 */ /* 0x000fe2000f8e10ff */
[----:B------:R0:W-:Y:S04]  /*1290*/  ATOMS.POPC.INC.32 RZ, [R27+URZ] ;  /* 0x000000001bff7f8c */ /* 0x0001e8000d8000ff */
[----:B------:R-:W-:Y:S01]  /*12a0*/  ATOMS.POPC.INC.32 RZ, [R29+URZ] ;  /* 0x000000001dff7f8c */ /* 0x000fe2000d8000ff */
[----:B0-----:R-:W-:-:S03]  /*12b0*/  SHF.R.U32.HI R27, RZ, UR10, R19 ;  /* 0x0000000aff1b7c19 */ /* 0x001fc60008011613 */
[----:B------:R-:W-:Y:S01]  /*12c0*/  ATOMS.POPC.INC.32 RZ, [R28+URZ] ;  /* 0x000000001cff7f8c */ /* 0x000fe2000d8000ff */
[----:B------:R-:W-:-:S04]  /*12d0*/  LOP3.LUT R27, R27, R26, RZ, 0x30, !PT ;  /* 0x0000001a1b1b7212 */ /* 0x000fc800078e30ff */
[----:B------:R-:W-:-:S05]  /*12e0*/  LEA R27, R27, UR11, 0x2 ;  /* 0x0000000b1b1b7c11 */ /* 0x000fca000f8e10ff */
[----:B------:R0:W-:Y:S02]  /*12f0*/  ATOMS.POPC.INC.32 RZ, [R27+URZ] ;  /* 0x000000001bff7f8c */ /* 0x0001e4000d8000ff */
[----:B0-----:R-:W-:-:S04]  /*1300*/  SHF.R.U32.HI R27, RZ, UR10, R18 ;  /* 0x0000000aff1b7c19 */ /* 0x001fc80008011612 */
[----:B------:R-:W-:-:S04]  /*1310*/  LOP3.LUT R27, R27, R26, RZ, 0x30, !PT ;  /* 0x0000001a1b1b7212 */ /* 0x000fc800078e30ff */
[----:B------:R-:W-:Y:S02]  /*1320*/  LEA R29, R27, UR11, 0x2 ;  /* 0x0000000b1b1d7c11 */ /* 0x000fe4000f8e10ff */
[----:B------:R-:W-:-:S03]  /*1330*/  SHF.R.U32.HI R27, RZ, UR10, R17 ;  /* 0x0000000aff1b7c19 */ /* 0x000fc60008011611 */
[----:B------:R-:W-:Y:S01]  /*1340*/  ATOMS.POPC.INC.32 RZ, [R29+URZ] ;  /* 0x000000001dff7f8c */ /* 0x000fe2000d8000ff */
[----:B------:R-:W-:-:S04]  /*1350*/  LOP3.LUT R27, R27, R26, RZ, 0x30, !PT ;  /* 0x0000001a1b1b7212 */ /* 0x000fc800078e30ff */
[----:B------:R-:W-:Y:S02]  /*1360*/  LEA R28, R27, UR11, 0x2 ;  /* 0x0000000b1b1c7c11 */ /* 0x000fe4000f8e10ff */
[----:B------:R-:W-:-:S03]  /*1370*/  SHF.R.U32.HI R27, RZ, UR10, R16 ;  /* 0x0000000aff1b7c19 */ /* 0x000fc60008011610 */
        /* <DEDUP_REMOVED lines=32> */
[----:B------:R0:W-:Y:S01]  /*1580*/  ATOMS.POPC.INC.32 RZ, [R29+URZ] ;  /* 0x000000001dff7f8c */ /* 0x0001e2000d8000ff */
[----:B------:R-:W-:-:S04]  /*1590*/  LOP3.LUT R27, R27, R26, RZ, 0x30, !PT ;  /* 0x0000001a1b1b7212 */ /* 0x000fc800078e30ff */
[----:B------:R-:W-:Y:S02]  /*15a0*/  LEA R28, R27, UR11, 0x2 ;  /* 0x0000000b1b1c7c11 */ /* 0x000fe4000f8e10ff */
[----:B------:R-:W-:Y:S01]  /*15b0*/  SHF.R.U32.HI R27, RZ, UR10, R11 ;  /* 0x0000000aff1b7c19 */ /* 0x000fe2000801160b */
[----:B------:R-:W-:Y:S02]  /*15c0*/  UIADD3 UR10, UPT, UPT, UR10, 0x8, URZ ;  /* 0x000000080a0a7890 */ /* 0x000fe4000fffe0ff */
[----:B------:R0:W-:Y:S01]  /*15d0*/  ATOMS.POPC.INC.32 RZ, [R28+URZ] ;  /* 0x000000001cff7f8c */ /* 0x0001e2000d8000ff */
[----:B------:R-:W-:-:S03]  /*15e0*/  LOP3.LUT R26, R27, R26, RZ, 0x30, !PT ;  /* 0x0000001a1b1a7212 */ /* 0x000fc600078e30ff */
[----:B------:R-:W-:Y:S02]  /*15f0*/  ISETP.LE.AND P0, PT, R10, UR10, PT ;  /* 0x0000000a0a007c0c */ /* 0x000fe4000bf03270 */
[----:B------:R-:W-:-:S05]  /*1600*/  LEA R26, R26, UR11, 0x2 ;  /* 0x0000000b1a1a7c11 */ /* 0x000fca000f8e10ff */
[----:B------:R0:W-:Y:S06]  /*1610*/  ATOMS.POPC.INC.32 RZ, [R26+URZ] ;  /* 0x000000001aff7f8c */ /* 0x0001ec000d8000ff */
[----:B------:R-:W-:Y:S05]  /*1620*/  @!P0 BRA `(.L_x_166) ;  /* 0xfffffff800dc8947 */ /* 0x000fea000383ffff */
.L_x_165:
[----:B------:R-:W-:Y:S05]  /*1630*/  BRA.U !UP1, `(.L_x_167) ;  /* 0xfffffff5090c7547 */ /* 0x000fea000b83ffff */
.L_x_162:
[----:B------:R-:W-:Y:S01]  /*1640*/  BAR.SYNC.DEFER_BLOCKING 0x0 ;  /* 0x0000000000007b1d */ /* 0x000fe20000010000 */
[----:B------:R-:W-:-:S05]  /*1650*/  ISETP.NE.AND P0, PT, R8, RZ, PT ;  /* 0x000000ff0800720c */ /* 0x000fca0003f05270 */
[----:B------:R-:W-:Y:S08]  /*1660*/  BSSY.RECONVERGENT B0, `(.L_x_168) ;  /* 0x0000141000007945 */ /* 0x000ff00003800200 */
[----:B------:R-:W-:Y:S05]  /*1670*/  @P0 BRA `(.L_x_169) ;  /* 0x0000001000fc0947 */ /* 0x000fea0003800000 */
[----:B0-2--5:R-:W0:Y:S01]  /*1680*/  LDC R9, c[0x0][0x398] ;  /* 0x0000e600ff097b82 */ /* 0x025e220000000800 */
[----:B------:R-:W-:Y:S01]  /*1690*/  ISETP.GE.U32.AND P0, PT, R5, 0x7, PT ;  /* 0x000000070500780c */ /* 0x000fe20003f06070 */
[----:B------:R-:W-:-:S06]  /*16a0*/  UMOV UR5, 0x400 ;  /* 0x0000040000057882 */ /* 0x000fcc0000000000 */
[----:B-1-34-:R-:W0:Y:S08]  /*16b0*/  LDC R10, c[0x0][0x394] ;  /* 0x0000e500ff0a7b82 */ /* 0x01ae300000000800 */
        /* <DEDUP_REMOVED lines=10> */
[----:B------:R-:W0:Y:S01]  /*1760*/  LDC.64 R14, c[0x0][0x380] ;  /* 0x0000e000ff0e7b82 */ /* 0x000e220000000a00 */
[----:B------:R-:W-:-:S07]  /*1770*/  IMAD.MOV.U32 R9, RZ, RZ, RZ ;  /* 0x000000ffff097224 */ /* 0x000fce00078e00ff */
.L_x_187:
[----:B01234-:R-:W-:Y:S01]  /*1780*/  IMAD R16, R9, 0x400, R10 ;  /* 0x0000040009107824 */ /* 0x01ffe200078e020a */
[----:B------:R-:W-:Y:S04]  /*1790*/  BSSY.RECONVERGENT B1, `(.L_x_171) ;  /* 0x000000e000017945 */ /* 0x000fe80003800200 */
[----:B------:R-:W1:Y:S04]  /*17a0*/  LDS R29, [R16] ;  /* 0x00000000101d7984 */ /* 0x000e680000000800 */
[----:B------:R2:W3:Y:S04]  /*17b0*/  LDS R27, [R16+0x400] ;  /* 0x00040000101b7984 */ /* 0x0004e80000000800 */
[----:B------:R2:W4:Y:S04]  /*17c0*/  LDS R25, [R16+0x800] ;  /* 0x0008000010197984 */ /* 0x0005280000000800 */
[----:B------:R2:W0:Y:S04]  /*17d0*/  LDS R23, [R16+0xc00] ;  /* 0x000c000010177984 */ /* 0x0004280000000800 */
[----:B------:R2:W0:Y:S04]  /*17e0*/  LDS R21, [R16+0x1000] ;  /* 0x0010000010157984 */ /* 0x0004280000000800 */
[----:B------:R2:W0:Y:S04]  /*17f0*/  LDS R19, [R16+0x1400] ;  /* 0x0014000010137984 */ /* 0x0004280000000800 */
[----:B------:R2:W0:Y:S04]  /*1800*/  LDS R13, [R16+0x1800] ;  /* 0x00180000100d7984 */ /* 0x0004280000000800 */
[----:B------:R2:W0:Y:S01]  /*1810*/  LDS R18, [R16+0x1c00] ;  /* 0x001c000010127984 */ /* 0x0004220000000800 */
[----:B-1----:R-:W-:-:S13]  /*1820*/  ISETP.NE.AND P0, PT, R29, RZ, PT ;  /* 0x000000ff1d00720c */ /* 0x002fda0003f05270 */
[----:B--234-:R-:W-:Y:S05]  /*1830*/  @!P0 BRA `(.L_x_172) ;  /* 0x00000000000c8947 */ /* 0x01cfea0003800000 */
[----:B------:R-:W-:-:S04]  /*1840*/  IMAD R17, R9, 0x100, R0 ;  /* 0x0000010009117824 */ /* 0x000fc800078e0200 */
[----:B0-----:R-:W-:-:S05]  /*1850*/  IMAD.WIDE.U32 R16, R17, 0x4, R14 ;  /* 0x0000000411107825 */ /* 0x001fca00078e000e */
[----:B------:R1:W-:Y:S02]  /*1860*/  REDG.E.ADD.STRONG.GPU desc[UR12][R16.64], R29 ;  /* 0x0000001d1000798e */ /* 0x0003e4000c12e10c */
.L_x_172:
[----:B------:R-:W-:Y:S05]  /*1870*/  BSYNC.RECONVERGENT B1 ;  /* 0x0000000000017941 */ /* 0x000fea0003800200 */
.L_x_171:
[----:B------:R-:W-:Y:S01]  /*1880*/  ISETP.NE.AND P6, PT, R27, RZ, PT ;  /* 0x000000ff1b00720c */ /* 0x000fe20003fc5270 */
[----:B------:R-:W-:Y:S01]  /*1890*/  BSSY.RECONVERGENT B1, `(.L_x_173) ;  /* 0x000000c000017945 */ /* 0x000fe20003800200 */
[----:B------:R-:W-:Y:S02]  /*18a0*/  ISETP.NE.AND P0, PT, R25, RZ, PT ;  /* 0x000000ff1900720c */ /* 0x000fe40003f05270 */
[----:B0-----:R-:W-:Y:S02]  /*18b0*/  ISETP.NE.AND P1, PT, R23, RZ, PT ;  /* 0x000000ff1700720c */ /* 0x001fe40003f25270 */
[----:B------:R-:W-:Y:S02]  /*18c0*/  ISETP.NE.AND P2, PT, R21, RZ, PT ;  /* 0x000000ff1500720c */ /* 0x000fe40003f45270 */
[----:B------:R-:W-:Y:S02]  /*18d0*/  ISETP.NE.AND P3, PT, R19, RZ, PT ;  /* 0x000000ff1300720c */ /* 0x000fe40003f65270 */
[----:B------:R-:W-:-:S02]  /*18e0*/  ISETP.NE.AND P4, PT, R13, RZ, PT ;  /* 0x000000ff0d00720c */ /* 0x000fc40003f85270 */
[----:B------:R-:W-:Y:S01]  /*18f0*/  ISETP.NE.AND P5, PT, R18, RZ, PT ;  /* 0x000000ff1200720c */ /* 0x000fe20003fa5270 */
[----:B------:R-:W-:-:S12]  /*1900*/  @!P6 BRA `(.L_x_174) ;  /* 0x000000000010e947 */ /* 0x000fd80003800000 */
[----:B-1----:R-:W-:-:S04]  /*1910*/  IMAD R17, R9, 0x100, R0 ;  /* 0x0000010009117824 */ /* 0x002fc800078e0200 */
[----:B------:R-:W-:-:S04]  /*1920*/  VIADD R17, R17, 0x100 ;  /* 0x0000010011117836 */ /* 0x000fc80000000000 */
[----:B------:R-:W-:-:S05]  /*1930*/  IMAD.WIDE.U32 R16, R17, 0x4, R14 ;  /* 0x0000000411107825 */ /* 0x000fca00078e000e */
[----:B------:R0:W-:Y:S02]  /*1940*/  REDG.E.ADD.STRONG.GPU desc[UR12][R16.64], R27 ;  /* 0x0000001b1000798e */ /* 0x0001e4000c12e10c */
.L_x_174:
[----:B------:R-:W-:Y:S05]  /*1950*/  BSYNC.RECONVERGENT B1 ;  /* 0x0000000000017941 */ /* 0x000fea0003800200 */
.L_x_173:
[----:B------:R-:W-:Y:S04]  /*1960*/  BSSY.RECONVERGENT B1, `(.L_x_175) ;  /* 0x0000006000017945 */ /* 0x000fe80003800200 */
[----:B------:R-:W-:Y:S05]  /*1970*/  @!P0 BRA `(.L_x_176) ;  /* 0x0000000000108947 */ /* 0x000fea0003800000 */
[----:B01----:R-:W-:-:S04]  /*1980*/  IMAD R17, R9, 0x100, R0 ;  /* 0x0000010009117824 */ /* 0x003fc800078e0200 */
[----:B------:R-:W-:-:S04]  /*1990*/  VIADD R17, R17, 0x200 ;  /* 0x0000020011117836 */ /* 0x000fc80000000000 */
[----:B------:R-:W-:-:S05]  /*19a0*/  IMAD.WIDE.U32 R16, R17, 0x4, R14 ;  /* 0x0000000411107825 */ /* 0x000fca00078e000e */
[----:B------:R2:W-:Y:S02]  /*19b0*/  REDG.E.ADD.STRONG.GPU desc[UR12][R16.64], R25 ;  /* 0x000000191000798e */ /* 0x0005e4000c12e10c */
.L_x_176:
[----:B------:R-:W-:Y:S05]  /*19c0*/  BSYNC.RECONVERGENT B1 ;  /* 0x0000000000017941 */ /* 0x000fea0003800200 */
.L_x_175:
[----:B------:R-:W-:Y:S04]  /*19d0*/  BSSY.RECONVERGENT B1, `(.L_x_177) ;  /* 0x0000006000017945 */ /* 0x000fe80003800200 */
[----:B------:R-:W-:Y:S05]  /*19e0*/  @!P1 BRA `(.L_x_178) ;  /* 0x0000000000109947 */ /* 0x000fea0003800000 */
[----:B012---:R-:W-:-:S04]  /*19f0*/  IMAD R17, R9, 0x100, R0 ;  /* 0x0000010009117824 */ /* 0x007fc800078e0200 */
[----:B------:R-:W-:-:S04]  /*1a00*/  VIADD R17, R17, 0x300 ;  /* 0x0000030011117836 */ /* 0x000fc80000000000 */
[----:B------:R-:W-:-:S05]  /*1a10*/  IMAD.WIDE.U32 R16, R17, 0x4, R14 ;  /* 0x0000000411107825 */ /* 0x000fca00078e000e */
[----:B------:R3:W-:Y:S02]  /*1a20*/  REDG.E.ADD.STRONG.GPU desc[UR12][R16.64], R23 ;  /* 0x000000171000798e */ /* 0x0007e4000c12e10c */
.L_x_178:
[----:B------:R-:W-:Y:S05]  /*1a30*/  BSYNC.RECONVERGENT B1 ;  /* 0x0000000000017941 */ /* 0x000fea0003800200 */
.L_x_177:
[----:B------:R-:W-:Y:S04]  /*1a40*/  BSSY.RECONVERGENT B1, `(.L_x_179) ;  /* 0x0000006000017945 */ /* 0x000fe80003800200 */
[----:B------:R-:W-:Y:S05]  /*1a50*/  @!P2 BRA `(.L_x_180) ;  /* 0x000000000010a947 */ /* 0x000fea0003800000 */
[----:B0123--:R-:W-:-:S04]  /*1a60*/  IMAD R17, R9, 0x100, R0 ;  /* 0x0000010009117824 */ /* 0x00ffc800078e0200 */
[----:B------:R-:W-:-:S04]  /*1a70*/  VIADD R17, R17, 0x400 ;  /* 0x0000040011117836 */ /* 0x000fc80000000000 */
[----:B------:R-:W-:-:S05]  /*1a80*/  IMAD.WIDE.U32 R16, R17, 0x4, R14 ;  /* 0x0000000411107825 */ /* 0x000fca00078e000e */
[----:B------:R4:W-:Y:S02]  /*1a90*/  REDG.E.ADD.STRONG.GPU desc[UR12][R16.64], R21 ;  /* 0x000000151000798e */ /* 0x0009e4000c12e10c */
.L_x_180:
[----:B------:R-:W-:Y:S05]  /*1aa0*/  BSYNC.RECONVERGENT B1 ;  /* 0x0000000000017941 */ /* 0x000fea0003800200 */
.L_x_179:
[----:B------:R-:W-:Y:S04]  /*1ab0*/  BSSY.RECONVERGENT B1, `(.L_x_181) ;  /* 0x0000006000017945 */ /* 0x000fe80003800200 */
[----:B------:R-:W-:Y:S05]  /*1ac0*/  @!P3 BRA `(.L_x_182) ;  /* 0x000000000010b947 */ /* 0x000fea0003800000 */
[----:B01234-:R-:W-:-:S04]  /*1ad0*/  IMAD R17, R9, 0x100, R0 ;  /* 0x0000010009117824 */ /* 0x01ffc800078e0200 */
[----:B------:R-:W-:-:S04]  /*1ae0*/  VIADD R17, R17, 0x500 ;  /* 0x0000050011117836 */ /* 0x000fc80000000000 */
[----:B------:R-:W-:-:S05]  /*1af0*/  IMAD.WIDE.U32 R16, R17, 0x4, R14 ;  /* 0x0000000411107825 */ /* 0x000fca00078e000e */
[----:B------:R0:W-:Y:S02]  /*1b00*/  REDG.E.ADD.STRONG.GPU desc[UR12][R16.64], R19 ;  /* 0x000000131000798e */ /* 0x0001e4000c12e10c */
.L_x_182:
[----:B------:R-:W-:Y:S05]  /*1b10*/  BSYNC.RECONVERGENT B1 ;  /* 0x0000000000017941 */ /* 0x000fea0003800200 */
.L_x_181:
[----:B------:R-:W-:Y:S04]  /*1b20*/  BSSY.RECONVERGENT B1, `(.L_x_183) ;  /* 0x0000006000017945 */ /* 0x000fe80003800200 */
[----:B------:R-:W-:Y:S05]  /*1b30*/  @!P4 BRA `(.L_x_184) ;  /* 0x000000000010c947 */ /* 0x000fea0003800000 */
[----:B01234-:R-:W-:-:S04]  /*1b40*/  IMAD R17, R9, 0x100, R0 ;  /* 0x0000010009117824 */ /* 0x01ffc800078e0200 */
[----:B------:R-:W-:-:S04]  /*1b50*/  VIADD R17, R17, 0x600 ;  /* 0x0000060011117836 */ /* 0x000fc80000000000 */
[----:B------:R-:W-:-:S05]  /*1b60*/  IMAD.WIDE.U32 R16, R17, 0x4, R14 ;  /* 0x0000000411107825 */ /* 0x000fca00078e000e */
[----:B------:R0:W-:Y:S02]  /*1b70*/  REDG.E.ADD.STRONG.GPU desc[UR12][R16.64], R13 ;  /* 0x0000000d1000798e */ /* 0x0001e4000c12e10c */
.L_x_184:
[----:B------:R-:W-:Y:S05]  /*1b80*/  BSYNC.RECONVERGENT B1 ;  /* 0x0000000000017941 */ /* 0x000fea0003800200 */
.L_x_183:
[----:B------:R-:W-:Y:S04]  /*1b90*/  BSSY.RECONVERGENT B1, `(.L_x_185) ;  /* 0x0000006000017945 */ /* 0x000fe80003800200 */
[----:B------:R-:W-:Y:S05]  /*1ba0*/  @!P5 BRA `(.L_x_186) ;  /* 0x000000000010d947 */ /* 0x000fea0003800000 */
[----:B01234-:R-:W-:-:S04]  /*1bb0*/  IMAD R17, R9, 0x100, R0 ;  /* 0x0000010009117824 */ /* 0x01ffc800078e0200 */
[----:B------:R-:W-:-:S04]  /*1bc0*/  VIADD R17, R17, 0x700 ;  /* 0x0000070011117836 */ /* 0x000fc80000000000 */
[----:B------:R-:W-:-:S05]  /*1bd0*/  IMAD.WIDE.U32 R16, R17, 0x4, R14 ;  /* 0x0000000411107825 */ /* 0x000fca00078e000e */
[----:B------:R0:W-:Y:S02]  /*1be0*/  REDG.E.ADD.STRONG.GPU desc[UR12][R16.64], R18 ;  /* 0x000000121000798e */ /* 0x0001e4000c12e10c */
.L_x_186:
[----:B------:R-:W-:Y:S05]  /*1bf0*/  BSYNC.RECONVERGENT B1 ;  /* 0x0000000000017941 */ /* 0x000fea0003800200 */
.L_x_185:
[----:B------:R-:W-:-:S05]  /*1c00*/  VIADD R9, R9, 0x8 ;  /* 0x0000000809097836 */ /* 0x000fca0000000000 */
[----:B------:R-:W-:-:S13]  /*1c10*/  ISETP.NE.AND P0, PT, R9, R11, PT ;  /* 0x0000000b0900720c */ /* 0x000fda0003f05270 */
[----:B------:R-:W-:Y:S05]  /*1c20*/  @P0 BRA `(.L_x_187) ;  /* 0xfffffff800d40947 */ /* 0x000fea000383ffff */
[----:B------:R-:W-:-:S07]  /*1c30*/  IMAD.MOV.U32 R9, RZ, RZ, R11 ;  /* 0x000000ffff097224 */ /* 0x000fce00078e000b */
.L_x_170:
[C---:B------:R-:W-:Y:S01]  /*1c40*/  ISETP.NE.AND P0, PT, R6.reuse, RZ, PT ;  /* 0x000000ff0600720c */ /* 0x040fe20003f05270 */
[----:B0-----:R-:W-:Y:S01]  /*1c50*/  VIADD R13, R6, 0xffffffff ;  /* 0xffffffff060d7836 */ /* 0x001fe20000000000 */
[----:B------:R-:W-:Y:S01]  /*1c60*/  LOP3.LUT R12, R12, 0x1, RZ, 0xc0, !PT ;  /* 0x000000010c0c7812 */ /* 0x000fe200078ec0ff */
[----:B-1234-:R-:W-:-:S10]  /*1c70*/  VIADD R16, R7, 0xffffffff ;  /* 0xffffffff07107836 */ /* 0x01efd40000000000 */
[----:B------:R-:W-:Y:S05]  /*1c80*/  @!P0 BRA `(.L_x_188) ;  /* 0x0000000400408947 */ /* 0x000fea0003800000 */
[----:B------:R-:W-:-:S13]  /*1c90*/  ISETP.GE.U32.AND P0, PT, R13, 0x3, PT ;  /* 0x000000030d00780c */ /* 0x000fda0003f06070 */
[----:B------:R-:W-:Y:S05]  /*1ca0*/  @!P0 BRA `(.L_x_189) ;  /* 0x0000000000a48947 */ /* 0x000fea0003800000 */
[----:B------:R-:W-:Y:S01]  /*1cb0*/  IMAD R14, R9, 0x400, R10 ;  /* 0x00000400090e7824 */ /* 0x000fe200078e020a */
[----:B------:R-:W-:Y:S04]  /*1cc0*/  BSSY.RECONVERGENT B1, `(.L_x_190) ;  /* 0x000000e000017945 */ /* 0x000fe80003800200 */
[----:B------:R-:W0:Y:S04]  /*1cd0*/  LDS R25, [R14] ;  /* 0x000000000e197984 */ /* 0x000e280000000800 */
[----:B------:R-:W1:Y:S04]  /*1ce0*/  LDS R21, [R14+0x400] ;  /* 0x000400000e157984 */ /* 0x000e680000000800 */
[----:B------:R-:W2:Y:S04]  /*1cf0*/  LDS R19, [R14+0x800] ;  /* 0x000800000e137984 */ /* 0x000ea80000000800 */
[----:B------:R-:W3:Y:S01]  /*1d00*/  LDS R17, [R14+0xc00] ;  /* 0x000c00000e117984 */ /* 0x000ee20000000800 */
[----:B0-----:R-:W-:-:S02]  /*1d10*/  ISETP.NE.AND P0, PT, R25, RZ, PT ;  /* 0x000000ff1900720c */ /* 0x001fc40003f05270 */
[----:B-1----:R-:W-:Y:S02]  /*1d20*/  ISETP.NE.AND P1, PT, R21, RZ, PT ;  /* 0x000000ff1500720c */ /* 0x002fe40003f25270 */
[----:B--2---:R-:W-:Y:S02]  /*1d30*/  ISETP.NE.AND P2, PT, R19, RZ, PT ;  /* 0x000000ff1300720c */ /* 0x004fe40003f45270 */
[----:B---3--:R-:W-:-:S07]  /*1d40*/  ISETP.NE.AND P3, PT, R17, RZ, PT ;  /* 0x000000ff1100720c */ /* 0x008fce0003f65270 */
[----:B------:R-:W-:Y:S06]  /*1d50*/  @!P0 BRA `(.L_x_191) ;  /* 0x0000000000108947 */ /* 0x000fec0003800000 */
[----:B------:R-:W0:Y:S01]  /*1d60*/  LDC.64 R14, c[0x0][0x380] ;  /* 0x0000e000ff0e7b82 */ /* 0x000e220000000a00 */
[----:B------:R-:W-:-:S04]  /*1d70*/  IMAD R23, R9, 0x100, R0 ;  /* 0x0000010009177824 */ /* 0x000fc800078e0200 */
[----:B0-----:R-:W-:-:S05]  /*1d80*/  IMAD.WIDE.U32 R14, R23, 0x4, R14 ;  /* 0x00000004170e7825 */ /* 0x001fca00078e000e */
[----:B------:R0:W-:Y:S02]  /*1d90*/  REDG.E.ADD.STRONG.GPU desc[UR12][R14.64], R25 ;  /* 0x000000190e00798e */ /* 0x0001e4000c12e10c */
.L_x_191:
[----:B------:R-:W-:Y:S05]  /*1da0*/  BSYNC.RECONVERGENT B1 ;  /* 0x0000000000017941 */ /* 0x000fea0003800200 */
.L_x_190:
[----:B------:R-:W-:Y:S04]  /*1db0*/  BSSY.RECONVERGENT B1, `(.L_x_192) ;  /* 0x0000007000017945 */ /* 0x000fe80003800200 */
[----:B------:R-:W-:Y:S05]  /*1dc0*/  @!P1 BRA `(.L_x_193) ;  /* 0x0000000000149947 */ /* 0x000fea0003800000 */
[----:B0-----:R-:W0:Y:S01]  /*1dd0*/  LDC.64 R14, c[0x0][0x380] ;  /* 0x0000e000ff0e7b82 */ /* 0x001e220000000a00 */
[----:B------:R-:W-:-:S04]  /*1de0*/  IMAD R23, R9, 0x100, R0 ;  /* 0x0000010009177824 */ /* 0x000fc800078e0200 */
[----:B------:R-:W-:-:S04]  /*1df0*/  VIADD R23, R23, 0x100 ;  /* 0x0000010017177836 */ /* 0x000fc80000000000 */
[----:B0-----:R-:W-:-:S05]  /*1e00*/  IMAD.WIDE.U32 R14, R23, 0x4, R14 ;  /* 0x00000004170e7825 */ /* 0x001fca00078e000e */
[----:B------:R1:W-:Y:S02]  /*1e10*/  REDG.E.ADD.STRONG.GPU desc[UR12][R14.64], R21 ;  /* 0x000000150e00798e */ /* 0x0003e4000c12e10c */
.L_x_193:
[----:B------:R-:W-:Y:S05]  /*1e20*/  BSYNC.RECONVERGENT B1 ;  /* 0x0000000000017941 */ /* 0x000fea0003800200 */
.L_x_192:
[----:B------:R-:W-:Y:S04]  /*1e30*/  BSSY.RECONVERGENT B1, `(.L_x_194) ;  /* 0x0000007000017945 */ /* 0x000fe80003800200 */
[----:B------:R-:W-:Y:S05]  /*1e40*/  @!P2 BRA `(.L_x_195) ;  /* 0x000000000014a947 */ /* 0x000fea0003800000 */
[----:B01----:R-:W0:Y:S01]  /*1e50*/  LDC.64 R14, c[0x0][0x380] ;  /* 0x0000e000ff0e7b82 */ /* 0x003e220000000a00 */
[----:B------:R-:W-:-:S04]  /*1e60*/  IMAD R21, R9, 0x100, R0 ;  /* 0x0000010009157824 */ /* 0x000fc800078e0200 */
[----:B------:R-:W-:-:S04]  /*1e70*/  VIADD R21, R21, 0x200 ;  /* 0x0000020015157836 */ /* 0x000fc80000000000 */
[----:B0-----:R-:W-:-:S05]  /*1e80*/  IMAD.WIDE.U32 R14, R21, 0x4, R14 ;  /* 0x00000004150e7825 */ /* 0x001fca00078e000e */
[----:B------:R2:W-:Y:S02]  /*1e90*/  REDG.E.ADD.STRONG.GPU desc[UR12][R14.64], R19 ;  /* 0x000000130e00798e */ /* 0x0005e4000c12e10c */
.L_x_195:
[----:B------:R-:W-:Y:S05]  /*1ea0*/  BSYNC.RECONVERGENT B1 ;  /* 0x0000000000017941 */ /* 0x000fea0003800200 */
.L_x_194:
[----:B------:R-:W-:Y:S04]  /*1eb0*/  BSSY.RECONVERGENT B1, `(.L_x_196) ;  /* 0x0000007000017945 */ /* 0x000fe80003800200 */
[----:B------:R-:W-:Y:S05]  /*1ec0*/  @!P3 BRA `(.L_x_197) ;  /* 0x000000000014b947 */ /* 0x000fea0003800000 */
[----:B012---:R-:W0:Y:S01]  /*1ed0*/  LDC.64 R14, c[0x0][0x380] ;  /* 0x0000e000ff0e7b82 */ /* 0x007e220000000a00 */
[----:B------:R-:W-:-:S04]  /*1ee0*/  IMAD R19, R9, 0x100, R0 ;  /* 0x0000010009137824 */ /* 0x000fc800078e0200 */
[----:B------:R-:W-:-:S04]  /*1ef0*/  VIADD R19, R19, 0x300 ;  /* 0x0000030013137836 */ /* 0x000fc80000000000 */
[----:B0-----:R-:W-:-:S05]  /*1f00*/  IMAD.WIDE.U32 R14, R19, 0x4, R14 ;  /* 0x00000004130e7825 */ /* 0x001fca00078e000e */
[----:B------:R3:W-:Y:S02]  /*1f10*/  REDG.E.ADD.STRONG.GPU desc[UR12][R14.64], R17 ;  /* 0x000000110e00798e */ /* 0x0007e4000c12e10c */
.L_x_197:
[----:B------:R-:W-:Y:S05]  /*1f20*/  BSYNC.RECONVERGENT B1 ;  /* 0x0000000000017941 */ /* 0x000fea0003800200 */
.L_x_196:
[----:B------:R-:W-:-:S07]  /*1f30*/  VIADD R9, R9, 0x4 ;  /* 0x0000000409097836 */ /* 0x000fce0000000000 */
.L_x_189:
[----:B------:R-:W-:Y:S01]  /*1f40*/  ISETP.NE.AND P0, PT, R7, RZ, PT ;  /* 0x000000ff0700720c */ /* 0x000fe20003f05270 */
[----:B------:R-:W-:-:S12]  /*1f50*/  BSSY.RECONVERGENT B1, `(.L_x_188) ;  /* 0x0000023000017945 */ /* 0x000fd80003800200 */
[----:B------:R-:W-:Y:S05]  /*1f60*/  @!P0 BRA `(.L_x_198) ;  /* 0x0000000000848947 */ /* 0x000fea0003800000 */
[----:B------:R-:W-:-:S13]  /*1f70*/  ISETP.NE.AND P0, PT, R16, RZ, PT ;  /* 0x000000ff1000720c */ /* 0x000fda0003f05270 */
[----:B------:R-:W-:Y:S05]  /*1f80*/  @!P0 BRA `(.L_x_199) ;  /* 0x0000000000548947 */ /* 0x000fea0003800000 */
[----:B0123--:R-:W-:Y:S01]  /*1f90*/  IMAD R14, R9, 0x400, R10 ;  /* 0x00000400090e7824 */ /* 0x00ffe200078e020a */
[----:B------:R-:W-:Y:S04]  /*1fa0*/  BSSY.RECONVERGENT B2, `(.L_x_200) ;  /* 0x000000a000027945 */ /* 0x000fe80003800200 */
[----:B------:R-:W0:Y:S04]  /*1fb0*/  LDS R17, [R14] ;  /* 0x000000000e117984 */ /* 0x000e280000000800 */
[----:B------:R-:W1:Y:S01]  /*1fc0*/  LDS R19, [R14+0x400] ;  /* 0x000400000e137984 */ /* 0x000e620000000800 */
[----:B0-----:R-:W-:-:S02]  /*1fd0*/  ISETP.NE.AND P0, PT, R17, RZ, PT ;  /* 0x000000ff1100720c */ /* 0x001fc40003f05270 */
[----:B-1----:R-:W-:-:S11]  /*1fe0*/  ISETP.NE.AND P1, PT, R19, RZ, PT ;  /* 0x000000ff1300720c */ /* 0x002fd60003f25270 */
[----:B------:R-:W-:Y:S05]  /*1ff0*/  @!P0 BRA `(.L_x_201) ;  /* 0x0000000000108947 */ /* 0x000fea0003800000 */
[----:B------:R-:W0:Y:S01]  /*2000*/  LDC.64 R14, c[0x0][0x380] ;  /* 0x0000e000ff0e7b82 */ /* 0x000e220000000a00 */
[----:B------:R-:W-:-:S04]  /*2010*/  IMAD R21, R9, 0x100, R0 ;  /* 0x0000010009157824 */ /* 0x000fc800078e0200 */
[----:B0-----:R-:W-:-:S05]  /*2020*/  IMAD.WIDE.U32 R14, R21, 0x4, R14 ;  /* 0x00000004150e7825 */ /* 0x001fca00078e000e */
[----:B------:R0:W-:Y:S02]  /*2030*/  REDG.E.ADD.STRONG.GPU desc[UR12][R14.64], R17 ;  /* 0x000000110e00798e */ /* 0x0001e4000c12e10c */
.L_x_201:
[----:B------:R-:W-:Y:S05]  /*2040*/  BSYNC.RECONVERGENT B2 ;  /* 0x0000000000027941 */ /* 0x000fea0003800200 */
.L_x_200:
[----:B------:R-:W-:Y:S04]  /*2050*/  BSSY.RECONVERGENT B2, `(.L_x_202) ;  /* 0x0000007000027945 */ /* 0x000fe80003800200 */
[----:B------:R-:W-:Y:S05]  /*2060*/  @!P1 BRA `(.L_x_203) ;  /* 0x0000000000149947 */ /* 0x000fea0003800000 */
[----:B0-----:R-:W0:Y:S01]  /*2070*/  LDC.64 R14, c[0x0][0x380] ;  /* 0x0000e000ff0e7b82 */ /* 0x001e220000000a00 */
[----:B------:R-:W-:-:S04]  /*2080*/  IMAD R17, R9, 0x100, R0 ;  /* 0x0000010009117824 */ /* 0x000fc800078e0200 */
[----:B------:R-:W-:-:S04]  /*2090*/  VIADD R17, R17, 0x100 ;  /* 0x0000010011117836 */ /* 0x000fc80000000000 */
[----:B0-----:R-:W-:-:S05]  /*20a0*/  IMAD.WIDE.U32 R14, R17, 0x4, R14 ;  /* 0x00000004110e7825 */ /* 0x001fca00078e000e */
[----:B------:R1:W-:Y:S02]  /*20b0*/  REDG.E.ADD.STRONG.GPU desc[UR12][R14.64], R19 ;  /* 0x000000130e00798e */ /* 0x0003e4000c12e10c */
.L_x_203:
[----:B------:R-:W-:Y:S05]  /*20c0*/  BSYNC.RECONVERGENT B2 ;  /* 0x0000000000027941 */ /* 0x000fea0003800200 */
.L_x_202:
[----:B------:R-:W-:-:S07]  /*20d0*/  VIADD R9, R9, 0x2 ;  /* 0x0000000209097836 */ /* 0x000fce0000000000 */
.L_x_199:
[----:B------:R-:W-:-:S13]  /*20e0*/  ISETP.NE.AND P0, PT, R12, RZ, PT ;  /* 0x000000ff0c00720c */ /* 0x000fda0003f05270 */
[----:B------:R-:W-:Y:S05]  /*20f0*/  @!P0 BRA `(.L_x_198) ;  /* 0x0000000000208947 */ /* 0x000fea0003800000 */
[----:B0123--:R-:W-:-:S05]  /*2100*/  IMAD R14, R9, 0x400, R10 ;  /* 0x00000400090e7824 */ /* 0x00ffca00078e020a */
[----:B------:R-:W0:Y:S02]  /*2110*/  LDS R17, [R14] ;  /* 0x000000000e117984 */ /* 0x000e240000000800 */
[----:B0-----:R-:W-:-:S13]  /*2120*/  ISETP.NE.AND P0, PT, R17, RZ, PT ;  /* 0x000000ff1100720c */ /* 0x001fda0003f05270 */
[----:B------:R-:W-:Y:S05]  /*2130*/  @!P0 BRA `(.L_x_198) ;  /* 0x0000000000108947 */ /* 0x000fea0003800000 */
[----:B------:R-:W0:Y:S01]  /*2140*/  LDC.64 R14, c[0x0][0x380] ;  /* 0x0000e000ff0e7b82 */ /* 0x000e220000000a00 */
[----:B------:R-:W-:-:S04]  /*2150*/  IMAD R9, R9, 0x100, R0 ;  /* 0x0000010009097824 */ /* 0x000fc800078e0200 */
[----:B0-----:R-:W-:-:S05]  /*2160*/  IMAD.WIDE.U32 R14, R9, 0x4, R14 ;  /* 0x00000004090e7825 */ /* 0x001fca00078e000e */
[----:B------:R4:W-:Y:S02]  /*2170*/  REDG.E.ADD.STRONG.GPU desc[UR12][R14.64], R17 ;  /* 0x000000110e00798e */ /* 0x0009e4000c12e10c */
.L_x_198:
[----:B------:R-:W-:Y:S05]  /*2180*/  BSYNC.RECONVERGENT B1 ;  /* 0x0000000000017941 */ /* 0x000fea0003800200 */
.L_x_188:
[----:B------:R-:W-:-:S13]  /*2190*/  ISETP.GT.U32.AND P0, PT, R0, 0x7f, PT ;  /* 0x0000007f0000780c */ /* 0x000fda0003f04070 */
[----:B------:R-:W-:Y:S05]  /*21a0*/  @P0 BRA `(.L_x_169) ;  /* 0x0000000800300947 */ /* 0x000fea0003800000 */
[----:B------:R-:W-:Y:S01]  /*21b0*/  ISETP.GE.U32.AND P0, PT, R5, 0x7, PT ;  /* 0x000000070500780c */ /* 0x000fe20003f06070 */
[----:B------:R-:W-:-:S12]  /*21c0*/  IMAD.MOV.U32 R9, RZ, RZ, RZ ;  /* 0x000000ffff097224 */ /* 0x000fd800078e00ff */
[----:B------:R-:W-:Y:S05]  /*21d0*/  @!P0 BRA `(.L_x_204) ;  /* 0x0000000000e48947 */ /* 0x000fea0003800000 */
[----:B01234-:R-:W0:Y:S01]  /*21e0*/  LDC.64 R14, c[0x0][0x380] ;  /* 0x0000e000ff0e7b82 */ /* 0x01fe220000000a00 */
[----:B------:R-:W-:-:S07]  /*21f0*/  IMAD.MOV.U32 R9, RZ, RZ, RZ ;  /* 0x000000ffff097224 */ /* 0x000fce00078e00ff */
.L_x_221:
[C---:B------:R-:W-:Y:S01]  /*2200*/  IMAD R17, R9.reuse, 0x400, R10 ;  /* 0x0000040009117824 */ /* 0x040fe200078e020a */
[----:B------:R-:W-:Y:S01]  /*2210*/  BSSY.RECONVERGENT B1, `(.L_x_205) ;  /* 0x000000f000017945 */ /* 0x000fe20003800200 */
[----:B01234-:R-:W-:-:S03]  /*2220*/  IMAD R19, R9, 0x100, R0 ;  /* 0x0000010009137824 */ /* 0x01ffc600078e0200 */
[----:B------:R-:W1:Y:S01]  /*2230*/  LDS R21, [R17+0x200] ;  /* 0x0002000011157984 */ /* 0x000e620000000800 */
[----:B0-----:R-:W-:-:S03]  /*2240*/  IMAD.WIDE.U32 R18, R19, 0x4, R14 ;  /* 0x0000000413127825 */ /* 0x001fc600078e000e */
[----:B------:R-:W0:Y:S04]  /*2250*/  LDS R23, [R17+0x600] ;  /* 0x0006000011177984 */ /* 0x000e280000000800 */
[----:B------:R2:W3:Y:S04]  /*2260*/  LDS R25, [R17+0xa00] ;  /* 0x000a000011197984 */ /* 0x0004e80000000800 */
[----:B------:R2:W4:Y:S04]  /*2270*/  LDS R27, [R17+0xe00] ;  /* 0x000e0000111b7984 */ /* 0x0005280000000800 */
[----:B------:R2:W2:Y:S04]  /*2280*/  LDS R29, [R17+0x1200] ;  /* 0x00120000111d7984 */ /* 0x0004a80000000800 */
[----:B------:R0:W2:Y:S04]  /*2290*/  LDS R20, [R17+0x1600] ;  /* 0x0016000011147984 */ /* 0x0000a80000000800 */
[----:B------:R0:W2:Y:S04]  /*22a0*/  LDS R22, [R17+0x1a00] ;  /* 0x001a000011167984 */ /* 0x0000a80000000800 */
[----:B------:R0:W2:Y:S01]  /*22b0*/  LDS R24, [R17+0x1e00] ;  /* 0x001e000011187984 */ /* 0x0000a20000000800 */
[----:B-1----:R-:W-:-:S02]  /*22c0*/  ISETP.NE.AND P0, PT, R21, RZ, PT ;  /* 0x000000ff1500720c */ /* 0x002fc40003f05270 */
[----:B0-----:R-:W-:-:S11]  /*22d0*/  ISETP.NE.AND P1, PT, R23, RZ, PT ;  /* 0x000000ff1700720c */ /* 0x001fd60003f25270 */
[----:B---34-:R-:W-:Y:S05]  /*22e0*/  @!P0 BRA `(.L_x_206) ;  /* 0x0000000000048947 */ /* 0x018fea0003800000 */
[----:B------:R0:W-:Y:S02]  /*22f0*/  REDG.E.ADD.STRONG.GPU desc[UR12][R18.64+0x200], R21 ;  /* 0x000200151200798e */ /* 0x0001e4000c12e10c */
.L_x_206:
[----:B------:R-:W-:Y:S05]  /*2300*/  BSYNC.RECONVERGENT B1 ;  /* 0x0000000000017941 */ /* 0x000fea0003800200 */
.L_x_205:
[----:B------:R-:W-:Y:S01]  /*2310*/  BSSY.RECONVERGENT B1, `(.L_x_207) ;  /* 0x0000004000017945 */ /* 0x000fe20003800200 */
[----:B------:R-:W-:-:S03]  /*2320*/  VIADD R9, R9, 0x8 ;  /* 0x0000000809097836 */ /* 0x000fc60000000000 */
[----:B------:R-:W-:Y:S05]  /*2330*/  @!P1 BRA `(.L_x_208) ;  /* 0x0000000000049947 */ /* 0x000fea0003800000 */
[----:B------:R1:W-:Y:S02]  /*2340*/  REDG.E.ADD.STRONG.GPU desc[UR12][R18.64+0x600], R23 ;  /* 0x000600171200798e */ /* 0x0003e4000c12e10c */
.L_x_208:
[----:B------:R-:W-:Y:S05]  /*2350*/  BSYNC.RECONVERGENT B1 ;  /* 0x0000000000017941 */ /* 0x000fea0003800200 */
.L_x_207:
[----:B------:R-:W-:Y:S01]  /*2360*/  ISETP.NE.AND P6, PT, R25, RZ, PT ;  /* 0x000000ff1900720c */ /* 0x000fe20003fc5270 */
[----:B------:R-:W-:Y:S01]  /*2370*/  BSSY.RECONVERGENT B1, `(.L_x_209) ;  /* 0x0000009000017945 */ /* 0x000fe20003800200 */
[----:B------:R-:W-:Y:S02]  /*2380*/  ISETP.NE.AND P0, PT, R9, R11, PT ;  /* 0x0000000b0900720c */ /* 0x000fe40003f05270 */
[----:B------:R-:W-:Y:S02]  /*2390*/  ISETP.NE.AND P1, PT, R27, RZ, PT ;  /* 0x000000ff1b00720c */ /* 0x000fe40003f25270 */
[----:B--2---:R-:W-:Y:S02]  /*23a0*/  ISETP.NE.AND P2, PT, R29, RZ, PT ;  /* 0x000000ff1d00720c */ /* 0x004fe40003f45270 */
[----:B------:R-:W-:Y:S02]  /*23b0*/  ISETP.NE.AND P3, PT, R20, RZ, PT ;  /* 0x000000ff1400720c */ /* 0x000fe40003f65270 */
[----:B------:R-:W-:-:S02]  /*23c0*/  ISETP.NE.AND P4, PT, R22, RZ, PT ;  /* 0x000000ff1600720c */ /* 0x000fc40003f85270 */
[----:B------:R-:W-:Y:S01]  /*23d0*/  ISETP.NE.AND P5, PT, R24, RZ, PT ;  /* 0x000000ff1800720c */ /* 0x000fe20003fa5270 */
[----:B------:R-:W-:-:S12]  /*23e0*/  @!P6 BRA `(.L_x_210) ;  /* 0x000000000004e947 */ /* 0x000fd80003800000 */
[----:B------:R2:W-:Y:S02]  /*23f0*/  REDG.E.ADD.STRONG.GPU desc[UR12][R18.64+0xa00], R25 ;  /* 0x000a00191200798e */ /* 0x0005e4000c12e10c */
.L_x_210:
[----:B------:R-:W-:Y:S05]  /*2400*/  BSYNC.RECONVERGENT B1 ;  /* 0x0000000000017941 */ /* 0x000fea0003800200 */
.L_x_209:
[----:B------:R-:W-:Y:S04]  /*2410*/  BSSY.RECONVERGENT B1, `(.L_x_211) ;  /* 0x0000003000017945 */ /* 0x000fe80003800200 */
[----:B------:R-:W-:Y:S05]  /*2420*/  @!P1 BRA `(.L_x_212) ;  /* 0x0000000000049947 */ /* 0x000fea0003800000 */
[----:B------:R3:W-:Y:S02]  /*2430*/  REDG.E.ADD.STRONG.GPU desc[UR12][R18.64+0xe00], R27 ;  /* 0x000e001b1200798e */ /* 0x0007e4000c12e10c */
.L_x_212:
[----:B------:R-:W-:Y:S05]  /*2440*/  BSYNC.RECONVERGENT B1 ;  /* 0x0000000000017941 */ /* 0x000fea0003800200 */
.L_x_211:
[----:B------:R-:W-:Y:S04]  /*2450*/  BSSY.RECONVERGENT B1, `(.L_x_213) ;  /* 0x0000003000017945 */ /* 0x000fe80003800200 */
[----:B------:R-:W-:Y:S05]  /*2460*/  @!P2 BRA `(.L_x_214) ;  /* 0x000000000004a947 */ /* 0x000fea0003800000 */
[----:B------:R4:W-:Y:S02]  /*2470*/  REDG.E.ADD.STRONG.GPU desc[UR12][R18.64+0x1200], R29 ;  /* 0x0012001d1200798e */ /* 0x0009e4000c12e10c */
.L_x_214:
[----:B------:R-:W-:Y:S05]  /*2480*/  BSYNC.RECONVERGENT B1 ;  /* 0x0000000000017941 */ /* 0x000fea0003800200 */
.L_x_213:
[----:B------:R-:W-:Y:S04]  /*2490*/  BSSY.RECONVERGENT B1, `(.L_x_215) ;  /* 0x0000003000017945 */ /* 0x000fe80003800200 */
[----:B------:R-:W-:Y:S05]  /*24a0*/  @!P3 BRA `(.L_x_216) ;  /* 0x000000000004b947 */ /* 0x000fea0003800000 */
[----:B------:R0:W-:Y:S02]  /*24b0*/  REDG.E.ADD.STRONG.GPU desc[UR12][R18.64+0x1600], R20 ;  /* 0x001600141200798e */ /* 0x0001e4000c12e10c */
.L_x_216:
[----:B------:R-:W-:Y:S05]  /*24c0*/  BSYNC.RECONVERGENT B1 ;  /* 0x0000000000017941 */ /* 0x000fea0003800200 */
.L_x_215:
[----:B------:R-:W-:Y:S04]  /*24d0*/  BSSY.RECONVERGENT B1, `(.L_x_217) ;  /* 0x0000003000017945 */ /* 0x000fe80003800200 */
[----:B------:R-:W-:Y:S05]  /*24e0*/  @!P4 BRA `(.L_x_218) ;  /* 0x000000000004c947 */ /* 0x000fea0003800000 */
[----:B------:R0:W-:Y:S02]  /*24f0*/  REDG.E.ADD.STRONG.GPU desc[UR12][R18.64+0x1a00], R22 ;  /* 0x001a00161200798e */ /* 0x0001e4000c12e10c */
.L_x_218:
[----:B------:R-:W-:Y:S05]  /*2500*/  BSYNC.RECONVERGENT B1 ;  /* 0x0000000000017941 */ /* 0x000fea0003800200 */
.L_x_217:
[----:B------:R-:W-:Y:S04]  /*2510*/  BSSY.RECONVERGENT B1, `(.L_x_219) ;  /* 0x0000003000017945 */ /* 0x000fe80003800200 */
[----:B------:R-:W-:Y:S05]  /*2520*/  @!P5 BRA `(.L_x_220) ;  /* 0x000000000004d947 */ /* 0x000fea0003800000 */
[----:B------:R0:W-:Y:S02]  /*2530*/  REDG.E.ADD.STRONG.GPU desc[UR12][R18.64+0x1e00], R24 ;  /* 0x001e00181200798e */ /* 0x0001e4000c12e10c */
.L_x_220:
[----:B------:R-:W-:Y:S05]  /*2540*/  BSYNC.RECONVERGENT B1 ;  /* 0x0000000000017941 */ /* 0x000fea0003800200 */
.L_x_219:
[----:B------:R-:W-:Y:S05]  /*2550*/  @P0 BRA `(.L_x_221) ;  /* 0xfffffffc00280947 */ /* 0x000fea000383ffff */
[----:B------:R-:W-:-:S07]  /*2560*/  IMAD.MOV.U32 R9, RZ, RZ, R11 ;  /* 0x000000ffff097224 */ /* 0x000fce00078e000b */
.L_x_204:
[----:B------:R-:W-:-:S13]  /*2570*/  ISETP.NE.AND P0, PT, R6, RZ, PT ;  /* 0x000000ff0600720c */ /* 0x000fda0003f05270 */
[----:B------:R-:W-:Y:S05]  /*2580*/  @!P0 BRA `(.L_x_169) ;  /* 0x0000000400388947 */ /* 0x000fea0003800000 */
[----:B------:R-:W-:-:S13]  /*2590*/  ISETP.GE.U32.AND P0, PT, R13, 0x3, PT ;  /* 0x000000030d00780c */ /* 0x000fda0003f06070 */
[----:B------:R-:W-:Y:S05]  /*25a0*/  @!P0 BRA `(.L_x_222) ;  /* 0x0000000000a48947 */ /* 0x000fea0003800000 */
[----:B01234-:R-:W-:Y:S01]  /*25b0*/  IMAD R14, R9, 0x400, R10 ;  /* 0x00000400090e7824 */ /* 0x01ffe200078e020a */
[----:B------:R-:W-:Y:S04]  /*25c0*/  BSSY.RECONVERGENT B1, `(.L_x_223) ;  /* 0x000000e000017945 */ /* 0x000fe80003800200 */
[----:B------:R-:W0:Y:S04]  /*25d0*/  LDS R19, [R14+0x200] ;  /* 0x000200000e137984 */ /* 0x000e280000000800 */
        /* <DEDUP_REMOVED lines=12> */
.L_x_224:
[----:B------:R-:W-:Y:S05]  /*26a0*/  BSYNC.RECONVERGENT B1 ;  /* 0x0000000000017941 */ /* 0x000fea0003800200 */
.L_x_223:
[----:B------:R-:W-:Y:S04]  /*26b0*/  BSSY.RECONVERGENT B1, `(.L_x_225) ;  /* 0x0000007000017945 */ /* 0x000fe80003800200 */
[----:B------:R-:W-:Y:S05]  /*26c0*/  @!P1 BRA `(.L_x_226) ;  /* 0x0000000000149947 */ /* 0x000fea0003800000 */
[----:B0-----:R-:W0:Y:S01]  /*26d0*/  LDC.64 R14, c[0x0][0x380] ;  /* 0x0000e000ff0e7b82 */ /* 0x001e220000000a00 */
[----:B------:R-:W-:-:S04]  /*26e0*/  IMAD R17, R9, 0x100, R0 ;  /* 0x0000010009117824 */ /* 0x000fc800078e0200 */
[----:B------:R-:W-:-:S04]  /*26f0*/  VIADD R17, R17, 0x100 ;  /* 0x0000010011117836 */ /* 0x000fc80000000000 */
[----:B0-----:R-:W-:-:S05]  /*2700*/  IMAD.WIDE.U32 R14, R17, 0x4, R14 ;  /* 0x00000004110e7825 */ /* 0x001fca00078e000e */
[----:B------:R1:W-:Y:S02]  /*2710*/  REDG.E.ADD.STRONG.GPU desc[UR12][R14.64+0x200], R21 ;  /* 0x000200150e00798e */ /* 0x0003e4000c12e10c */
.L_x_226:
[----:B------:R-:W-:Y:S05]  /*2720*/  BSYNC.RECONVERGENT B1 ;  /* 0x0000000000017941 */ /* 0x000fea0003800200 */
.L_x_225:
[----:B------:R-:W-:Y:S04]  /*2730*/  BSSY.RECONVERGENT B1, `(.L_x_227) ;  /* 0x0000007000017945 */ /* 0x000fe80003800200 */
[----:B------:R-:W-:Y:S05]  /*2740*/  @!P2 BRA `(.L_x_228) ;  /* 0x000000000014a947 */ /* 0x000fea0003800000 */
[----:B01----:R-:W0:Y:S01]  /*2750*/  LDC.64 R14, c[0x0][0x380] ;  /* 0x0000e000ff0e7b82 */ /* 0x003e220000000a00 */
[----:B------:R-:W-:-:S04]  /*2760*/  IMAD R17, R9, 0x100, R0 ;  /* 0x0000010009117824 */ /* 0x000fc800078e0200 */
[----:B------:R-:W-:-:S04]  /*2770*/  VIADD R17, R17, 0x200 ;  /* 0x0000020011117836 */ /* 0x000fc80000000000 */
[----:B0-----:R-:W-:-:S05]  /*2780*/  IMAD.WIDE.U32 R14, R17, 0x4, R14 ;  /* 0x00000004110e7825 */ /* 0x001fca00078e000e */
[----:B------:R2:W-:Y:S02]  /*2790*/  REDG.E.ADD.STRONG.GPU desc[UR12][R14.64+0x200], R13 ;  /* 0x0002000d0e00798e */ /* 0x0005e4000c12e10c */
.L_x_228:
[----:B------:R-:W-:Y:S05]  /*27a0*/  BSYNC.RECONVERGENT B1 ;  /* 0x0000000000017941 */ /* 0x000fea0003800200 */
.L_x_227:
[----:B------:R-:W-:Y:S04]  /*27b0*/  BSSY.RECONVERGENT B1, `(.L_x_229) ;  /* 0x0000007000017945 */ /* 0x000fe80003800200 */
[----:B------:R-:W-:Y:S05]  /*27c0*/  @!P3 BRA `(.L_x_230) ;  /* 0x000000000014b947 */ /* 0x000fea0003800000 */
[----:B012---:R-:W0:Y:S01]  /*27d0*/  LDC.64 R14, c[0x0][0x380] ;  /* 0x0000e000ff0e7b82 */ /* 0x007e220000000a00 */
[----:B------:R-:W-:-:S04]  /*27e0*/  IMAD R13, R9, 0x100, R0 ;  /* 0x00000100090d7824 */ /* 0x000fc800078e0200 */
[----:B------:R-:W-:-:S04]  /*27f0*/  VIADD R13, R13, 0x300 ;  /* 0x000003000d0d7836 */ /* 0x000fc80000000000 */
[----:B0-----:R-:W-:-:S05]  /*2800*/  IMAD.WIDE.U32 R14, R13, 0x4, R14 ;  /* 0x000000040d0e7825 */ /* 0x001fca00078e000e */
[----:B------:R3:W-:Y:S02]  /*2810*/  REDG.E.ADD.STRONG.GPU desc[UR12][R14.64+0x200], R11 ;  /* 0x0002000b0e00798e */ /* 0x0007e4000c12e10c */
.L_x_230:
[----:B------:R-:W-:Y:S05]  /*2820*/  BSYNC.RECONVERGENT B1 ;  /* 0x0000000000017941 */ /* 0x000fea0003800200 */
.L_x_229:
[----:B------:R-:W-:-:S07]  /*2830*/  VIADD R9, R9, 0x4 ;  /* 0x0000000409097836 */ /* 0x000fce0000000000 */
.L_x_222:
[----:B------:R-:W-:-:S13]  /*2840*/  ISETP.NE.AND P0, PT, R7, RZ, PT ;  /* 0x000000ff0700720c */ /* 0x000fda0003f05270 */
[----:B------:R-:W-:Y:S05]  /*2850*/  @!P0 BRA `(.L_x_169) ;  /* 0x0000000000848947 */ /* 0x000fea0003800000 */
[----:B------:R-:W-:-:S13]  /*2860*/  ISETP.NE.AND P0, PT, R16, RZ, PT ;  /* 0x000000ff1000720c */ /* 0x000fda0003f05270 */
[----:B------:R-:W-:Y:S05]  /*2870*/  @!P0 BRA `(.L_x_231) ;  /* 0x0000000000548947 */ /* 0x000fea0003800000 */
[----:B01234-:R-:W-:Y:S01]  /*2880*/  IMAD R14, R9, 0x400, R10 ;  /* 0x00000400090e7824 */ /* 0x01ffe200078e020a */
[----:B------:R-:W-:Y:S04]  /*2890*/  BSSY.RECONVERGENT B1, `(.L_x_232) ;  /* 0x000000a000017945 */ /* 0x000fe80003800200 */
[----:B------:R-:W0:Y:S04]  /*28a0*/  LDS R11, [R14+0x200] ;  /* 0x000200000e0b7984 */ /* 0x000e280000000800 */
        /* <DEDUP_REMOVED lines=8> */
.L_x_233:
[----:B------:R-:W-:Y:S05]  /*2930*/  BSYNC.RECONVERGENT B1 ;  /* 0x0000000000017941 */ /* 0x000fea0003800200 */
.L_x_232:
[----:B------:R-:W-:Y:S04]  /*2940*/  BSSY.RECONVERGENT B1, `(.L_x_234) ;  /* 0x0000007000017945 */ /* 0x000fe80003800200 */
[----:B------:R-:W-:Y:S05]  /*2950*/  @!P1 BRA `(.L_x_235) ;  /* 0x0000000000149947 */ /* 0x000fea0003800000 */
[----:B0-----:R-:W0:Y:S01]  /*2960*/  LDC.64 R14, c[0x0][0x380] ;  /* 0x0000e000ff0e7b82 */ /* 0x001e220000000a00 */
[----:B------:R-:W-:-:S04]  /*2970*/  IMAD R11, R9, 0x100, R0 ;  /* 0x00000100090b7824 */ /* 0x000fc800078e0200 */
[----:B------:R-:W-:-:S04]  /*2980*/  VIADD R11, R11, 0x100 ;  /* 0x000001000b0b7836 */ /* 0x000fc80000000000 */
[----:B0-----:R-:W-:-:S05]  /*2990*/  IMAD.WIDE.U32 R14, R11, 0x4, R14 ;  /* 0x000000040b0e7825 */ /* 0x001fca00078e000e */
[----:B------:R1:W-:Y:S02]  /*29a0*/  REDG.E.ADD.STRONG.GPU desc[UR12][R14.64+0x200], R13 ;  /* 0x0002000d0e00798e */ /* 0x0003e4000c12e10c */
.L_x_235:
[----:B------:R-:W-:Y:S05]  /*29b0*/  BSYNC.RECONVERGENT B1 ;  /* 0x0000000000017941 */ /* 0x000fea0003800200 */
.L_x_234:
[----:B------:R-:W-:-:S07]  /*29c0*/  VIADD R9, R9, 0x2 ;  /* 0x0000000209097836 */ /* 0x000fce0000000000 */
.L_x_231:
[----:B------:R-:W-:-:S13]  /*29d0*/  ISETP.NE.AND P0, PT, R12, RZ, PT ;  /* 0x000000ff0c00720c */ /* 0x000fda0003f05270 */
[----:B------:R-:W-:Y:S05]  /*29e0*/  @!P0 BRA `(.L_x_169) ;  /* 0x0000000000208947 */ /* 0x000fea0003800000 */
[----:B------:R-:W-:-:S05]  /*29f0*/  IMAD R10, R9, 0x400, R10 ;  /* 0x00000400090a7824 */ /* 0x000fca00078e020a */
[----:B-12---:R-:W1:Y:S02]  /*2a00*/  LDS R13, [R10+0x200] ;  /* 0x000200000a0d7984 */ /* 0x006e640000000800 */
[----:B-1----:R-:W-:-:S13]  /*2a10*/  ISETP.NE.AND P0, PT, R13, RZ, PT ;  /* 0x000000ff0d00720c */ /* 0x002fda0003f05270 */
[----:B------:R-:W-:Y:S05]  /*2a20*/  @!P0 BRA `(.L_x_169) ;  /* 0x0000000000108947 */ /* 0x000fea0003800000 */
[----:B0--3--:R-:W0:Y:S01]  /*2a30*/  LDC.64 R10, c[0x0][0x380] ;  /* 0x0000e000ff0a7b82 */ /* 0x009e220000000a00 */
[----:B------:R-:W-:-:S04]  /*2a40*/  IMAD R9, R9, 0x100, R0 ;  /* 0x0000010009097824 */ /* 0x000fc800078e0200 */
[----:B0-----:R-:W-:-:S05]  /*2a50*/  IMAD.WIDE.U32 R10, R9, 0x4, R10 ;  /* 0x00000004090a7825 */ /* 0x001fca00078e000a */
[----:B------:R0:W-:Y:S02]  /*2a60*/  REDG.E.ADD.STRONG.GPU desc[UR12][R10.64+0x200], R13 ;  /* 0x0002000d0a00798e */ /* 0x0001e4000c12e10c */
.L_x_169:
[----:B------:R-:W-:Y:S05]  /*2a70*/  BSYNC.RECONVERGENT B0 ;  /* 0x0000000000007941 */ /* 0x000fea0003800200 */
.L_x_168:
[----:B------:R-:W1:Y:S01]  /*2a80*/  LDCU UR5, c[0x0][0x390] ;  /* 0x00007200ff0577ac */ /* 0x000e620008000800 */
[----:B------:R-:W-:Y:S02]  /*2a90*/  UIADD3 UR4, UPT, UPT, UR4, 0x1, URZ ;  /* 0x0000000104047890 */ /* 0x000fe4000fffe0ff */
[----:B-1----:R-:W-:-:S04]  /*2aa0*/  UIADD3 UR7, UPT, UPT, UR5, -0x1, URZ ;  /* 0xffffffff05077890 */ /* 0x002fc8000fffe0ff */
[----:B------:R-:W-:-:S04]  /*2ab0*/  ULEA.HI UR7, UR7, 0x1, URZ, 0x2 ;  /* 0x0000000107077891 */ /* 0x000fc8000f8f10ff */
[----:B------:R-:W-:-:S04]  /*2ac0*/  UISETP.LT.U32.AND UP0, UPT, UR7, UR5, UPT ;  /* 0x000000050700728c */ /* 0x000fc8000bf01070 */
[----:B------:R-:W-:-:S04]  /*2ad0*/  USEL UR5, UR7, UR5, UP0 ;  /* 0x0000000507057287 */ /* 0x000fc80008000000 */
[----:B------:R-:W-:Y:S01]  /*2ae0*/  UISETP.NE.AND UP0, UPT, UR4, UR5, UPT ;  /* 0x000000050400728c */ /* 0x000fe2000bf05270 */
[----:B------:R-:W-:Y:S08]  /*2af0*/  BAR.SYNC.DEFER_BLOCKING 0x0 ;  /* 0x0000000000007b1d */ /* 0x000ff00000010000 */
[----:B------:R-:W-:Y:S05]  /*2b00*/  BRA.U UP0, `(.L_x_236) ;  /* 0xffffffd500a07547 */ /* 0x000fea000b83ffff */
[----:B------:R-:W-:Y:S05]  /*2b10*/  EXIT ;  /* 0x000000000000794d */ /* 0x000fea0003800000 */
.L_x_237:
        /* <DEDUP_REMOVED lines=14> */
.L_x_246:


//--------------------- .text._ZN3cub18CUB_300001_SM_10006detail10radix_sort31DeviceRadixSortSingleTileKernelINS1_5radix10policy_hubIiijE10Policy1000ELNS0_9SortOrderE0EiijNS1_21identity_decomposer_tEEEvPKT1_PSA_PKT2_PSE_T3_iiT4_ --------------------------
	.section	.text._ZN3cub18CUB_300001_SM_10006detail10radix_sort31DeviceRadixSortSingleTileKernelINS1_5radix10policy_hubIiijE10Policy1000ELNS0_9SortOrderE0EiijNS1_21identity_decomposer_tEEEvPKT1_PSA_PKT2_PSE_T3_iiT4_,"ax",@progbits
	.align	128
        .global         _ZN3cub18CUB_300001_SM_10006detail10radix_sort31DeviceRadixSortSingleTileKernelINS1_5radix10policy_hubIiijE10Policy1000ELNS0_9SortOrderE0EiijNS1_21identity_decomposer_tEEEvPKT1_PSA_PKT2_PSE_T3_iiT4_
        .type           _ZN3cub18CUB_300001_SM_10006detail10radix_sort31DeviceRadixSortSingleTileKernelINS1_5radix10policy_hubIiijE10Policy1000ELNS0_9SortOrderE0EiijNS1_21identity_decomposer_tEEEvPKT1_PSA_PKT2_PSE_T3_iiT4_,@function
        .size           _ZN3cub18CUB_300001_SM_10006detail10radix_sort31DeviceRadixSortSingleTileKernelINS1_5radix10policy_hubIiijE10Policy1000ELNS0_9SortOrderE0EiijNS1_21identity_decomposer_tEEEvPKT1_PSA_PKT2_PSE_T3_iiT4_,(.L_x_247 - _ZN3cub18CUB_300001_SM_10006detail10radix_sort31DeviceRadixSortSingleTileKernelINS1_5radix10policy_hubIiijE10Policy1000ELNS0_9SortOrderE0EiijNS1_21identity_decomposer_tEEEvPKT1_PSA_PKT2_PSE_T3_iiT4_)
        .other          _ZN3cub18CUB_300001_SM_10006detail10radix_sort31DeviceRadixSortSingleTileKernelINS1_5radix10policy_hubIiijE10Policy1000ELNS0_9SortOrderE0EiijNS1_21identity_decomposer_tEEEvPKT1_PSA_PKT2_PSE_T3_iiT4_,@"STO_CUDA_ENTRY STV_DEFAULT"
_ZN3cub18CUB_300001_SM_10006detail10radix_sort31DeviceRadixSortSingleTileKernelINS1_5radix10policy_hubIiijE10Policy1000ELNS0_9SortOrderE0EiijNS1_21identity_decomposer_tEEEvPKT1_PSA_PKT2_PSE_T3_iiT4_:
.text._ZN3cub18CUB_300001_SM_10006detail10radix_sort31DeviceRadixSortSingleTileKernelINS1_5radix10policy_hubIiijE10Policy1000ELNS0_9SortOrderE0EiijNS1_21identity_decomposer_tEEEvPKT1_PSA_PKT2_PSE_T3_iiT4_:
[----:B------:R-:W-:Y:S01]  /*0000*/  LDC R1, c[0x0][0x37c] ;  /* 0x0000df00ff017b82 */ /* 0x000fe20000000800 */
[----:B------:R-:W0:Y:S01]  /*0010*/  S2R R0, SR_TID.X ;  /* 0x0000000000007919 */ /* 0x000e220000002100 */
[----:B------:R-:W1:Y:S06]  /*0020*/  LDCU UR4, c[0x0][0x3a0] ;  /* 0x00007400ff0477ac */ /* 0x000e6c0008000800 */
[----:B------:R-:W2:Y:S01]  /*0030*/  LDC.64 R6, c[0x0][0x380] ;  /* 0x0000e000ff067b82 */ /* 0x000ea20000000a00 */
[----:B------:R-:W3:Y:S01]  /*0040*/  LDCU.64 UR10, c[0x0][0x358] ;  /* 0x00006b00ff0a77ac */ /* 0x000ee20008000a00 */
[----:B------:R-:W4:Y:S06]  /*0050*/  LDCU UR6, c[0x0][0x3a4] ;  /* 0x00007480ff0677ac */ /* 0x000f2c0008000800 */
[----:B------:R-:W4:Y:S01]  /*0060*/  S2UR UR5, SR_CgaCtaId ;  /* 0x00000000000579c3 */ /* 0x000f220000008800 */
[----:B------:R-:W4:Y:S01]  /*0070*/  LDCU UR7, c[0x0][0x3a8] ;  /* 0x00007500ff0777ac */ /* 0x000f220008000800 */
[----:B------:R-:W1:Y:S01]  /*0080*/  LDCU UR9, c[0x0][0x3a8] ;  /* 0x00007500ff0977ac */ /* 0x000e620008000800 */
[----:B0-----:R-:W-:-:S04]  /*0090*/  IMAD R9, R0, 0x13, RZ ;  /* 0x0000001300097824 */ /* 0x001fc800078e02ff */
[C---:B------:R-:W-:Y:S01]  /*00a0*/  VIADD R4, R9.reuse, 0x1 ;  /* 0x0000000109047836 */ /* 0x040fe20000000000 */
[C---:B-1----:R-:W-:Y:S01]  /*00b0*/  ISETP.GE.AND P6, PT, R9.reuse, UR4, PT ;  /* 0x0000000409007c0c */ /* 0x042fe2000bfc6270 */
[C---:B------:R-:W-:Y:S02]  /*00c0*/  VIADD R8, R9.reuse, 0x5 ;  /* 0x0000000509087836 */ /* 0x040fe40000000000 */
[C---:B--2---:R-:W-:Y:S01]  /*00d0*/  IMAD.WIDE.U32 R6, R9.reuse, 0x4, R6 ;  /* 0x0000000409067825 */ /* 0x044fe200078e0006 */
[----:B------:R-:W-:Y:S02]  /*00e0*/  ISETP.GE.AND P5, PT, R4, UR4, PT ;  /* 0x0000000404007c0c */ /* 0x000fe4000bfa6270 */
[----:B------:R-:W-:Y:S01]  /*00f0*/  ISETP.GE.AND P1, PT, R8, UR4, PT ;  /* 0x0000000408007c0c */ /* 0x000fe2000bf26270 */
[C---:B------:R-:W-:Y:S01]  /*0100*/  VIADD R5, R9.reuse, 0x2 ;  /* 0x0000000209057836 */ /* 0x040fe20000000000 */
[----:B------:R-:W-:Y:S01]  /*0110*/  P2R R46, PR, RZ, 0x20 ;  /* 0x00000020ff2e7803 */ /* 0x000fe20000000000 */
[C---:B------:R-:W-:Y:S01]  /*0120*/  VIADD R10, R9.reuse, 0x6 ;  /* 0x00000006090a7836 */ /* 0x040fe20000000000 */
[----:B------:R-:W-:Y:S01]  /*0130*/  P2R R49, PR, RZ, 0x2 ;  /* 0x00000002ff317803 */ /* 0x000fe20000000000 */
[----:B------:R-:W-:Y:S01]  /*0140*/  VIADD R4, R9, 0x3 ;  /* 0x0000000309047836 */ /* 0x000fe20000000000 */
[----:B------:R-:W-:Y:S01]  /*0150*/  ISETP.GE.AND P4, PT, R5, UR4, PT ;  /* 0x0000000405007c0c */ /* 0x000fe2000bf86270 */
[C---:B------:R-:W-:Y:S01]  /*0160*/  VIADD R5, R9.reuse, 0x4 ;  /* 0x0000000409057836 */ /* 0x040fe20000000000 */
[----:B------:R-:W-:Y:S01]  /*0170*/  ISETP.GE.AND P0, PT, R10, UR4, PT ;  /* 0x000000040a007c0c */ /* 0x000fe2000bf06270 */
[----:B------:R-:W-:Y:S01]  /*0180*/  VIADD R29, R9, 0x9 ;  /* 0x00000009091d7836 */ /* 0x000fe20000000000 */
[----:B------:R-:W-:Y:S01]  /*0190*/  ISETP.GE.AND P3, PT, R4, UR4, PT ;  /* 0x0000000404007c0c */ /* 0x000fe2000bf66270 */
[----:B---3--:R-:W2:Y:S01]  /*01a0*/  @!P5 LDG.E R8, desc[UR10][R6.64+0x4] ;  /* 0x0000040a0608d981 */ /* 0x008ea2000c1e1900 */
[----:B------:R-:W-:Y:S01]  /*01b0*/  ISETP.GE.AND P2, PT, R5, UR4, PT ;  /* 0x0000000405007c0c */ /* 0x000fe2000bf46270 */
[C---:B------:R-:W-:Y:S01]  /*01c0*/  VIADD R4, R9.reuse, 0x7 ;  /* 0x0000000709047836 */ /* 0x040fe20000000000 */
[----:B------:R-:W-:Y:S01]  /*01d0*/  P2R R50, PR, RZ, 0x1 ;  /* 0x00000001ff327803 */ /* 0x000fe20000000000 */
[----:B------:R-:W3:Y:S01]  /*01e0*/  @!P1 LDG.E R35, desc[UR10][R6.64+0x14] ;  /* 0x0000140a06239981 */ /* 0x000ee2000c1e1900 */
[C---:B------:R-:W-:Y:S01]  /*01f0*/  VIADD R5, R9.reuse, 0x8 ;  /* 0x0000000809057836 */ /* 0x040fe20000000000 */
[----:B------:R-:W-:Y:S01]  /*0200*/  P2R R48, PR, RZ, 0x4 ;  /* 0x00000004ff307803 */ /* 0x000fe20000000000 */
[C---:B------:R-:W-:Y:S01]  /*0210*/  VIADD R30, R9.reuse, 0xa ;  /* 0x0000000a091e7836 */ /* 0x040fe20000000000 */
[----:B------:R-:W4:Y:S01]  /*0220*/  @!P4 LDG.E R10, desc[UR10][R6.64+0x8] ;  /* 0x0000080a060ac981 */ /* 0x000f22000c1e1900 */
[C---:B------:R-:W-:Y:S01]  /*0230*/  VIADD R31, R9.reuse, 0xb ;  /* 0x0000000b091f7836 */ /* 0x040fe20000000000 */
[----:B------:R-:W-:Y:S01]  /*0240*/  P2R R47, PR, RZ, 0x8 ;  /* 0x00000008ff2f7803 */ /* 0x000fe20000000000 */
[C---:B------:R-:W-:Y:S01]  /*0250*/  VIADD R32, R9.reuse, 0xc ;  /* 0x0000000c09207836 */ /* 0x040fe20000000000 */
[----:B------:R-:W3:Y:S01]  /*0260*/  @!P3 LDG.E R11, desc[UR10][R6.64+0xc] ;  /* 0x00000c0a060bb981 */ /* 0x000ee2000c1e1900 */
[----:B------:R-:W-:Y:S01]  /*0270*/  VIADD R33, R9, 0x10 ;  /* 0x0000001009217836 */ /* 0x000fe20000000000 */
[----:B------:R-:W-:-:S02]  /*0280*/  P2R R45, PR, RZ, 0x10 ;  /* 0x00000010ff2d7803 */ /* 0x000fc40000000000 */
[----:B------:R-:W3:Y:S04]  /*0290*/  @!P2 LDG.E R34, desc[UR10][R6.64+0x10] ;  /* 0x0000100a0622a981 */ /* 0x000ee8000c1e1900 */
[----:B------:R-:W3:Y:S01]  /*02a0*/  @!P0 LDG.E R36, desc[UR10][R6.64+0x18] ;  /* 0x0000180a06248981 */ /* 0x000ee2000c1e1900 */
[----:B------:R-:W-:-:S03]  /*02b0*/  ISETP.GE.AND P0, PT, R4, UR4, PT ;  /* 0x0000000404007c0c */ /* 0x000fc6000bf06270 */
[----:B------:R-:W3:Y:S01]  /*02c0*/  @!P6 LDG.E R61, desc[UR10][R6.64] ;  /* 0x0000000a063de981 */ /* 0x000ee2000c1e1900 */
[----:B------:R-:W-:-:S09]  /*02d0*/  P2R R51, PR, RZ, 0x1 ;  /* 0x00000001ff337803 */ /* 0x000fd20000000000 */
[----:B------:R-:W3:Y:S01]  /*02e0*/  @!P0 LDG.E R37, desc[UR10][R6.64+0x1c] ;  /* 0x00001c0a06258981 */ /* 0x000ee2000c1e1900 */
[----:B------:R-:W-:Y:S02]  /*02f0*/  ISETP.GE.AND P0, PT, R5, UR4, PT ;  /* 0x0000000405007c0c */ /* 0x000fe4000bf06270 */
[----:B------:R-:W0:Y:S02]  /*0300*/  LDC.64 R4, c[0x0][0x390] ;  /* 0x0000e400ff047b82 */ /* 0x000e240000000a00 */
[----:B------:R-:W-:-:S09]  /*0310*/  P2R R52, PR, RZ, 0x1 ;  /* 0x00000001ff347803 */ /* 0x000fd20000000000 */
[----:B------:R-:W3:Y:S01]  /*0320*/  @!P0 LDG.E R38, desc[UR10][R6.64+0x20] ;  /* 0x0000200a06268981 */ /* 0x000ee2000c1e1900 */
[----:B------:R-:W-:-:S04]  /*0330*/  ISETP.GE.AND P0, PT, R29, UR4, PT ;  /* 0x000000041d007c0c */ /* 0x000fc8000bf06270 */
[----:B------:R-:W-:-:S09]  /*0340*/  P2R R53, PR, RZ, 0x1 ;  /* 0x00000001ff357803 */ /* 0x000fd20000000000 */
[----:B------:R-:W3:Y:S01]  /*0350*/  @!P0 LDG.E R39, desc[UR10][R6.64+0x24] ;  /* 0x0000240a06278981 */ /* 0x000ee2000c1e1900 */
[----:B------:R-:W-:Y:S01]  /*0360*/  ISETP.GE.AND P0, PT, R30, UR4, PT ;  /* 0x000000041e007c0c */ /* 0x000fe2000bf06270 */
[----:B------:R-:W-:-:S05]  /*0370*/  VIADD R30, R9, 0xd ;  /* 0x0000000d091e7836 */ /* 0x000fca0000000000 */
[----:B------:R-:W-:Y:S02]  /*0380*/  ISETP.GE.AND P1, PT, R30, UR4, PT ;  /* 0x000000041e007c0c */ /* 0x000fe4000bf26270 */
[----:B------:R-:W-:Y:S02]  /*0390*/  P2R R54, PR, RZ, 0x1 ;  /* 0x00000001ff367803 */ /* 0x000fe40000000000 */
[----:B------:R-:W-:-:S03]  /*03a0*/  P2R R58, PR, RZ, 0x2 ;  /* 0x00000002ff3a7803 */ /* 0x000fc60000000000 */
[----:B------:R-:W3:Y:S01]  /*03b0*/  @!P0 LDG.E R40, desc[UR10][R6.64+0x28] ;  /* 0x0000280a06288981 */ /* 0x000ee2000c1e1900 */
[----:B------:R-:W-:-:S05]  /*03c0*/  ISETP.GE.AND P0, PT, R31, UR4, PT ;  /* 0x000000041f007c0c */ /* 0x000fca000bf06270 */
[----:B------:R-:W3:Y:S01]  /*03d0*/  @!P1 LDG.E R62, desc[UR10][R6.64+0x34] ;  /* 0x0000340a063e9981 */ /* 0x000ee2000c1e1900 */
[----:B------:R-:W-:-:S04]  /*03e0*/  ISETP.NE.AND P1, PT, R54, RZ, PT ;  /* 0x000000ff3600720c */ /* 0x000fc80003f25270 */
[----:B------:R-:W-:Y:S02]  /*03f0*/  P2R R57, PR, RZ, 0x2 ;  /* 0x00000002ff397803 */ /* 0x000fe40000000000 */
[----:B------:R-:W-:Y:S01]  /*0400*/  ISETP.NE.AND P1, PT, R53, RZ, PT ;  /* 0x000000ff3500720c */ /* 0x000fe20003f25270 */
[----:B------:R-:W3:Y:S03]  /*0410*/  @!P0 LDG.E R41, desc[UR10][R6.64+0x2c] ;  /* 0x00002c0a06298981 */ /* 0x000ee6000c1e1900 */
[----:B------:R-:W-:Y:S02]  /*0420*/  P2R R56, PR, RZ, 0x2 ;  /* 0x00000002ff387803 */ /* 0x000fe40000000000 */
[----:B------:R-:W-:Y:S02]  /*0430*/  ISETP.NE.AND P1, PT, R52, RZ, PT ;  /* 0x000000ff3400720c */ /* 0x000fe40003f25270 */
[----:B------:R-:W-:-:S02]  /*0440*/  P2R R60, PR, RZ, 0x1 ;  /* 0x00000001ff3c7803 */ /* 0x000fc40000000000 */
[----:B------:R-:W-:Y:S02]  /*0450*/  P2R R55, PR, RZ, 0x2 ;  /* 0x00000002ff377803 */ /* 0x000fe40000000000 */
[----:B------:R-:W-:Y:S02]  /*0460*/  ISETP.GE.AND P0, PT, R32, UR4, PT ;  /* 0x0000000420007c0c */ /* 0x000fe4000bf06270 */
[----:B------:R-:W-:-:S04]  /*0470*/  ISETP.NE.AND P1, PT, R51, RZ, PT ;  /* 0x000000ff3300720c */ /* 0x000fc80003f25270 */
[----:B------:R-:W-:Y:S02]  /*0480*/  P2R R54, PR, RZ, 0x2 ;  /* 0x00000002ff367803 */ /* 0x000fe40000000000 */
[----:B------:R-:W-:-:S04]  /*0490*/  ISETP.NE.AND P1, PT, R50, RZ, PT ;  /* 0x000000ff3200720c */ /* 0x000fc80003f25270 */
[----:B------:R-:W-:Y:S01]  /*04a0*/  P2R R53, PR, RZ, 0x2 ;  /* 0x00000002ff357803 */ /* 0x000fe20000000000 */
[----:B------:R-:W3:Y:S01]  /*04b0*/  @!P0 LDG.E R42, desc[UR10][R6.64+0x30] ;  /* 0x0000300a062a8981 */ /* 0x000ee2000c1e1900 */
[----:B------:R-:W-:Y:S01]  /*04c0*/  ISETP.NE.AND P1, PT, R49, RZ, PT ;  /* 0x000000ff3100720c */ /* 0x000fe20003f25270 */
[C---:B------:R-:W-:Y:S02]  /*04d0*/  VIADD R31, R9.reuse, 0xe ;  /* 0x0000000e091f7836 */ /* 0x040fe40000000000 */
[C---:B------:R-:W-:Y:S01]  /*04e0*/  VIADD R32, R9.reuse, 0xf ;  /* 0x0000000f09207836 */ /* 0x040fe20000000000 */
[----:B------:R-:W-:Y:S01]  /*04f0*/  P2R R51, PR, RZ, 0x2 ;  /* 0x00000002ff337803 */ /* 0x000fe20000000000 */
[C---:B------:R-:W-:Y:S01]  /*0500*/  VIADD R43, R9.reuse, 0x11 ;  /* 0x00000011092b7836 */ /* 0x040fe20000000000 */
[----:B------:R-:W-:Y:S01]  /*0510*/  ISETP.NE.AND P1, PT, R48, RZ, PT ;  /* 0x000000ff3000720c */ /* 0x000fe20003f25270 */
[----:B------:R-:W-:Y:S01]  /*0520*/  VIADD R44, R9, 0x12 ;  /* 0x00000012092c7836 */ /* 0x000fe20000000000 */
[----:B------:R-:W-:-:S02]  /*0530*/  ISETP.GE.AND P2, PT, R31, UR4, PT ;  /* 0x000000041f007c0c */ /* 0x000fc4000bf46270 */
[----:B------:R-:W-:Y:S02]  /*0540*/  P2R R49, PR, RZ, 0x2 ;  /* 0x00000002ff317803 */ /* 0x000fe40000000000 */
[----:B------:R-:W-:Y:S02]  /*0550*/  ISETP.GE.AND P3, PT, R32, UR4, PT ;  /* 0x0000000420007c0c */ /* 0x000fe4000bf66270 */
[----:B------:R-:W-:Y:S02]  /*0560*/  ISETP.NE.AND P1, PT, R47, RZ, PT ;  /* 0x000000ff2f00720c */ /* 0x000fe40003f25270 */
[----:B------:R-:W-:Y:S02]  /*0570*/  ISETP.GE.AND P4, PT, R33, UR4, PT ;  /* 0x0000000421007c0c */ /* 0x000fe4000bf86270 */
[----:B------:R-:W-:Y:S02]  /*0580*/  ISETP.GE.AND P5, PT, R43, UR4, PT ;  /* 0x000000042b007c0c */ /* 0x000fe4000bfa6270 */
[----:B------:R-:W-:-:S02]  /*0590*/  ISETP.GE.AND P6, PT, R44, UR4, PT ;  /* 0x000000042c007c0c */ /* 0x000fc4000bfc6270 */
[----:B------:R-:W-:Y:S02]  /*05a0*/  P2R R48, PR, RZ, 0x2 ;  /* 0x00000002ff307803 */ /* 0x000fe40000000000 */
[----:B------:R-:W-:Y:S01]  /*05b0*/  ISETP.NE.AND P1, PT, R45, RZ, PT ;  /* 0x000000ff2d00720c */ /* 0x000fe20003f25270 */
[----:B------:R-:W3:Y:S03]  /*05c0*/  @!P3 LDG.E R47, desc[UR10][R6.64+0x3c] ;  /* 0x00003c0a062fb981 */ /* 0x000ee6000c1e1900 */
[----:B------:R-:W-:Y:S01]  /*05d0*/  P2R R45, PR, RZ, 0x2 ;  /* 0x00000002ff2d7803 */ /* 0x000fe20000000000 */
[----:B0-----:R-:W-:Y:S01]  /*05e0*/  IMAD.WIDE.U32 R4, R9, 0x4, R4 ;  /* 0x0000000409047825 */ /* 0x001fe200078e0004 */
[----:B------:R-:W-:Y:S01]  /*05f0*/  ISETP.NE.AND P1, PT, R46, RZ, PT ;  /* 0x000000ff2e00720c */ /* 0x000fe20003f25270 */
[----:B------:R-:W3:Y:S01]  /*0600*/  @!P4 LDG.E R50, desc[UR10][R6.64+0x40] ;  /* 0x0000400a0632c981 */ /* 0x000ee2000c1e1900 */
[----:B------:R-:W-:-:S03]  /*0610*/  P2R R59, PR, RZ, 0x1 ;  /* 0x00000001ff3b7803 */ /* 0x000fc60000000000 */
[----:B------:R-:W3:Y:S01]  /*0620*/  @!P2 LDG.E R46, desc[UR10][R6.64+0x38] ;  /* 0x0000380a062ea981 */ /* 0x000ee2000c1e1900 */
[----:B------:R-:W-:-:S03]  /*0630*/  ISETP.GE.AND P0, PT, R9, UR4, PT ;  /* 0x0000000409007c0c */ /* 0x000fc6000bf06270 */
[----:B------:R-:W3:Y:S04]  /*0640*/  @!P5 LDG.E R9, desc[UR10][R6.64+0x44] ;  /* 0x0000440a0609d981 */ /* 0x000ee8000c1e1900 */
[----:B------:R-:W3:Y:S01]  /*0650*/  @!P6 LDG.E R52, desc[UR10][R6.64+0x48] ;  /* 0x0000480a0634e981 */ /* 0x000ee2000c1e1900 */
[----:B------:R-:W-:Y:S01]  /*0660*/  BAR.SYNC.DEFER_BLOCKING 0x0 ;  /* 0x0000000000007b1d */ /* 0x000fe20000010000 */
[----:B------:R-:W-:Y:S02]  /*0670*/  IMAD.MOV.U32 R30, RZ, RZ, -0x1 ;  /* 0xffffffffff1e7424 */ /* 0x000fe400078e00ff */
[----:B------:R-:W-:-:S03]  /*0680*/  IMAD.MOV.U32 R31, RZ, RZ, -0x1 ;  /* 0xffffffffff1f7424 */ /* 0x000fc600078e00ff */
[----:B------:R0:W5:Y:S01]  /*0690*/  @!P1 LDG.E R3, desc[UR10][R4.64+0x4] ;  /* 0x0000040a04039981 */ /* 0x000162000c1e1900 */
[----:B------:R-:W-:Y:S02]  /*06a0*/  IMAD.MOV.U32 R32, RZ, RZ, -0x1 ;  /* 0xffffffffff207424 */ /* 0x000fe400078e00ff */
[----:B------:R-:W-:Y:S01]  /*06b0*/  IMAD.MOV.U32 R33, RZ, RZ, -0x1 ;  /* 0xffffffffff217424 */ /* 0x000fe200078e00ff */
[----:B------:R0:W5:Y:S01]  /*06c0*/  @!P0 LDG.E R2, desc[UR10][R4.64] ;  /* 0x0000000a04028981 */ /* 0x000162000c1e1900 */
[----:B------:R-:W-:-:S03]  /*06d0*/  IMAD.MOV.U32 R29, RZ, RZ, -0x1 ;  /* 0xffffffffff1d7424 */ /* 0x000fc600078e00ff */
[----:B------:R0:W5:Y:S04]  /*06e0*/  @!P2 LDG.E R24, desc[UR10][R4.64+0x38] ;  /* 0x0000380a0418a981 */ /* 0x000168000c1e1900 */
[----:B------:R0:W5:Y:S04]  /*06f0*/  @!P3 LDG.E R25, desc[UR10][R4.64+0x3c] ;  /* 0x00003c0a0419b981 */ /* 0x000168000c1e1900 */
[----:B------:R0:W5:Y:S04]  /*0700*/  @!P4 LDG.E R26, desc[UR10][R4.64+0x40] ;  /* 0x0000400a041ac981 */ /* 0x000168000c1e1900 */
[----:B------:R0:W5:Y:S04]  /*0710*/  @!P5 LDG.E R27, desc[UR10][R4.64+0x44] ;  /* 0x0000440a041bd981 */ /* 0x000168000c1e1900 */
[----:B------:R0:W5:Y:S01]  /*0720*/  @!P6 LDG.E R28, desc[UR10][R4.64+0x48] ;  /* 0x0000480a041ce981 */ /* 0x000162000c1e1900 */
[----:B--2---:R-:W-:-:S02]  /*0730*/  @!P1 LOP3.LUT R30, R8, 0x80000000, RZ, 0x3c, !PT ;  /* 0x80000000081e9812 */ /* 0x004fc400078e3cff */
[----:B------:R-:W-:-:S13]  /*0740*/  ISETP.NE.AND P1, PT, R45, RZ, PT ;  /* 0x000000ff2d00720c */ /* 0x000fda0003f25270 */
[----:B----4-:R-:W-:Y:S01]  /*0750*/  @!P1 LOP3.LUT R31, R10, 0x80000000, RZ, 0x3c, !PT ;  /* 0x800000000a1f9812 */ /* 0x010fe200078e3cff */
[----:B------:R0:W5:Y:S01]  /*0760*/  @!P1 LDG.E R12, desc[UR10][R4.64+0x8] ;  /* 0x0000080a040c9981 */ /* 0x000162000c1e1900 */
[----:B------:R-:W-:-:S13]  /*0770*/  ISETP.NE.AND P1, PT, R48, RZ, PT ;  /* 0x000000ff3000720c */ /* 0x000fda0003f25270 */
[----:B---3--:R-:W-:Y:S01]  /*0780*/  @!P1 LOP3.LUT R32, R11, 0x80000000, RZ, 0x3c, !PT ;  /* 0x800000000b209812 */ /* 0x008fe200078e3cff */
[----:B------:R0:W5:Y:S01]  /*0790*/  @!P1 LDG.E R13, desc[UR10][R4.64+0xc] ;  /* 0x00000c0a040d9981 */ /* 0x000162000c1e1900 */
[----:B------:R-:W-:-:S13]  /*07a0*/  ISETP.NE.AND P1, PT, R49, RZ, PT ;  /* 0x000000ff3100720c */ /* 0x000fda0003f25270 */
[----:B------:R-:W-:Y:S01]  /*07b0*/  @!P1 LOP3.LUT R33, R34, 0x80000000, RZ, 0x3c, !PT ;  /* 0x8000000022219812 */ /* 0x000fe200078e3cff */
[----:B------:R0:W5:Y:S01]  /*07c0*/  @!P1 LDG.E R14, desc[UR10][R4.64+0x10] ;  /* 0x0000100a040e9981 */ /* 0x000162000c1e1900 */
[----:B------:R-:W-:Y:S01]  /*07d0*/  ISETP.NE.AND P1, PT, R51, RZ, PT ;  /* 0x000000ff3300720c */ /* 0x000fe20003f25270 */
[----:B------:R-:W-:-:S12]  /*07e0*/  IMAD.MOV.U32 R34, RZ, RZ, -0x1 ;  /* 0xffffffffff227424 */ /* 0x000fd800078e00ff */
        /* <DEDUP_REMOVED lines=15> */
[----:B------:R-:W-:Y:S01]  /*08e0*/  IMAD.MOV.U32 R38, RZ, RZ, -0x1 ;  /* 0xffffffffff267424 */ /* 0x000fe200078e00ff */
[----:B------:R-:W-:Y:S02]  /*08f0*/  @!P0 LOP3.LUT R29, R61, 0x80000000, RZ, 0x3c, !PT ;  /* 0x800000003d1d8812 */ /* 0x000fe400078e3cff */
[----:B------:R-:W-:-:S09]  /*0900*/  ISETP.NE.AND P0, PT, R60, RZ, PT ;  /* 0x000000ff3c00720c */ /* 0x000fd20003f05270 */
[----:B------:R-:W-:Y:S01]  /*0910*/  @!P1 LOP3.LUT R38, R39, 0x80000000, RZ, 0x3c, !PT ;  /* 0x8000000027269812 */ /* 0x000fe200078e3cff */
[----:B------:R0:W5:Y:S01]  /*0920*/  @!P1 LDG.E R19, desc[UR10][R4.64+0x24] ;  /* 0x0000240a04139981 */ /* 0x000162000c1e1900 */
[----:B------:R-:W-:Y:S01]  /*0930*/  ISETP.NE.AND P1, PT, R57, RZ, PT ;  /* 0x000000ff3900720c */ /* 0x000fe20003f25270 */
[----:B------:R-:W-:Y:S02]  /*0940*/  IMAD.MOV.U32 R39, RZ, RZ, -0x1 ;  /* 0xffffffffff277424 */ /* 0x000fe400078e00ff */
[----:B------:R0:W5:Y:S10]  /*0950*/  @!P0 LDG.E R21, desc[UR10][R4.64+0x2c] ;  /* 0x00002c0a04158981 */ /* 0x000174000c1e1900 */
[----:B------:R-:W-:Y:S01]  /*0960*/  @!P1 LOP3.LUT R39, R40, 0x80000000, RZ, 0x3c, !PT ;  /* 0x8000000028279812 */ /* 0x000fe200078e3cff */
[----:B------:R-:W-:Y:S01]  /*0970*/  IMAD.MOV.U32 R40, RZ, RZ, -0x1 ;  /* 0xffffffffff287424 */ /* 0x000fe200078e00ff */
[----:B------:R0:W5:Y:S01]  /*0980*/  @!P1 LDG.E R20, desc[UR10][R4.64+0x28] ;  /* 0x0000280a04149981 */ /* 0x000162000c1e1900 */
[----:B------:R-:W-:-:S02]  /*0990*/  @!P0 LOP3.LUT R40, R41, 0x80000000, RZ, 0x3c, !PT ;  /* 0x8000000029288812 */ /* 0x000fc400078e3cff */
[----:B------:R-:W-:Y:S02]  /*09a0*/  ISETP.NE.AND P1, PT, R58, RZ, PT ;  /* 0x000000ff3a00720c */ /* 0x000fe40003f25270 */
[----:B------:R-:W-:Y:S01]  /*09b0*/  ISETP.NE.AND P0, PT, R59, RZ, PT ;  /* 0x000000ff3b00720c */ /* 0x000fe20003f05270 */
[----:B------:R-:W-:Y:S01]  /*09c0*/  IMAD.MOV.U32 R41, RZ, RZ, -0x1 ;  /* 0xffffffffff297424 */ /* 0x000fe200078e00ff */
[----:B------:R-:W-:Y:S02]  /*09d0*/  UMOV UR4, 0x400 ;  /* 0x0000040000047882 */ /* 0x000fe40000000000 */
[----:B------:R-:W-:-:S07]  /*09e0*/  ULEA UR4, UR5, UR4, 0x18 ;  /* 0x0000000405047291 */ /* 0x000fce000f8ec0ff */
[----:B------:R0:W5:Y:S02]  /*09f0*/  @!P1 LDG.E R23, desc[UR10][R4.64+0x34] ;  /* 0x0000340a04179981 */ /* 0x000164000c1e1900 */
[----:B------:R-:W-:Y:S02]  /*0a00*/  @!P0 LOP3.LUT R41, R42, 0x80000000, RZ, 0x3c, !PT ;  /* 0x800000002a298812 */ /* 0x000fe400078e3cff */
[----:B------:R0:W5:Y:S01]  /*0a10*/  @!P0 LDG.E R22, desc[UR10][R4.64+0x30] ;  /* 0x0000300a04168981 */ /* 0x000162000c1e1900 */
[----:B------:R-:W1:Y:S01]  /*0a20*/  S2R R42, SR_LANEID ;  /* 0x00000000002a7919 */ /* 0x000e620000000000 */
[----:B------:R-:W-:Y:S01]  /*0a30*/  LEA R49, R0, UR4, 0x2 ;  /* 0x0000000400317c11 */ /* 0x000fe2000f8e10ff */
[----:B------:R-:W-:Y:S01]  /*0a40*/  IMAD.MOV.U32 R44, RZ, RZ, -0x1 ;  /* 0xffffffffff2c7424 */ /* 0x000fe200078e00ff */
[----:B------:R-:W-:Y:S01]  /*0a50*/  SHF.R.U32.HI R124, RZ, 0x5, R0 ;  /* 0x00000005ff7c7819 */ /* 0x000fe20000011600 */
[----:B------:R-:W-:Y:S01]  /*0a60*/  IMAD.MOV.U32 R45, RZ, RZ, -0x1 ;  /* 0xffffffffff2d7424 */ /* 0x000fe200078e00ff */
[----:B------:R-:W-:Y:S01]  /*0a70*/  @!P2 LOP3.LUT R44, R46, 0x80000000, RZ, 0x3c, !PT ;  /* 0x800000002e2ca812 */ /* 0x000fe200078e3cff */
[----:B------:R-:W-:Y:S01]  /*0a80*/  IMAD R51, R0, 0x80, R49 ;  /* 0x0000008000337824 */ /* 0x000fe200078e0231 */
[----:B------:R-:W-:Y:S01]  /*0a90*/  @!P3 LOP3.LUT R45, R47, 0x80000000, RZ, 0x3c, !PT ;  /* 0x800000002f2db812 */ /* 0x000fe200078e3cff */
[----:B------:R-:W-:Y:S01]  /*0aa0*/  IMAD.MOV.U32 R46, RZ, RZ, -0x1 ;  /* 0xffffffffff2e7424 */ /* 0x000fe200078e00ff */
[----:B------:R-:W-:Y:S01]  /*0ab0*/  @!P4 LOP3.LUT R46, R50, 0x80000000, RZ, 0x3c, !PT ;  /* 0x80000000322ec812 */ /* 0x000fe200078e3cff */
[----:B------:R-:W-:Y:S01]  /*0ac0*/  IMAD.MOV.U32 R43, RZ, RZ, -0x1 ;  /* 0xffffffffff2b7424 */ /* 0x000fe200078e00ff */
[----:B------:R-:W-:Y:S01]  /*0ad0*/  @!P1 LOP3.LUT R43, R62, 0x80000000, RZ, 0x3c, !PT ;  /* 0x800000003e2b9812 */ /* 0x000fe200078e3cff */
[----:B------:R-:W-:Y:S01]  /*0ae0*/  IMAD.MOV.U32 R47, RZ, RZ, -0x1 ;  /* 0xffffffffff2f7424 */ /* 0x000fe200078e00ff */
[----:B------:R-:W-:Y:S01]  /*0af0*/  @!P5 LOP3.LUT R47, R9, 0x80000000, RZ, 0x3c, !PT ;  /* 0x80000000092fd812 */ /* 0x000fe200078e3cff */
[----:B------:R-:W-:Y:S01]  /*0b00*/  IMAD.MOV.U32 R48, RZ, RZ, -0x1 ;  /* 0xffffffffff307424 */ /* 0x000fe200078e00ff */
[----:B------:R-:W-:Y:S01]  /*0b10*/  @!P6 LOP3.LUT R48, R52, 0x80000000, RZ, 0x3c, !PT ;  /* 0x800000003430e812 */ /* 0x000fe200078e3cff */
[----:B------:R-:W-:Y:S01]  /*0b20*/  IMAD R53, R0, -0x38, R51 ;  /* 0xffffffc800357824 */ /* 0x000fe200078e0233 */
[----:B------:R-:W-:Y:S01]  /*0b30*/  LEA R50, R124, UR4, 0x2 ;  /* 0x000000047c327c11 */ /* 0x000fe2000f8e10ff */
[----:B------:R-:W-:-:S02]  /*0b40*/  UIADD3 UR8, UPT, UPT, UR6, 0x6, URZ ;  /* 0x0000000606087890 */ /* 0x000fc4000fffe0ff */
[----:B------:R-:W-:Y:S01]  /*0b50*/  UIADD3 UR5, UPT, UPT, -UR6, UR7, URZ ;  /* 0x0000000706057290 */ /* 0x000fe2000fffe1ff */
[----:B0-----:R-:W-:Y:S11]  /*0b60*/  BAR.SYNC.DEFER_BLOCKING 0x0 ;  /* 0x0000000000007b1d */ /* 0x001ff60000010000 */
.L_x_239:
[----:B------:R-:W-:Y:S01]  /*0b70*/  UISETP.LT.AND UP0, UPT, UR5, 0x6, UPT ;  /* 0x000000060500788c */ /* 0x000fe2000bf01270 */
[----:B------:R-:W-:Y:S01]  /*0b80*/  STS [R49], RZ ;  /* 0x000000ff31007388 */ /* 0x000fe20000000800 */
[----:B------:R-:W-:Y:S01]  /*0b90*/  UIADD3 UR6, UPT, UPT, UR8, -0x6, URZ ;  /* 0xfffffffa08067890 */ /* 0x000fe2000fffe0ff */
[----:B-1----:R-:W-:Y:S01]  /*0ba0*/  ISETP.NE.AND P1, PT, R42, 0x1f, PT ;  /* 0x0000001f2a00780c */ /* 0x002fe20003f25270 */
[----:B------:R-:W-:Y:S01]  /*0bb0*/  USEL UR4, UR5, 0x6, UP0 ;  /* 0x0000000605047887 */ /* 0x000fe20008000000 */
[----:B------:R-:W-:Y:S01]  /*0bc0*/  STS [R49+0x400], RZ ;  /* 0x000400ff31007388 */ /* 0x000fe20000000800 */
[C---:B------:R-:W-:Y:S01]  /*0bd0*/  ISETP.NE.AND P2, PT, R124.reuse, 0x6, PT ;  /* 0x000000067c00780c */ /* 0x040fe20003f45270 */
[----:B------:R-:W-:Y:S01]  /*0be0*/  UISETP.GE.AND UP0, UPT, UR8, UR9, UPT ;  /* 0x000000090800728c */ /* 0x000fe2000bf06270 */
[----:B0-----:R-:W-:Y:S01]  /*0bf0*/  SHF.R.U32.HI R4, RZ, UR6, R29 ;  /* 0x00000006ff047c19 */ /* 0x001fe2000801161d */
[----:B------:R-:W-:Y:S01]  /*0c00*/  UBMSK UR4, URZ, UR4 ;  /* 0x00000004ff04729b */ /* 0x000fe20008000000 */
[----:B------:R-:W-:Y:S01]  /*0c10*/  STS [R49+0x800], RZ ;  /* 0x000800ff31007388 */ /* 0x000fe20000000800 */
[----:B------:R-:W-:-:S03]  /*0c20*/  ISETP.NE.AND P3, PT, R124, 0x7, PT ;  /* 0x000000077c00780c */ /* 0x000fc60003f65270 */
[----:B------:R-:W-:Y:S01]  /*0c30*/  STS [R49+0xc00], RZ ;  /* 0x000c00ff31007388 */ /* 0x000fe20000000800 */
[----:B------:R-:W-:-:S03]  /*0c40*/  LOP3.LUT R4, R4, UR4, RZ, 0xc0, !PT ;  /* 0x0000000404047c12 */ /* 0x000fc6000f8ec0ff */
[----:B------:R-:W-:Y:S02]  /*0c50*/  STS [R49+0x1000], RZ ;  /* 0x001000ff31007388 */ /* 0x000fe40000000800 */
[----:B------:R-:W-:Y:S01]  /*0c60*/  IMAD.SHL.U32 R5, R4, 0x400, RZ ;  /* 0x0000040004057824 */ /* 0x000fe200078e00ff */
[----:B------:R-:W-:Y:S01]  /*0c70*/  SHF.R.U32.HI R4, RZ, 0x4, R4 ;  /* 0x00000004ff047819 */ /* 0x000fe20000011604 */
[----:B------:R-:W-:Y:S03]  /*0c80*/  STS [R49+0x1400], RZ ;  /* 0x001400ff31007388 */ /* 0x000fe60000000800 */
[----:B------:R-:W-:Y:S01]  /*0c90*/  LOP3.LUT R54, R5, 0x7c00, RZ, 0xc0, !PT ;  /* 0x00007c0005367812 */ /* 0x000fe200078ec0ff */
[----:B------:R-:W-:Y:S01]  /*0ca0*/  STS [R49+0x1800], RZ ;  /* 0x001800ff31007388 */ /* 0x000fe20000000800 */
[----:B------:R-:W-:-:S03]  /*0cb0*/  LOP3.LUT R4, R4, 0xffffffe, RZ, 0xc0, !PT ;  /* 0x0ffffffe04047812 */ /* 0x000fc600078ec0ff */
[----:B------:R-:W-:Y:S01]  /*0cc0*/  STS [R49+0x1c00], RZ ;  /* 0x001c00ff31007388 */ /* 0x000fe20000000800 */
[----:B------:R-:W-:Y:S02]  /*0cd0*/  IADD3 R54, PT, PT, R4, R49, R54 ;  /* 0x0000003104367210 */ /* 0x000fe40007ffe036 */
[----:B------:R-:W-:Y:S01]  /*0ce0*/  SHF.R.U32.HI R4, RZ, UR6, R30 ;  /* 0x00000006ff047c19 */ /* 0x000fe2000801161e */
[----:B------:R-:W-:Y:S03]  /*0cf0*/  STS [R49+0x2000], RZ ;  /* 0x002000ff31007388 */ /* 0x000fe60000000800 */
[----:B------:R-:W-:Y:S01]  /*0d00*/  LOP3.LUT R4, R4, UR4, RZ, 0xc0, !PT ;  /* 0x0000000404047c12 */ /* 0x000fe2000f8ec0ff */
[----:B------:R-:W-:Y:S04]  /*0d10*/  STS [R49+0x2400], RZ ;  /* 0x002400ff31007388 */ /* 0x000fe80000000800 */
[----:B------:R-:W-:Y:S01]  /*0d20*/  STS [R49+0x2800], RZ ;  /* 0x002800ff31007388 */ /* 0x000fe20000000800 */
[----:B------:R-:W-:Y:S01]  /*0d30*/  IMAD.SHL.U32 R5, R4, 0x400, RZ ;  /* 0x0000040004057824 */ /* 0x000fe200078e00ff */
[----:B------:R-:W-:-:S02]  /*0d40*/  SHF.R.U32.HI R4, RZ, 0x4, R4 ;  /* 0x00000004ff047819 */ /* 0x000fc40000011604 */
[----:B------:R-:W-:Y:S02]  /*0d50*/  STS [R49+0x2c00], RZ ;  /* 0x002c00ff31007388 */ /* 0x000fe40000000800 */
[----:B------:R-:W-:Y:S02]  /*0d60*/  LOP3.LUT R56, R5, 0x7c00, RZ, 0xc0, !PT ;  /* 0x00007c0005387812 */ /* 0x000fe400078ec0ff */
        /* <DEDUP_REMOVED lines=32> */
[----:B------:R-:W0:Y:S02]  /*0f70*/  LDS.U16 R52, [R54] ;  /* 0x0000000036347984 */ /* 0x000e240000000400 */
[----:B0-----:R-:W-:-:S05]  /*0f80*/  VIADD R5, R52, 0x1 ;  /* 0x0000000134057836 */ /* 0x001fca0000000000 */
[----:B------:R0:W-:Y:S04]  /*0f90*/  STS.U16 [R54], R5 ;  /* 0x0000000536007388 */ /* 0x0001e80000000400 */
[----:B------:R-:W1:Y:S01]  /*0fa0*/  LDS.U16 R57, [R56] ;  /* 0x0000000038397984 */ /* 0x000e620000000400 */
[----:B0-----:R-:W-:Y:S01]  /*0fb0*/  IMAD.SHL.U32 R5, R4, 0x400, RZ ;  /* 0x0000040004057824 */ /* 0x001fe200078e00ff */
[----:B------:R-:W-:-:S04]  /*0fc0*/  SHF.R.U32.HI R4, RZ, 0x4, R4 ;  /* 0x00000004ff047819 */ /* 0x000fc80000011604 */
[----:B------:R-:W-:Y:S02]  /*0fd0*/  LOP3.LUT R60, R5, 0x7c00, RZ, 0xc0, !PT ;  /* 0x00007c00053c7812 */ /* 0x000fe400078ec0ff */
[----:B------:R-:W-:-:S04]  /*0fe0*/  LOP3.LUT R4, R4, 0xffffffe, RZ, 0xc0, !PT ;  /* 0x0ffffffe04047812 */ /* 0x000fc800078ec0ff */
[----:B------:R-:W-:Y:S02]  /*0ff0*/  IADD3 R60, PT, PT, R4, R49, R60 ;  /* 0x00000031043c7210 */ /* 0x000fe40007ffe03c */
[----:B------:R-:W-:-:S04]  /*1000*/  SHF.R.U32.HI R4, RZ, UR6, R33 ;  /* 0x00000006ff047c19 */ /* 0x000fc80008011621 */
[----:B------:R-:W-:-:S05]  /*1010*/  LOP3.LUT R4, R4, UR4, RZ, 0xc0, !PT ;  /* 0x0000000404047c12 */ /* 0x000fca000f8ec0ff */
[----:B------:R-:W-:Y:S01]  /*1020*/  IMAD.SHL.U32 R6, R4, 0x400, RZ ;  /* 0x0000040004067824 */ /* 0x000fe200078e00ff */
[----:B------:R-:W-:-:S04]  /*1030*/  SHF.R.U32.HI R4, RZ, 0x4, R4 ;  /* 0x00000004ff047819 */ /* 0x000fc80000011604 */
[----:B------:R-:W-:Y:S02]  /*1040*/  LOP3.LUT R6, R6, 0x7c00, RZ, 0xc0, !PT ;  /* 0x00007c0006067812 */ /* 0x000fe400078ec0ff */
[----:B------:R-:W-:-:S04]  /*1050*/  LOP3.LUT R4, R4, 0xffffffe, RZ, 0xc0, !PT ;  /* 0x0ffffffe04047812 */ /* 0x000fc800078ec0ff */
[----:B------:R-:W-:Y:S01]  /*1060*/  IADD3 R62, PT, PT, R4, R49, R6 ;  /* 0x00000031043e7210 */ /* 0x000fe20007ffe006 */
[----:B-1----:R-:W-:Y:S01]  /*1070*/  VIADD R7, R57, 0x1 ;  /* 0x0000000139077836 */ /* 0x002fe20000000000 */
[----:B------:R-:W-:-:S04]  /*1080*/  SHF.R.U32.HI R4, RZ, UR6, R34 ;  /* 0x00000006ff047c19 */ /* 0x000fc80008011622 */
[----:B------:R-:W-:Y:S01]  /*1090*/  STS.U16 [R56], R7 ;  /* 0x0000000738007388 */ /* 0x000fe20000000400 */
[----:B------:R-:W-:-:S03]  /*10a0*/  LOP3.LUT R4, R4, UR4, RZ, 0xc0, !PT ;  /* 0x0000000404047c12 */ /* 0x000fc6000f8ec0ff */
        /* <DEDUP_REMOVED lines=129> */
[----:B------:R-:W-:Y:S01]  /*18c0*/  SHF.R.U32.HI R4, RZ, UR6, R48 ;  /* 0x00000006ff047c19 */ /* 0x000fe20008011630 */
[----:B------:R-:W0:Y:S03]  /*18d0*/  S2UR UR6, SR_CgaCtaId ;  /* 0x00000000000679c3 */ /* 0x000e260000008800 */
[----:B------:R-:W-:Y:S01]  /*18e0*/  LOP3.LUT R4, R4, UR4, RZ, 0xc0, !PT ;  /* 0x0000000404047c12 */ /* 0x000fe2000f8ec0ff */
[----:B------:R-:W-:-:S04]  /*18f0*/  UMOV UR4, 0x400 ;  /* 0x0000040000047882 */ /* 0x000fc80000000000 */
[----:B------:R-:W-:Y:S01]  /*1900*/  IMAD.SHL.U32 R6, R4, 0x400, RZ ;  /* 0x0000040004067824 */ /* 0x000fe200078e00ff */
[----:B------:R-:W-:-:S04]  /*1910*/  SHF.R.U32.HI R4, RZ, 0x4, R4 ;  /* 0x00000004ff047819 */ /* 0x000fc80000011604 */
[----:B------:R-:W-:Y:S02]  /*1920*/  LOP3.LUT R6, R6, 0x7c00, RZ, 0xc0, !PT ;  /* 0x00007c0006067812 */ /* 0x000fe400078ec0ff */
[----:B------:R-:W-:-:S04]  /*1930*/  LOP3.LUT R4, R4, 0xffffffe, RZ, 0xc0, !PT ;  /* 0x0ffffffe04047812 */ /* 0x000fc800078ec0ff */
[----:B------:R-:W-:Y:S01]  /*1940*/  IADD3 R90, PT, PT, R4, R49, R6 ;  /* 0x00000031045a7210 */ /* 0x000fe20007ffe006 */
[----:B-1----:R-:W-:Y:S01]  /*1950*/  VIADD R7, R85, 0x1 ;  /* 0x0000000155077836 */ /* 0x002fe20000000000 */
[----:B0-----:R-:W-:-:S04]  /*1960*/  ULEA UR4, UR6, UR4, 0x18 ;  /* 0x0000000406047291 */ /* 0x001fc8000f8ec0ff */
[----:B------:R-:W-:Y:S04]  /*1970*/  STS.U16 [R84], R7 ;  /* 0x0000000754007388 */ /* 0x000fe80000000400 */
[----:B------:R-:W0:Y:S02]  /*1980*/  LDS.U16 R87, [R86] ;  /* 0x0000000056577984 */ /* 0x000e240000000400 */
[----:B0-----:R-:W-:-:S05]  /*1990*/  VIADD R5, R87, 0x1 ;  /* 0x0000000157057836 */ /* 0x001fca0000000000 */
[----:B------:R-:W-:Y:S04]  /*19a0*/  STS.U16 [R86], R5 ;  /* 0x0000000556007388 */ /* 0x000fe80000000400 */
[----:B------:R-:W0:Y:S02]  /*19b0*/  LDS.U16 R89, [R88] ;  /* 0x0000000058597984 */ /* 0x000e240000000400 */
[----:B0-----:R-:W-:-:S05]  /*19c0*/  VIADD R7, R89, 0x1 ;  /* 0x0000000159077836 */ /* 0x001fca0000000000 */
[----:B------:R-:W-:Y:S04]  /*19d0*/  STS.U16 [R88], R7 ;  /* 0x0000000758007388 */ /* 0x000fe80000000400 */
[----:B------:R-:W0:Y:S02]  /*19e0*/  LDS.U16 R91, [R90] ;  /* 0x000000005a5b7984 */ /* 0x000e240000000400 */
[----:B0-----:R-:W-:-:S05]  /*19f0*/  VIADD R5, R91, 0x1 ;  /* 0x000000015b057836 */ /* 0x001fca0000000000 */
[----:B------:R-:W-:Y:S01]  /*1a00*/  STS.U16 [R90], R5 ;  /* 0x000000055a007388 */ /* 0x000fe20000000400 */
[----:B------:R-:W-:Y:S06]  /*1a10*/  BAR.SYNC.DEFER_BLOCKING 0x0 ;  /* 0x0000000000007b1d */ /* 0x000fec0000010000 */
[----:B------:R-:W-:Y:S04]  /*1a20*/  LDS R92, [R51] ;  /* 0x00000000335c7984 */ /* 0x000fe80000000800 */
[----:B------:R-:W0:Y:S04]  /*1a30*/  LDS R93, [R51+0x4] ;  /* 0x00000400335d7984 */ /* 0x000e280000000800 */
[----:B------:R-:W1:Y:S04]  /*1a40*/  LDS R94, [R51+0x8] ;  /* 0x00000800335e7984 */ /* 0x000e680000000800 */
[----:B------:R-:W2:Y:S04]  /*1a50*/  LDS R95, [R51+0xc] ;  /* 0x00000c00335f7984 */ /* 0x000ea80000000800 */
[----:B------:R-:W3:Y:S04]  /*1a60*/  LDS R96, [R51+0x10] ;  /* 0x0000100033607984 */ /* 0x000ee80000000800 */
[----:B------:R-:W4:Y:S04]  /*1a70*/  LDS R97, [R51+0x14] ;  /* 0x0000140033617984 */ /* 0x000f280000000800 */
[----:B------:R-:W4:Y:S04]  /*1a80*/  LDS R98, [R51+0x18] ;  /* 0x0000180033627984 */ /* 0x000f280000000800 */
[----:B------:R-:W4:Y:S04]  /*1a90*/  LDS R99, [R51+0x1c] ;  /* 0x00001c0033637984 */ /* 0x000f280000000800 */
[----:B------:R-:W4:Y:S04]  /*1aa0*/  LDS R100, [R51+0x20] ;  /* 0x0000200033647984 */ /* 0x000f280000000800 */
[----:B------:R-:W4:Y:S04]  /*1ab0*/  LDS R101, [R51+0x24] ;  /* 0x0000240033657984 */ /* 0x000f280000000800 */
[----:B------:R-:W4:Y:S04]  /*1ac0*/  LDS R102, [R51+0x28] ;  /* 0x0000280033667984 */ /* 0x000f280000000800 */
[----:B------:R-:W4:Y:S01]  /*1ad0*/  LDS R103, [R51+0x2c] ;  /* 0x00002c0033677984 */ /* 0x000f220000000800 */
[----:B0-----:R-:W-:-:S03]  /*1ae0*/  IMAD.IADD R93, R92, 0x1, R93 ;  /* 0x000000015c5d7824 */ /* 0x001fc600078e025d */
[----:B------:R-:W0:Y:S01]  /*1af0*/  LDS R104, [R51+0x30] ;  /* 0x0000300033687984 */ /* 0x000e220000000800 */
[----:B-1----:R-:W-:-:S03]  /*1b00*/  IMAD.IADD R94, R94, 0x1, R93 ;  /* 0x000000015e5e7824 */ /* 0x002fc600078e025d */
[----:B------:R-:W1:Y:S01]  /*1b10*/  LDS R105, [R51+0x34] ;  /* 0x0000340033697984 */ /* 0x000e620000000800 */
[----:B--2---:R-:W-:-:S03]  /*1b20*/  IMAD.IADD R95, R95, 0x1, R94 ;  /* 0x000000015f5f7824 */ /* 0x004fc600078e025e */
[----:B------:R-:W2:Y:S01]  /*1b30*/  LDS R106, [R51+0x38] ;  /* 0x00003800336a7984 */ /* 0x000ea20000000800 */
[----:B---3--:R-:W-:-:S03]  /*1b40*/  IMAD.IADD R96, R96, 0x1, R95 ;  /* 0x0000000160607824 */ /* 0x008fc600078e025f */
[----:B------:R-:W3:Y:S01]  /*1b50*/  LDS R107, [R51+0x3c] ;  /* 0x00003c00336b7984 */ /* 0x000ee20000000800 */
[----:B----4-:R-:W-:-:S03]  /*1b60*/  IMAD.IADD R97, R97, 0x1, R96 ;  /* 0x0000000161617824 */ /* 0x010fc600078e0260 */
[----:B------:R-:W4:Y:S01]  /*1b70*/  LDS R108, [R51+0x40] ;  /* 0x00004000336c7984 */ /* 0x000f220000000800 */
[----:B------:R-:W-:-:S03]  /*1b80*/  IMAD.IADD R98, R98, 0x1, R97 ;  /* 0x0000000162627824 */ /* 0x000fc600078e0261 */
        /* <DEDUP_REMOVED lines=31> */
[----:B------:R-:W-:-:S04]  /*1d80*/  IMAD.IADD R114, R114, 0x1, R113 ;  /* 0x0000000172727824 */ /* 0x000fc800078e0271 */
[----:B0-----:R-:W-:-:S04]  /*1d90*/  IMAD.IADD R115, R115, 0x1, R114 ;  /* 0x0000000173737824 */ /* 0x001fc800078e0272 */
[----:B-1----:R-:W-:-:S04]  /*1da0*/  IMAD.IADD R116, R116, 0x1, R115 ;  /* 0x0000000174747824 */ /* 0x002fc800078e0273 */
[----:B--2---:R-:W-:-:S04]  /*1db0*/  IMAD.IADD R117, R117, 0x1, R116 ;  /* 0x0000000175757824 */ /* 0x004fc800078e0274 */
[----:B---3--:R-:W-:-:S04]  /*1dc0*/  IMAD.IADD R118, R118, 0x1, R117 ;  /* 0x0000000176767824 */ /* 0x008fc800078e0275 */
[----:B----4-:R-:W-:-:S04]  /*1dd0*/  IMAD.IADD R119, R119, 0x1, R118 ;  /* 0x0000000177777824 */ /* 0x010fc800078e0276 */
[----:B------:R-:W-:-:S04]  /*1de0*/  IMAD.IADD R120, R120, 0x1, R119 ;  /* 0x0000000178787824 */ /* 0x000fc800078e0277 */
[----:B------:R-:W-:-:S04]  /*1df0*/  IMAD.IADD R121, R121, 0x1, R120 ;  /* 0x0000000179797824 */ /* 0x000fc800078e0278 */
[----:B------:R-:W-:-:S04]  /*1e00*/  IMAD.IADD R122, R122, 0x1, R121 ;  /* 0x000000017a7a7824 */ /* 0x000fc800078e0279 */
[----:B------:R-:W-:-:S04]  /*1e10*/  IMAD.IADD R123, R123, 0x1, R122 ;  /* 0x000000017b7b7824 */ /* 0x000fc800078e027a */
[----:B------:R-:W-:-:S05]  /*1e20*/  IMAD.IADD R125, R4, 0x1, R123 ;  /* 0x00000001047d7824 */ /* 0x000fca00078e027b */
        /* <DEDUP_REMOVED lines=8> */
[----:B------:R-:W0:Y:S02]  /*1eb0*/  SHFL.UP P0, R126, R127, 0x10, RZ ;  /* 0x060000007f7e7989 */ /* 0x000e2400000000ff */
[----:B0-----:R-:W-:Y:S01]  /*1ec0*/  @P0 IMAD.IADD R126, R127, 0x1, R126 ;  /* 0x000000017f7e0824 */ /* 0x001fe200078e027e */
[----:B------:R-:W-:-:S03]  /*1ed0*/  ISETP.NE.AND P0, PT, R124, 0x1, PT ;  /* 0x000000017c00780c */ /* 0x000fc60003f05270 */
[----:B------:R-:W-:Y:S01]  /*1ee0*/  IMAD.IADD R125, R126, 0x1, -R125 ;  /* 0x000000017e7d7824 */ /* 0x000fe200078e0a7d */
[----:B------:R-:W-:Y:S01]  /*1ef0*/  @!P1 STS [R50+0x8400], R126 ;  /* 0x0084007e32009388 */ /* 0x000fe20000000800 */
[----:B------:R-:W-:Y:S01]  /*1f00*/  BAR.SYNC.DEFER_BLOCKING 0x0 ;  /* 0x0000000000007b1d */ /* 0x000fe20000010000 */
[----:B------:R-:W-:-:S05]  /*1f10*/  ISETP.NE.AND P1, PT, R124, 0x4, PT ;  /* 0x000000047c00780c */ /* 0x000fca0003f25270 */
[----:B------:R-:W0:Y:S04]  /*1f20*/  LDS.128 R4, [UR4+0x8400] ;  /* 0x00840004ff047984 */ /* 0x000e280008000c00 */
[----:B------:R-:W1:Y:S01]  /*1f30*/  LDS.128 R8, [UR4+0x8410] ;  /* 0x00841004ff087984 */ /* 0x000e620008000c00 */
[C---:B0-----:R-:W-:Y:S01]  /*1f40*/  SEL R55, R4.reuse, R55, !P0 ;  /* 0x0000003704377207 */ /* 0x041fe20004000000 */
[----:B------:R-:W-:Y:S01]  /*1f50*/  IMAD.IADD R5, R4, 0x1, R5 ;  /* 0x0000000104057824 */ /* 0x000fe200078e0205 */
[----:B------:R-:W-:-:S03]  /*1f60*/  ISETP.NE.AND P0, PT, R124, 0x2, PT ;  /* 0x000000027c00780c */ /* 0x000fc60003f05270 */
[----:B------:R-:W-:Y:S01]  /*1f70*/  IMAD.IADD R6, R6, 0x1, R5 ;  /* 0x0000000106067824 */ /* 0x000fe200078e0205 */
[----:B------:R-:W-:Y:S02]  /*1f80*/  SEL R55, R5, R55, !P0 ;  /* 0x0000003705377207 */ /* 0x000fe40004000000 */
[----:B------:R-:W-:Y:S01]  /*1f90*/  ISETP.NE.AND P0, PT, R124, 0x3, PT ;  /* 0x000000037c00780c */ /* 0x000fe20003f05270 */
[----:B------:R-:W-:-:S03]  /*1fa0*/  IMAD.IADD R7, R7, 0x1, R6 ;  /* 0x0000000107077824 */ /* 0x000fc600078e0206 */
[----:B------:R-:W-:Y:S01]  /*1fb0*/  SEL R55, R6, R55, !P0 ;  /* 0x0000003706377207 */ /* 0x000fe20004000000 */
[C---:B-1----:R-:W-:Y:S01]  /*1fc0*/  IMAD.IADD R8, R7.reuse, 0x1, R8 ;  /* 0x0000000107087824 */ /* 0x042fe200078e0208 */
[----:B------:R-:W-:Y:S02]  /*1fd0*/  ISETP.NE.AND P0, PT, R124, 0x5, PT ;  /* 0x000000057c00780c */ /* 0x000fe40003f05270 */
[----:B------:R-:W-:Y:S01]  /*1fe0*/  SEL R55, R7, R55, !P1 ;  /* 0x0000003707377207 */ /* 0x000fe20004800000 */
[----:B------:R-:W-:Y:S01]  /*1ff0*/  IMAD.IADD R9, R9, 0x1, R8 ;  /* 0x0000000109097824 */ /* 0x000fe200078e0208 */
[----:B------:R-:W-:Y:S02]  /*2000*/  ISETP.NE.AND P1, PT, R42, RZ, PT ;  /* 0x000000ff2a00720c */ /* 0x000fe40003f25270 */
[----:B------:R-:W-:Y:S01]  /*2010*/  SEL R55, R8, R55, !P0 ;  /* 0x0000003708377207 */ /* 0x000fe20004000000 */
[----:B------:R-:W-:Y:S01]  /*2020*/  IMAD.IADD R10, R10, 0x1, R9 ;  /* 0x000000010a0a7824 */ /* 0x000fe200078e0209 */
[----:B------:R-:W-:-:S02]  /*2030*/  ISETP.GT.U32.AND P0, PT, R0, 0x1f, PT ;  /* 0x0000001f0000780c */ /* 0x000fc40003f04070 */
[----:B------:R-:W-:Y:S01]  /*2040*/  SEL R55, R9, R55, !P2 ;  /* 0x0000003709377207 */ /* 0x000fe20005000000 */
[----:B------:R-:W-:Y:S01]  /*2050*/  IMAD.IADD R11, R11, 0x1, R10 ;  /* 0x000000010b0b7824 */ /* 0x000fe200078e020a */
[----:B------:R-:W-:Y:S02]  /*2060*/  ISETP.GT.U32.OR P2, PT, R0, 0x1f, P1 ;  /* 0x0000001f0000780c */ /* 0x000fe40000f44470 */
[----:B------:R-:W-:Y:S02]  /*2070*/  SEL R4, R125, RZ, P1 ;  /* 0x000000ff7d047207 */ /* 0x000fe40000800000 */
[----:B------:R-:W-:-:S05]  /*2080*/  SEL R55, R10, R55, !P3 ;  /* 0x000000370a377207 */ /* 0x000fca0005800000 */
[----:B------:R-:W-:Y:S01]  /*2090*/  @P0 IMAD.IADD R125, R55, 0x1, R4 ;  /* 0x00000001377d0824 */ /* 0x000fe200078e0204 */
[----:B------:R-:W-:-:S03]  /*20a0*/  ISETP.NE.AND P0, PT, R0, RZ, PT ;  /* 0x000000ff0000720c */ /* 0x000fc60003f05270 */
[----:B------:R-:W-:-:S05]  /*20b0*/  @!P2 IMAD.U32 R125, R11, 0x10000, RZ ;  /* 0x000100000b7da824 */ /* 0x000fca00078e00ff */
[----:B------:R-:W-:Y:S01]  /*20c0*/  @!P2 STS [UR4+0x8428], R125 ;  /* 0x0084287dff00a988 */ /* 0x000fe20008000804 */
[----:B------:R-:W-:Y:S06]  /*20d0*/  BAR.SYNC.DEFER_BLOCKING 0x0 ;  /* 0x0000000000007b1d */ /* 0x000fec0000010000 */
[----:B------:R-:W0:Y:S02]  /*20e0*/  LDS R4, [UR4+0x8428] ;  /* 0x00842804ff047984 */ /* 0x000e240008000800 */
[----:B0-----:R-:W-:-:S05]  /*20f0*/  SEL R4, R4, RZ, P0 ;  /* 0x000000ff04047207 */ /* 0x001fca0000000000 */
[----:B------:R-:W-:-:S04]  /*2100*/  IMAD.IADD R4, R4, 0x1, R125 ;  /* 0x0000000104047824 */ /* 0x000fc800078e027d */
[--C-:B------:R-:W-:Y:S01]  /*2110*/  IMAD.IADD R92, R92, 0x1, R4.reuse ;  /* 0x000000015c5c7824 */ /* 0x100fe200078e0204 */
[----:B------:R-:W-:Y:S01]  /*2120*/  STS [R51], R4 ;  /* 0x0000000433007388 */ /* 0x000fe20000000800 */
[--C-:B------:R-:W-:Y:S02]  /*2130*/  IMAD.IADD R6, R93, 0x1, R4.reuse ;  /* 0x000000015d067824 */ /* 0x100fe400078e0204 */
[--C-:B------:R-:W-:Y:S01]  /*2140*/  IMAD.IADD R94, R94, 0x1, R4.reuse ;  /* 0x000000015e5e7824 */ /* 0x100fe200078e0204 */
[----:B------:R-:W-:Y:S01]  /*2150*/  STS [R51+0x4], R92 ;  /* 0x0000045c33007388 */ /* 0x000fe20000000800 */
[--C-:B------:R-:W-:Y:S02]  /*2160*/  IMAD.IADD R8, R95, 0x1, R4.reuse ;  /* 0x000000015f087824 */ /* 0x100fe400078e0204 */
[--C-:B------:R-:W-:Y:S01]  /*2170*/  IMAD.IADD R96, R96, 0x1, R4.reuse ;  /* 0x0000000160607824 */ /* 0x100fe200078e0204 */
[----:B------:R-:W-:Y:S01]  /*2180*/  STS [R51+0x8], R6 ;  /* 0x0000080633007388 */ /* 0x000fe20000000800 */
[----:B------:R-:W-:-:S02]  /*2190*/  IMAD.IADD R10, R97, 0x1, R4 ;  /* 0x00000001610a7824 */ /* 0x000fc400078e0204 */
[--C-:B------:R-:W-:Y:S01]  /*21a0*/  IMAD.IADD R98, R98, 0x1, R4.reuse ;  /* 0x0000000162627824 */ /* 0x100fe200078e0204 */
[----:B------:R-:W-:Y:S01]  /*21b0*/  STS [R51+0xc], R94 ;  /* 0x00000c5e33007388 */ /* 0x000fe20000000800 */
        /* <DEDUP_REMOVED lines=36> */
[----:B------:R-:W-:-:S03]  /*2400*/  IMAD.IADD R150, R123, 0x1, R4 ;  /* 0x000000017b967824 */ /* 0x000fc600078e0204 */
[----:B------:R-:W-:Y:S04]  /*2410*/  STS [R51+0x40], R134 ;  /* 0x0000408633007388 */ /* 0x000fe80000000800 */
        /* <DEDUP_REMOVED lines=15> */
[----:B------:R-:W-:Y:S01]  /*2510*/  STS [R51+0x80], R150 ;  /* 0x0000809633007388 */ /* 0x000fe20000000800 */
[----:B------:R-:W-:Y:S06]  /*2520*/  BAR.SYNC.DEFER_BLOCKING 0x0 ;  /* 0x0000000000007b1d */ /* 0x000fec0000010000 */
[----:B------:R-:W0:Y:S04]  /*2530*/  LDS.U16 R5, [R54] ;  /* 0x0000000036057984 */ /* 0x000e280000000400 */
[----:B------:R-:W1:Y:S04]  /*2540*/  LDS.U16 R56, [R56] ;  /* 0x0000000038387984 */ /* 0x000e680000000400 */
[----:B------:R-:W2:Y:S04]  /*2550*/  LDS.U16 R58, [R58] ;  /* 0x000000003a3a7984 */ /* 0x000ea80000000400 */
[----:B------:R-:W3:Y:S04]  /*2560*/  LDS.U16 R60, [R60] ;  /* 0x000000003c3c7984 */ /* 0x000ee80000000400 */
[----:B------:R-:W4:Y:S04]  /*2570*/  LDS.U16 R62, [R62] ;  /* 0x000000003e3e7984 */ /* 0x000f280000000400 */
[----:B------:R-:W4:Y:S04]  /*2580*/  LDS.U16 R64, [R64] ;  /* 0x0000000040407984 */ /* 0x000f280000000400 */
[----:B------:R-:W4:Y:S04]  /*2590*/  LDS.U16 R66, [R66] ;  /* 0x0000000042427984 */ /* 0x000f280000000400 */
[----:B------:R-:W4:Y:S04]  /*25a0*/  LDS.U16 R68, [R68] ;  /* 0x0000000044447984 */ /* 0x000f280000000400 */
[----:B------:R-:W4:Y:S04]  /*25b0*/  LDS.U16 R70, [R70] ;  /* 0x0000000046467984 */ /* 0x000f280000000400 */
[----:B------:R-:W4:Y:S04]  /*25c0*/  LDS.U16 R72, [R72] ;  /* 0x0000000048487984 */ /* 0x000f280000000400 */
[----:B------:R-:W4:Y:S01]  /*25d0*/  LDS.U16 R74, [R74] ;  /* 0x000000004a4a7984 */ /* 0x000f220000000400 */
[----:B0-----:R-:W-:-:S03]  /*25e0*/  IMAD.IADD R5, R52, 0x1, R5 ;  /* 0x0000000134057824 */ /* 0x001fc600078e0205 */
[----:B------:R-:W0:Y:S01]  /*25f0*/  LDS.U16 R76, [R76] ;  /* 0x000000004c4c7984 */ /* 0x000e220000000400 */
[----:B-1----:R-:W-:-:S03]  /*2600*/  IMAD.IADD R56, R57, 0x1, R56 ;  /* 0x0000000139387824 */ /* 0x002fc600078e0238 */
[----:B------:R-:W1:Y:S01]  /*2610*/  LDS.U16 R78, [R78] ;  /* 0x000000004e4e7984 */ /* 0x000e620000000400 */
[----:B--2---:R-:W-:-:S03]  /*2620*/  IMAD.IADD R58, R59, 0x1, R58 ;  /* 0x000000013b3a7824 */ /* 0x004fc600078e023a */
[----:B------:R-:W2:Y:S01]  /*2630*/  LDS.U16 R80, [R80] ;  /* 0x0000000050507984 */ /* 0x000ea20000000400 */
[----:B---3--:R-:W-:-:S03]  /*2640*/  IMAD.IADD R60, R61, 0x1, R60 ;  /* 0x000000013d3c7824 */ /* 0x008fc600078e023c */
[----:B------:R-:W3:Y:S01]  /*2650*/  LDS.U16 R82, [R82] ;  /* 0x0000000052527984 */ /* 0x000ee20000000400 */
[----:B----4-:R-:W-:-:S03]  /*2660*/  IMAD.IADD R62, R63, 0x1, R62 ;  /* 0x000000013f3e7824 */ /* 0x010fc600078e023e */
[----:B------:R-:W4:Y:S01]  /*2670*/  LDS.U16 R84, [R84] ;  /* 0x0000000054547984 */ /* 0x000f220000000400 */
[----:B------:R-:W-:-:S03]  /*2680*/  IMAD.IADD R64, R65, 0x1, R64 ;  /* 0x0000000141407824 */ /* 0x000fc600078e0240 */
[----:B------:R-:W4:Y:S01]  /*2690*/  LDS.U16 R86, [R86] ;  /* 0x0000000056567984 */ /* 0x000f220000000400 */
[----:B------:R-:W-:-:S03]  /*26a0*/  IMAD.IADD R66, R67, 0x1, R66 ;  /* 0x0000000143427824 */ /* 0x000fc600078e0242 */
[----:B------:R-:W4:Y:S01]  /*26b0*/  LDS.U16 R88, [R88] ;  /* 0x0000000058587984 */ /* 0x000f220000000400 */
[----:B------:R-:W-:-:S03]  /*26c0*/  IMAD.IADD R68, R69, 0x1, R68 ;  /* 0x0000000145447824 */ /* 0x000fc600078e0244 */
[----:B------:R-:W4:Y:S01]  /*26d0*/  LDS.U16 R90, [R90] ;  /* 0x000000005a5a7984 */ /* 0x000f220000000400 */
[----:B------:R-:W-:Y:S02]  /*26e0*/  IMAD.IADD R70, R71, 0x1, R70 ;  /* 0x0000000147467824 */ /* 0x000fe400078e0246 */
[----:B------:R-:W-:Y:S02]  /*26f0*/  IMAD.IADD R72, R73, 0x1, R72 ;  /* 0x0000000149487824 */ /* 0x000fe400078e0248 */
[----:B------:R-:W-:Y:S02]  /*2700*/  IMAD.IADD R74, R75, 0x1, R74 ;  /* 0x000000014b4a7824 */ /* 0x000fe400078e024a */
[----:B0-----:R-:W-:Y:S02]  /*2710*/  IMAD.IADD R76, R77, 0x1, R76 ;  /* 0x000000014d4c7824 */ /* 0x001fe400078e024c */
[----:B-1----:R-:W-:Y:S02]  /*2720*/  IMAD.IADD R78, R79, 0x1, R78 ;  /* 0x000000014f4e7824 */ /* 0x002fe400078e024e */
[----:B--2---:R-:W-:-:S02]  /*2730*/  IMAD.IADD R80, R81, 0x1, R80 ;  /* 0x0000000151507824 */ /* 0x004fc400078e0250 */
[----:B---3--:R-:W-:Y:S02]  /*2740*/  IMAD.IADD R82, R83, 0x1, R82 ;  /* 0x0000000153527824 */ /* 0x008fe400078e0252 */
[----:B----4-:R-:W-:Y:S02]  /*2750*/  IMAD.IADD R84, R85, 0x1, R84 ;  /* 0x0000000155547824 */ /* 0x010fe400078e0254 */
[----:B------:R-:W-:Y:S02]  /*2760*/  IMAD.IADD R86, R87, 0x1, R86 ;  /* 0x0000000157567824 */ /* 0x000fe400078e0256 */
[----:B------:R-:W-:Y:S02]  /*2770*/  IMAD.IADD R88, R89, 0x1, R88 ;  /* 0x0000000159587824 */ /* 0x000fe400078e0258 */
[----:B------:R-:W-:Y:S01]  /*2780*/  IMAD.IADD R90, R91, 0x1, R90 ;  /* 0x000000015b5a7824 */ /* 0x000fe200078e025a */
[----:B------:R-:W-:Y:S06]  /*2790*/  BAR.SYNC.DEFER_BLOCKING 0x0 ;  /* 0x0000000000007b1d */ /* 0x000fec0000010000 */
[----:B------:R-:W-:Y:S05]  /*27a0*/  BRA.U UP0, `(.L_x_238) ;  /* 0x0000000500987547 */ /* 0x000fea000b800000 */
[----:B------:R-:W-:Y:S01]  /*27b0*/  LEA R4, R5, UR4, 0x2 ;  /* 0x0000000405047c11 */ /* 0x000fe2000f8e10ff */
[----:B------:R-:W-:Y:S01]  /*27c0*/  UIADD3 UR8, UPT, UPT, UR8, 0x6, URZ ;  /* 0x0000000608087890 */ /* 0x000fe2000fffe0ff */
[----:B------:R-:W-:Y:S01]  /*27d0*/  LEA R5, R56, UR4, 0x2 ;  /* 0x0000000438057c11 */ /* 0x000fe2000f8e10ff */
[----:B------:R-:W-:Y:S01]  /*27e0*/  UIADD3 UR5, UPT, UPT, UR5, -0x6, URZ ;  /* 0xfffffffa05057890 */ /* 0x000fe2000fffe0ff */
[----:B------:R-:W-:Y:S01]  /*27f0*/  LEA R6, R58, UR4, 0x2 ;  /* 0x000000043a067c11 */ /* 0x000fe2000f8e10ff */
[----:B------:R0:W-:Y:S01]  /*2800*/  STS [R4], R29 ;  /* 0x0000001d04007388 */ /* 0x0001e20000000800 */
[----:B------:R-:W-:Y:S02]  /*2810*/  LEA R7, R60, UR4, 0x2 ;  /* 0x000000043c077c11 */ /* 0x000fe4000f8e10ff */
[----:B------:R-:W-:Y:S01]  /*2820*/  LEA R8, R62, UR4, 0x2 ;  /* 0x000000043e087c11 */ /* 0x000fe2000f8e10ff */
[----:B------:R0:W-:Y:S01]  /*2830*/  STS [R5], R30 ;  /* 0x0000001e05007388 */ /* 0x0001e20000000800 */
[----:B------:R-:W-:-:S02]  /*2840*/  LEA R9, R64, UR4, 0x2 ;  /* 0x0000000440097c11 */ /* 0x000fc4000f8e10ff */
[----:B------:R-:W-:Y:S01]  /*2850*/  LEA R10, R66, UR4, 0x2 ;  /* 0x00000004420a7c11 */ /* 0x000fe2000f8e10ff */
[----:B------:R0:W-:Y:S01]  /*2860*/  STS [R6], R31 ;  /* 0x0000001f06007388 */ /* 0x0001e20000000800 */
[----:B------:R-:W-:Y:S02]  /*2870*/  LEA R11, R68, UR4, 0x2 ;  /* 0x00000004440b7c11 */ /* 0x000fe4000f8e10ff */
        /* <DEDUP_REMOVED lines=16> */
[----:B------:R0:W-:Y:S04]  /*2980*/  STS [R52], R37 ;  /* 0x0000002534007388 */ /* 0x0001e80000000800 */
        /* <DEDUP_REMOVED lines=9> */
[----:B------:R0:W-:Y:S01]  /*2a20*/  STS [R63], R48 ;  /* 0x000000303f007388 */ /* 0x0001e20000000800 */
[----:B------:R-:W-:Y:S06]  /*2a30*/  BAR.SYNC.DEFER_BLOCKING 0x0 ;  /* 0x0000000000007b1d */ /* 0x000fec0000010000 */
[----:B------:R0:W2:Y:S04]  /*2a40*/  LDS R29, [R53] ;  /* 0x00000000351d7984 */ /* 0x0000a80000000800 */
[----:B------:R0:W3:Y:S04]  /*2a50*/  LDS R30, [R53+0x4] ;  /* 0x00000400351e7984 */ /* 0x0000e80000000800 */
[----:B------:R0:W4:Y:S04]  /*2a60*/  LDS R31, [R53+0x8] ;  /* 0x00000800351f7984 */ /* 0x0001280000000800 */
[----:B------:R0:W1:Y:S04]  /*2a70*/  LDS R32, [R53+0xc] ;  /* 0x00000c0035207984 */ /* 0x0000680000000800 */
[----:B------:R0:W0:Y:S04]  /*2a80*/  LDS R33, [R53+0x10] ;  /* 0x0000100035217984 */ /* 0x0000280000000800 */
        /* <DEDUP_REMOVED lines=13> */
[----:B------:R0:W0:Y:S01]  /*2b60*/  LDS R48, [R53+0x48] ;  /* 0x0000480035307984 */ /* 0x0000220000000800 */
[----:B------:R-:W-:Y:S06]  /*2b70*/  BAR.SYNC.DEFER_BLOCKING 0x0 ;  /* 0x0000000000007b1d */ /* 0x000fec0000010000 */
[----:B-----5:R0:W-:Y:S04]  /*2b80*/  STS [R4], R2 ;  /* 0x0000000204007388 */ /* 0x0201e80000000800 */
        /* <DEDUP_REMOVED lines=19> */
[----:B------:R0:W0:Y:S04]  /*2cc0*/  LDS R2, [R53] ;  /* 0x0000000035027984 */ /* 0x0000280000000800 */
        /* <DEDUP_REMOVED lines=19> */
[----:B-1234-:R-:W-:Y:S05]  /*2e00*/  BRA `(.L_x_239) ;  /* 0xffffffdc00587947 */ /* 0x01efea000383ffff */
.L_x_238:
[----:B------:R-:W-:Y:S01]  /*2e10*/  LEA R5, R5, UR4, 0x2 ;  /* 0x0000000405057c11 */ /* 0x000fe2000f8e10ff */
[----:B------:R-:W-:Y:S01]  /*2e20*/  IMAD R53, R0, -0x48, R53 ;  /* 0xffffffb800357824 */ /* 0x000fe200078e0235 */
[----:B------:R-:W-:Y:S01]  /*2e30*/  LEA R56, R56, UR4, 0x2 ;  /* 0x0000000438387c11 */ /* 0x000fe2000f8e10ff */
[----:B------:R-:W0:Y:S01]  /*2e40*/  LDCU UR5, c[0x0][0x3a0] ;  /* 0x00007400ff0577ac */ /* 0x000e220008000800 */
[----:B------:R-:W-:Y:S01]  /*2e50*/  LEA R58, R58, UR4, 0x2 ;  /* 0x000000043a3a7c11 */ /* 0x000fe2000f8e10ff */
[----:B------:R-:W-:Y:S01]  /*2e60*/  STS [R5], R29 ;  /* 0x0000001d05007388 */ /* 0x000fe20000000800 */
[----:B------:R-:W-:Y:S02]  /*2e70*/  LEA R60, R60, UR4, 0x2 ;  /* 0x000000043c3c7c11 */ /* 0x000fe4000f8e10ff */
[----:B------:R-:W-:Y:S01]  /*2e80*/  LEA R62, R62, UR4, 0x2 ;  /* 0x000000043e3e7c11 */ /* 0x000fe2000f8e10ff */
[----:B------:R-:W-:Y:S01]  /*2e90*/  STS [R56], R30 ;  /* 0x0000001e38007388 */ /* 0x000fe20000000800 */
[----:B------:R-:W-:-:S02]  /*2ea0*/  LEA R64, R64, UR4, 0x2 ;  /* 0x0000000440407c11 */ /* 0x000fc4000f8e10ff */
[----:B------:R-:W-:Y:S01]  /*2eb0*/  LEA R66, R66, UR4, 0x2 ;  /* 0x0000000442427c11 */ /* 0x000fe2000f8e10ff */
[----:B------:R-:W-:Y:S01]  /*2ec0*/  STS [R58], R31 ;  /* 0x0000001f3a007388 */ /* 0x000fe20000000800 */
[----:B------:R-:W-:Y:S02]  /*2ed0*/  LEA R68, R68, UR4, 0x2 ;  /* 0x0000000444447c11 */ /* 0x000fe4000f8e10ff */
        /* <DEDUP_REMOVED lines=17> */
[----:B0-----:R-:W-:-:S03]  /*2ff0*/  ISETP.GE.U32.AND P1, PT, R0, UR5, PT ;  /* 0x0000000500007c0c */ /* 0x001fc6000bf26070 */
[----:B------:R-:W-:Y:S04]  /*3000*/  STS [R72], R38 ;  /* 0x0000002648007388 */ /* 0x000fe80000000800 */
        /* <DEDUP_REMOVED lines=8> */
[----:B------:R-:W-:Y:S01]  /*3090*/  STS [R55], R48 ;  /* 0x0000003037007388 */ /* 0x000fe20000000800 */
[----:B------:R-:W-:Y:S06]  /*30a0*/  BAR.SYNC.DEFER_BLOCKING 0x0 ;  /* 0x0000000000007b1d */ /* 0x000fec0000010000 */
[----:B------:R-:W-:Y:S04]  /*30b0*/  LDS R6, [R53] ;  /* 0x0000000035067984 */ /* 0x000fe80000000800 */
[----:B------:R-:W-:Y:S04]  /*30c0*/  LDS R7, [R53+0x400] ;  /* 0x0004000035077984 */ /* 0x000fe80000000800 */
[----:B------:R-:W0:Y:S04]  /*30d0*/  LDS R8, [R53+0x800] ;  /* 0x0008000035087984 */ /* 0x000e280000000800 */
[----:B------:R-:W1:Y:S04]  /*30e0*/  LDS R9, [R53+0xc00] ;  /* 0x000c000035097984 */ /* 0x000e680000000800 */
[----:B------:R-:W-:Y:S04]  /*30f0*/  LDS R10, [R53+0x1000] ;  /* 0x00100000350a7984 */ /* 0x000fe80000000800 */
        /* <DEDUP_REMOVED lines=13> */
[----:B------:R-:W-:Y:S01]  /*31d0*/  LDS R41, [R53+0x4800] ;  /* 0x0048000035297984 */ /* 0x000fe20000000800 */
[----:B------:R-:W-:Y:S06]  /*31e0*/  BAR.SYNC.DEFER_BLOCKING 0x0 ;  /* 0x0000000000007b1d */ /* 0x000fec0000010000 */
[----:B-----5:R2:W-:Y:S04]  /*31f0*/  STS [R5], R2 ;  /* 0x0000000205007388 */ /* 0x0205e80000000800 */
[----:B------:R3:W-:Y:S04]  /*3200*/  STS [R56], R3 ;  /* 0x0000000338007388 */ /* 0x0007e80000000800 */
[----:B------:R4:W-:Y:S01]  /*3210*/  STS [R58], R12 ;  /* 0x0000000c3a007388 */ /* 0x0009e20000000800 */
[----:B--2---:R-:W2:Y:S03]  /*3220*/  LDC.64 R4, c[0x0][0x398] ;  /* 0x0000e600ff047b82 */ /* 0x004ea60000000a00 */
[----:B------:R-:W-:Y:S04]  /*3230*/  STS [R60], R13 ;  /* 0x0000000d3c007388 */ /* 0x000fe80000000800 */
[----:B------:R0:W-:Y:S01]  /*3240*/  STS [R62], R14 ;  /* 0x0000000e3e007388 */ /* 0x0001e20000000800 */
[----:B---3--:R-:W3:Y:S01]  /*3250*/  LDC.64 R2, c[0x0][0x388] ;  /* 0x0000e200ff027b82 */ /* 0x008ee20000000a00 */
[----:B----4-:R-:W-:-:S02]  /*3260*/  VIADD R12, R0, 0x100 ;  /* 0x00000100000c7836 */ /* 0x010fc40000000000 */
[----:B------:R-:W-:Y:S04]  /*3270*/  STS [R64], R15 ;  /* 0x0000000f40007388 */ /* 0x000fe80000000800 */
[----:B------:R4:W-:Y:S01]  /*3280*/  STS [R66], R16 ;  /* 0x0000001042007388 */ /* 0x0009e20000000800 */
[----:B------:R-:W-:Y:S01]  /*3290*/  ISETP.GE.U32.AND P2, PT, R12, UR5, PT ;  /* 0x000000050c007c0c */ /* 0x000fe2000bf46070 */
[C---:B------:R-:W-:Y:S02]  /*32a0*/  VIADD R12, R0.reuse, 0x200 ;  /* 0x00000200000c7836 */ /* 0x040fe40000000000 */
[----:B------:R-:W-:Y:S01]  /*32b0*/  STS [R68], R17 ;  /* 0x0000001144007388 */ /* 0x000fe20000000800 */
[----:B0-----:R-:W-:Y:S02]  /*32c0*/  VIADD R14, R0, 0x300 ;  /* 0x00000300000e7836 */ /* 0x001fe40000000000 */
[----:B------:R-:W-:Y:S01]  /*32d0*/  ISETP.GE.U32.AND P3, PT, R12, UR5, PT ;  /* 0x000000050c007c0c */ /* 0x000fe2000bf66070 */
[----:B------:R-:W-:Y:S01]  /*32e0*/  STS [R70], R18 ;  /* 0x0000001246007388 */ /* 0x000fe20000000800 */
[----:B------:R-:W-:Y:S01]  /*32f0*/  VIADD R12, R0, 0x500 ;  /* 0x00000500000c7836 */ /* 0x000fe20000000000 */
[----:B------:R-:W-:Y:S01]  /*3300*/  ISETP.GE.U32.AND P4, PT, R14, UR5, PT ;  /* 0x000000050e007c0c */ /* 0x000fe2000bf86070 */
[C---:B--2---:R-:W-:Y:S01]  /*3310*/  IMAD.WIDE.U32 R4, R0.reuse, 0x4, R4 ;  /* 0x0000000400047825 */ /* 0x044fe200078e0004 */
[----:B------:R-:W-:Y:S01]  /*3320*/  STS [R72], R19 ;  /* 0x0000001348007388 */ /* 0x000fe20000000800 */
[----:B----4-:R-:W-:-:S02]  /*3330*/  LOP3.LUT R16, R0, 0x400, RZ, 0xfc, !PT ;  /* 0x0000040000107812 */ /* 0x010fc400078efcff */
[----:B------:R-:W-:Y:S01]  /*3340*/  ISETP.GE.U32.AND P6, PT, R12, UR5, PT ;  /* 0x000000050c007c0c */ /* 0x000fe2000bfc6070 */
[----:B------:R-:W-:Y:S01]  /*3350*/  STS [R74], R20 ;  /* 0x000000144a007388 */ /* 0x000fe20000000800 */
[----:B------:R-:W-:Y:S01]  /*3360*/  ISETP.GE.U32.AND P5, PT, R16, UR5, PT ;  /* 0x0000000510007c0c */ /* 0x000fe2000bfa6070 */
[----:B---3--:R-:W-:Y:S02]  /*3370*/  IMAD.WIDE.U32 R2, R0, 0x4, R2 ;  /* 0x0000000400027825 */ /* 0x008fe400078e0002 */
[----:B------:R-:W-:Y:S01]  /*3380*/  STS [R76], R21 ;  /* 0x000000154c007388 */ /* 0x000fe20000000800 */
[----:B------:R-:W-:Y:S01]  /*3390*/  @!P3 LOP3.LUT R45, R8, 0x80000000, RZ, 0x3c, !PT ;  /* 0x80000000082db812 */ /* 0x000fe200078e3cff */
[C---:B------:R-:W-:Y:S01]  /*33a0*/  VIADD R12, R0.reuse, 0x600 ;  /* 0x00000600000c7836 */ /* 0x040fe20000000000 */
[----:B-1----:R-:W-:Y:S01]  /*33b0*/  @!P4 LOP3.LUT R47, R9, 0x80000000, RZ, 0x3c, !PT ;  /* 0x80000000092fc812 */ /* 0x002fe200078e3cff */
[----:B------:R-:W-:Y:S01]  /*33c0*/  STS [R78], R22 ;  /* 0x000000164e007388 */ /* 0x000fe20000000800 */
[----:B------:R-:W-:-:S02]  /*33d0*/  VIADD R14, R0, 0x700 ;  /* 0x00000700000e7836 */ /* 0x000fc40000000000 */
[----:B------:R-:W-:Y:S01]  /*33e0*/  ISETP.GE.U32.AND P0, PT, R12, UR5, PT ;  /* 0x000000050c007c0c */ /* 0x000fe2000bf06070 */
[----:B------:R-:W-:Y:S04]  /*33f0*/  STS [R80], R23 ;  /* 0x0000001750007388 */ /* 0x000fe80000000800 */
[----:B------:R-:W-:Y:S04]  /*3400*/  STS [R49], R24 ;  /* 0x0000001831007388 */ /* 0x000fe80000000800 */
[----:B------:R0:W-:Y:S04]  /*3410*/  STS [R84], R25 ;  /* 0x0000001954007388 */ /* 0x0001e80000000800 */
[----:B------:R-:W-:Y:S04]  /*3420*/  STS [R51], R26 ;  /* 0x0000001a33007388 */ /* 0x000fe80000000800 */
[----:B------:R1:W-:Y:S01]  /*3430*/  STS [R88], R27 ;  /* 0x0000001b58007388 */ /* 0x0003e20000000800 */
[----:B0-----:R-:W-:-:S03]  /*3440*/  @!P1 LOP3.LUT R25, R6, 0x80000000, RZ, 0x3c, !PT ;  /* 0x8000000006199812 */ /* 0x001fc600078e3cff */
[----:B------:R-:W-:Y:S01]  /*3450*/  STS [R55], R28 ;  /* 0x0000001c37007388 */ /* 0x000fe20000000800 */
[----:B------:R-:W-:Y:S01]  /*3460*/  LOP3.LUT R6, R0, 0x800, RZ, 0xfc, !PT ;  /* 0x0000080000067812 */ /* 0x000fe200078efcff */
[----:B------:R-:W-:Y:S01]  /*3470*/  BAR.SYNC.DEFER_BLOCKING 0x0 ;  /* 0x0000000000007b1d */ /* 0x000fe20000010000 */
[----:B-1----:R-:W-:-:S05]  /*3480*/  @!P2 LOP3.LUT R27, R7, 0x80000000, RZ, 0x3c, !PT ;  /* 0x80000000071ba812 */ /* 0x002fca00078e3cff */
[----:B------:R-:W0:Y:S04]  /*3490*/  @!P1 LDS R43, [R53] ;  /* 0x00000000352b9984 */ /* 0x000e280000000800 */
[----:B------:R-:W1:Y:S04]  /*34a0*/  LDS R13, [R53+0x400] ;  /* 0x00040000350d7984 */ /* 0x000e680000000800 */
[----:B------:R-:W2:Y:S04]  /*34b0*/  LDS R15, [R53+0x800] ;  /* 0x00080000350f7984 */ /* 0x000ea80000000800 */
[----:B------:R-:W3:Y:S04]  /*34c0*/  LDS R17, [R53+0xc00] ;  /* 0x000c000035117984 */ /* 0x000ee80000000800 */
[----:B------:R-:W4:Y:S04]  /*34d0*/  LDS R19, [R53+0x1000] ;  /* 0x0010000035137984 */ /* 0x000f280000000800 */
[----:B------:R-:W4:Y:S04]  /*34e0*/  LDS R21, [R53+0x1400] ;  /* 0x0014000035157984 */ /* 0x000f280000000800 */
[----:B------:R-:W4:Y:S04]  /*34f0*/  LDS R23, [R53+0x1800] ;  /* 0x0018000035177984 */ /* 0x000f280000000800 */
[----:B------:R-:W4:Y:S04]  /*3500*/  LDS R7, [R53+0x1c00] ;  /* 0x001c000035077984 */ /* 0x000f280000000800 */
[----:B------:R-:W-:Y:S04]  /*3510*/  @!P1 STG.E desc[UR10][R2.64], R25 ;  /* 0x0000001902009986 */ /* 0x000fe8000c10190a */
[----:B------:R-:W4:Y:S04]  /*3520*/  LDS R9, [R53+0x2000] ;  /* 0x0020000035097984 */ /* 0x000f280000000800 */
[----:B0-----:R0:W-:Y:S01]  /*3530*/  @!P1 STG.E desc[UR10][R4.64], R43 ;  /* 0x0000002b04009986 */ /* 0x0011e2000c10190a */
[----:B------:R-:W-:-:S03]  /*3540*/  ISETP.GE.U32.AND P1, PT, R14, UR5, PT ;  /* 0x000000050e007c0c */ /* 0x000fc6000bf26070 */
[----:B------:R3:W-:Y:S04]  /*3550*/  @!P2 STG.E desc[UR10][R2.64+0x400], R27 ;  /* 0x0004001b0200a986 */ /* 0x0007e8000c10190a */
[----:B-1----:R-:W-:Y:S01]  /*3560*/  @!P2 STG.E desc[UR10][R4.64+0x400], R13 ;  /* 0x0004000d0400a986 */ /* 0x002fe2000c10190a */
[----:B------:R-:W-:Y:S01]  /*3570*/  ISETP.GE.U32.AND P2, PT, R6, UR5, PT ;  /* 0x0000000506007c0c */ /* 0x000fe2000bf46070 */
[----:B------:R-:W-:Y:S02]  /*3580*/  VIADD R6, R0, 0x900 ;  /* 0x0000090000067836 */ /* 0x000fe40000000000 */
[----:B------:R1:W-:Y:S01]  /*3590*/  @!P3 STG.E desc[UR10][R2.64+0x800], R45 ;  /* 0x0008002d0200b986 */ /* 0x0003e2000c10190a */
[----:B0-----:R-:W-:-:S03]  /*35a0*/  @!P6 LOP3.LUT R43, R11, 0x80000000, RZ, 0x3c, !PT ;  /* 0x800000000b2be812 */ /* 0x001fc600078e3cff */
[----:B--2---:R-:W-:Y:S01]  /*35b0*/  @!P3 STG.E desc[UR10][R4.64+0x800], R15 ;  /* 0x0008000f0400b986 */ /* 0x004fe2000c10190a */
[----:B------:R-:W-:Y:S01]  /*35c0*/  ISETP.GE.U32.AND P3, PT, R6, UR5, PT ;  /* 0x0000000506007c0c */ /* 0x000fe2000bf66070 */
[----:B------:R-:W-:Y:S01]  /*35d0*/  VIADD R6, R0, 0xa00 ;  /* 0x00000a0000067836 */ /* 0x000fe20000000000 */
[----:B---3--:R-:W-:Y:S01]  /*35e0*/  @!P5 LOP3.LUT R27, R10, 0x80000000, RZ, 0x3c, !PT ;  /* 0x800000000a1bd812 */ /* 0x008fe200078e3cff */
[----:B------:R-:W0:Y:S02]  /*35f0*/  LDS R13, [R53+0x2400] ;  /* 0x00240000350d7984 */ /* 0x000e240000000800 */
[----:B------:R-:W-:Y:S02]  /*3600*/  @!P2 LOP3.LUT R31, R31, 0x80000000, RZ, 0x3c, !PT ;  /* 0x800000001f1fa812 */ /* 0x000fe400078e3cff */
[----:B------:R-:W-:Y:S01]  /*3610*/  @!P4 STG.E desc[UR10][R2.64+0xc00], R47 ;  /* 0x000c002f0200c986 */ /* 0x000fe2000c10190a */
[----:B-1----:R-:W-:-:S03]  /*3620*/  @!P0 LOP3.LUT R45, R29, 0x80000000, RZ, 0x3c, !PT ;  /* 0x800000001d2d8812 */ /* 0x002fc600078e3cff */
[----:B------:R-:W-:Y:S01]  /*3630*/  @!P4 STG.E desc[UR10][R4.64+0xc00], R17 ;  /* 0x000c00110400c986 */ /* 0x000fe2000c10190a */
[----:B------:R-:W-:Y:S01]  /*3640*/  ISETP.GE.U32.AND P4, PT, R6, UR5, PT ;  /* 0x0000000506007c0c */ /* 0x000fe2000bf86070 */
[----:B------:R-:W-:Y:S02]  /*3650*/  VIADD R6, R0, 0xb00 ;  /* 0x00000b0000067836 */ /* 0x000fe40000000000 */
[----:B------:R-:W1:Y:S04]  /*3660*/  LDS R25, [R53+0x2800] ;  /* 0x0028000035197984 */ /* 0x000e680000000800 */
[----:B------:R-:W-:Y:S04]  /*3670*/  @!P5 STG.E desc[UR10][R2.64+0x1000], R27 ;  /* 0x0010001b0200d986 */ /* 0x000fe8000c10190a */
[----:B----4-:R-:W-:Y:S01]  /*3680*/  @!P5 STG.E desc[UR10][R4.64+0x1000], R19 ;  /* 0x001000130400d986 */ /* 0x010fe2000c10190a */
[----:B------:R-:W-:-:S02]  /*3690*/  ISETP.GE.U32.AND P5, PT, R6, UR5, PT ;  /* 0x0000000506007c0c */ /* 0x000fc4000bfa6070 */
[----:B------:R-:W-:Y:S01]  /*36a0*/  LOP3.LUT R6, R0, 0xc00, RZ, 0xfc, !PT ;  /* 0x00000c0000067812 */ /* 0x000fe200078efcff */
[----:B------:R-:W2:Y:S01]  /*36b0*/  LDS R11, [R53+0x2c00] ;  /* 0x002c0000350b7984 */ /* 0x000ea20000000800 */
[----:B------:R-:W-:-:S03]  /*36c0*/  @!P4 LOP3.LUT R33, R33, 0x80000000, RZ, 0x3c, !PT ;  /* 0x800000002121c812 */ /* 0x000fc600078e3cff */
[----:B------:R3:W-:Y:S04]  /*36d0*/  @!P6 STG.E desc[UR10][R2.64+0x1400], R43 ;  /* 0x0014002b0200e986 */ /* 0x0007e8000c10190a */
[----:B------:R-:W4:Y:S04]  /*36e0*/  LDS R15, [R53+0x3000] ;  /* 0x00300000350f7984 */ /* 0x000f280000000800 */
[----:B------:R-:W-:Y:S01]  /*36f0*/  @!P6 STG.E desc[UR10][R4.64+0x1400], R21 ;  /* 0x001400150400e986 */ /* 0x000fe2000c10190a */
[----:B------:R-:W-:Y:S01]  /*3700*/  ISETP.GE.U32.AND P6, PT, R6, UR5, PT ;  /* 0x0000000506007c0c */ /* 0x000fe2000bfc6070 */
[----:B------:R-:W-:-:S02]  /*3710*/  VIADD R6, R0, 0xd00 ;  /* 0x00000d0000067836 */ /* 0x000fc40000000000 */
[----:B------:R-:W4:Y:S01]  /*3720*/  LDS R17, [R53+0x3400] ;  /* 0x0034000035117984 */ /* 0x000f220000000800 */
[----:B---3--:R-:W-:-:S03]  /*3730*/  @!P1 LOP3.LUT R43, R30, 0x80000000, RZ, 0x3c, !PT ;  /* 0x800000001e2b9812 */ /* 0x008fc600078e3cff */
[----:B------:R-:W3:Y:S04]  /*3740*/  LDS R19, [R53+0x3800] ;  /* 0x0038000035137984 */ /* 0x000ee80000000800 */
[----:B------:R-:W-:Y:S02]  /*3750*/  @!P0 STG.E desc[UR10][R2.64+0x1800], R45 ;  /* 0x0018002d02008986 */ /* 0x000fe4000c10190a */
[----:B------:R-:W-:Y:S02]  /*3760*/  @!P6 LOP3.LUT R35, R35, 0x80000000, RZ, 0x3c, !PT ;  /* 0x800000002323e812 */ /* 0x000fe400078e3cff */
[----:B------:R-:W3:Y:S04]  /*3770*/  LDS R21, [R53+0x3c00] ;  /* 0x003c000035157984 */ /* 0x000ee80000000800 */
[----:B------:R0:W-:Y:S01]  /*3780*/  @!P0 STG.E desc[UR10][R4.64+0x1800], R23 ;  /* 0x0018001704008986 */ /* 0x0001e2000c10190a */
[----:B------:R-:W-:Y:S01]  /*3790*/  ISETP.GE.U32.AND P0, PT, R6, UR5, PT ;  /* 0x0000000506007c0c */ /* 0x000fe2000bf06070 */
[----:B------:R-:W-:-:S02]  /*37a0*/  VIADD R6, R0, 0xe00 ;  /* 0x00000e0000067836 */ /* 0x000fc40000000000 */
[----:B------:R-:W3:Y:S04]  /*37b0*/  LDS R27, [R53+0x4000] ;  /* 0x00400000351b7984 */ /* 0x000ee80000000800 */
[----:B------:R-:W3:Y:S04]  /*37c0*/  LDS R29, [R53+0x4400] ;  /* 0x00440000351d7984 */ /* 0x000ee80000000800 */
[----:B------:R-:W-:Y:S01]  /*37d0*/  @!P1 STG.E desc[UR10][R2.64+0x1c00], R43 ;  /* 0x001c002b02009986 */ /* 0x000fe2000c10190a */
[----:B0-----:R-:W-:-:S03]  /*37e0*/  @!P3 LOP3.LUT R23, R32, 0x80000000, RZ, 0x3c, !PT ;  /* 0x800000002017b812 */ /* 0x001fc600078e3cff */
[----:B------:R0:W-:Y:S01]  /*37f0*/  @!P1 STG.E desc[UR10][R4.64+0x1c00], R7 ;  /* 0x001c000704009986 */ /* 0x0001e2000c10190a */
[----:B------:R-:W-:Y:S01]  /*3800*/  ISETP.GE.U32.AND P1, PT, R6, UR5, PT ;  /* 0x0000000506007c0c */ /* 0x000fe2000bf26070 */
[----:B------:R-:W-:Y:S02]  /*3810*/  VIADD R6, R0, 0xf00 ;  /* 0x00000f0000067836 */ /* 0x000fe40000000000 */
[----:B------:R-:W-:Y:S04]  /*3820*/  @!P2 STG.E desc[UR10][R2.64+0x2000], R31 ;  /* 0x0020001f0200a986 */ /* 0x000fe8000c10190a */
[----:B------:R1:W-:Y:S01]  /*3830*/  @!P2 STG.E desc[UR10][R4.64+0x2000], R9 ;  /* 0x002000090400a986 */ /* 0x0003e2000c10190a */
[----:B------:R-:W-:Y:S02]  /*3840*/  ISETP.GE.U32.AND P2, PT, R6, UR5, PT ;  /* 0x0000000506007c0c */ /* 0x000fe4000bf46070 */
[----:B------:R-:W-:Y:S01]  /*3850*/  LOP3.LUT R6, R0, 0x1000, RZ, 0xfc, !PT ;  /* 0x0000100000067812 */ /* 0x000fe200078efcff */
[----:B------:R-:W-:Y:S01]  /*3860*/  @!P3 STG.E desc[UR10][R2.64+0x2400], R23 ;  /* 0x002400170200b986 */ /* 0x000fe2000c10190a */
[----:B0-----:R-:W-:-:S02]  /*3870*/  @!P5 LOP3.LUT R7, R34, 0x80000000, RZ, 0x3c, !PT ;  /* 0x800000002207d812 */ /* 0x001fc400078e3cff */
[----:B------:R-:W-:Y:S01]  /*3880*/  @!P1 LOP3.LUT R37, R37, 0x80000000, RZ, 0x3c, !PT ;  /* 0x8000000025259812 */ /* 0x000fe200078e3cff */
[----:B------:R0:W-:Y:S01]  /*3890*/  @!P3 STG.E desc[UR10][R4.64+0x2400], R13 ;  /* 0x0024000d0400b986 */ /* 0x0001e2000c10190a */
[----:B------:R-:W-:Y:S01]  /*38a0*/  ISETP.GE.U32.AND P3, PT, R6, UR5, PT ;  /* 0x0000000506007c0c */ /* 0x000fe2000bf66070 */
[C---:B------:R-:W-:Y:S02]  /*38b0*/  VIADD R6, R0.reuse, 0x1100 ;  /* 0x0000110000067836 */ /* 0x040fe40000000000 */
[----:B------:R-:W-:Y:S01]  /*38c0*/  @!P4 STG.E desc[UR10][R2.64+0x2800], R33 ;  /* 0x002800210200c986 */ /* 0x000fe2000c10190a */
[----:B------:R-:W-:Y:S01]  /*38d0*/  VIADD R0, R0, 0x1200 ;  /* 0x0000120000007836 */ /* 0x000fe20000000000 */
[----:B-1----:R-:W-:Y:S02]  /*38e0*/  @!P0 LOP3.LUT R9, R36, 0x80000000, RZ, 0x3c, !PT ;  /* 0x8000000024098812 */ /* 0x002fe400078e3cff */
[----:B------:R-:W-:Y:S01]  /*38f0*/  @!P4 STG.E desc[UR10][R4.64+0x2800], R25 ;  /* 0x002800190400c986 */ /* 0x000fe2000c10190a */
[----:B------:R-:W-:-:S03]  /*3900*/  ISETP.GE.U32.AND P4, PT, R6, UR5, PT ;  /* 0x0000000506007c0c */ /* 0x000fc6000bf86070 */
[----:B------:R1:W-:Y:S01]  /*3910*/  @!P5 STG.E desc[UR10][R2.64+0x2c00], R7 ;  /* 0x002c00070200d986 */ /* 0x0003e2000c10190a */
[----:B0-----:R-:W-:Y:S02]  /*3920*/  @!P2 LOP3.LUT R13, R38, 0x80000000, RZ, 0x3c, !PT ;  /* 0x80000000260da812 */ /* 0x001fe400078e3cff */
[----:B------:R-:W-:Y:S01]  /*3930*/  @!P3 LOP3.LUT R39, R39, 0x80000000, RZ, 0x3c, !PT ;  /* 0x800000002727b812 */ /* 0x000fe200078e3cff */
[----:B--2---:R0:W-:Y:S01]  /*3940*/  @!P5 STG.E desc[UR10][R4.64+0x2c00], R11 ;  /* 0x002c000b0400d986 */ /* 0x0041e2000c10190a */
[----:B------:R-:W-:-:S03]  /*3950*/  ISETP.GE.U32.AND P5, PT, R0, UR5, PT ;  /* 0x0000000500007c0c */ /* 0x000fc6000bfa6070 */
[----:B------:R0:W-:Y:S04]  /*3960*/  @!P6 STG.E desc[UR10][R2.64+0x3000], R35 ;  /* 0x003000230200e986 */ /* 0x0001e8000c10190a */
[----:B----4-:R0:W-:Y:S01]  /*3970*/  @!P6 STG.E desc[UR10][R4.64+0x3000], R15 ;  /* 0x0030000f0400e986 */ /* 0x0101e2000c10190a */
[----:B-1----:R-:W-:-:S03]  /*3980*/  @!P4 LOP3.LUT R7, R40, 0x80000000, RZ, 0x3c, !PT ;  /* 0x800000002807c812 */ /* 0x002fc600078e3cff */
[----:B------:R0:W-:Y:S04]  /*3990*/  @!P0 STG.E desc[UR10][R2.64+0x3400], R9 ;  /* 0x0034000902008986 */ /* 0x0001e8000c10190a */
[----:B------:R0:W-:Y:S04]  /*39a0*/  @!P0 STG.E desc[UR10][R4.64+0x3400], R17 ;  /* 0x0034001104008986 */ /* 0x0001e8000c10190a */
[----:B------:R0:W-:Y:S04]  /*39b0*/  @!P1 STG.E desc[UR10][R2.64+0x3800], R37 ;  /* 0x0038002502009986 */ /* 0x0001e8000c10190a */
[----:B---3--:R0:W-:Y:S04]  /*39c0*/  @!P1 STG.E desc[UR10][R4.64+0x3800], R19 ;  /* 0x0038001304009986 */ /* 0x0081e8000c10190a */
[----:B------:R0:W-:Y:S04]  /*39d0*/  @!P2 STG.E desc[UR10][R2.64+0x3c00], R13 ;  /* 0x003c000d0200a986 */ /* 0x0001e8000c10190a */
[----:B------:R0:W-:Y:S04]  /*39e0*/  @!P2 STG.E desc[UR10][R4.64+0x3c00], R21 ;  /* 0x003c00150400a986 */ /* 0x0001e8000c10190a */
[----:B------:R0:W-:Y:S04]  /*39f0*/  @!P3 STG.E desc[UR10][R2.64+0x4000], R39 ;  /* 0x004000270200b986 */ /* 0x0001e8000c10190a */
[----:B------:R0:W-:Y:S04]  /*3a00*/  @!P3 STG.E desc[UR10][R4.64+0x4000], R27 ;  /* 0x0040001b0400b986 */ /* 0x0001e8000c10190a */
[----:B------:R0:W-:Y:S04]  /*3a10*/  @!P4 STG.E desc[UR10][R2.64+0x4400], R7 ;  /* 0x004400070200c986 */ /* 0x0001e8000c10190a */
[----:B------:R0:W-:Y:S01]  /*3a20*/  @!P4 STG.E desc[UR10][R4.64+0x4400], R29 ;  /* 0x0044001d0400c986 */ /* 0x0001e2000c10190a */
[----:B------:R-:W-:Y:S05]  /*3a30*/  @P5 EXIT ;  /* 0x000000000000594d */ /* 0x000fea0003800000 */
[----:B------:R-:W1:Y:S01]  /*3a40*/  LDS R53, [R53+0x4800] ;  /* 0x0048000035357984 */ /* 0x000e620000000800 */
[----:B------:R-:W-:-:S05]  /*3a50*/  LOP3.LUT R41, R41, 0x80000000, RZ, 0x3c, !PT ;  /* 0x8000000029297812 */ /* 0x000fca00078e3cff */
[----:B------:R-:W-:Y:S04]  /*3a60*/  STG.E desc[UR10][R2.64+0x4800], R41 ;  /* 0x0048002902007986 */ /* 0x000fe8000c10190a */
[----:B-1----:R-:W-:Y:S01]  /*3a70*/  STG.E desc[UR10][R4.64+0x4800], R53 ;  /* 0x0048003504007986 */ /* 0x002fe2000c10190a */
[----:B------:R-:W-:Y:S05]  /*3a80*/  EXIT ;  /* 0x000000000000794d */ /* 0x000fea0003800000 */
.L_x_240:
        /* <DEDUP_REMOVED lines=15> */
.L_x_247:


//--------------------- .text._ZN3cub18CUB_300001_SM_10006detail11EmptyKernelIvEEvv --------------------------
	.section	.text._ZN3cub18CUB_300001_SM_10006detail11EmptyKernelIvEEvv,"ax",@progbits
	.align	128
        .global         _ZN3cub18CUB_300001_SM_10006detail11EmptyKernelIvEEvv
        .type           _ZN3cub18CUB_300001_SM_10006detail11EmptyKernelIvEEvv,@function
        .size           _ZN3cub18CUB_300001_SM_10006detail11EmptyKernelIvEEvv,(.L_x_248 - _ZN3cub18CUB_300001_SM_10006detail11EmptyKernelIvEEvv)
        .other          _ZN3cub18CUB_300001_SM_10006detail11EmptyKernelIvEEvv,@"STO_CUDA_ENTRY STV_DEFAULT"
_ZN3cub18CUB_300001_SM_10006detail11EmptyKernelIvEEvv:
.text._ZN3cub18CUB_300001_SM_10006detail11EmptyKernelIvEEvv:
[----:B------:R-:W-:Y:S01]  /*0000*/  LDC R1, c[0x0][0x37c] ;  /* 0x0000df00ff017b82 */ /* 0x000fe20000000800 */
[----:B------:R-:W-:Y:S05]  /*0010*/  EXIT ;  /* 0x000000000000794d */ /* 0x000fea0003800000 */
.L_x_241:
        /* <DEDUP_REMOVED lines=14> */
.L_x_248:


//--------------------- .text._Z12joinElementsPiS_S_S_S_i --------------------------
	.section	.text._Z12joinElementsPiS_S_S_S_i,"ax",@progbits
	.align	128
        .global         _Z12joinElementsPiS_S_S_S_i
        .type           _Z12joinElementsPiS_S_S_S_i,@function
        .size           _Z12joinElementsPiS_S_S_S_i,(.L_x_249 - _Z12joinElementsPiS_S_S_S_i)
        .other          _Z12joinElementsPiS_S_S_S_i,@"STO_CUDA_ENTRY STV_DEFAULT"
_Z12joinElementsPiS_S_S_S_i:
.text._Z12joinElementsPiS_S_S_S_i:
[----:B------:R-:W-:Y:S01]  /*0000*/  LDC R1, c[0x0][0x37c] ;  /* 0x0000df00ff017b82 */ /* 0x000fe20000000800 */
[----:B------:R-:W0:Y:S07]  /*0010*/  S2R R13, SR_TID.X ;  /* 0x00000000000d7919 */ /* 0x000e2e0000002100 */
[----:B------:R-:W0:Y:S01]  /*0020*/  S2UR UR4, SR_CTAID.X ;  /* 0x00000000000479c3 */ /* 0x000e220000002500 */
[----:B------:R-:W1:Y:S07]  /*0030*/  LDCU UR5, c[0x0][0x3a8] ;  /* 0x00007500ff0577ac */ /* 0x000e6e0008000800 */
[----:B------:R-:W0:Y:S02]  /*0040*/  LDC R0, c[0x0][0x360] ;  /* 0x0000d800ff007b82 */ /* 0x000e240000000800 */
[----:B0-----:R-:W-:-:S05]  /*0050*/  IMAD R13, R0, UR4, R13 ;  /* 0x00000004000d7c24 */ /* 0x001fca000f8e020d */
[----:B-1----:R-:W-:-:S04]  /*0060*/  ISETP.GE.AND P0, PT, R13, UR5, PT ;  /* 0x000000050d007c0c */ /* 0x002fc8000bf06270 */
[----:B------:R-:W-:-:S13]  /*0070*/  ISETP.LT.OR P0, PT, R13, 0x1, P0 ;  /* 0x000000010d00780c */ /* 0x000fda0000701670 */
[----:B------:R-:W-:Y:S05]  /*0080*/  @P0 EXIT ;  /* 0x000000000000094d */ /* 0x000fea0003800000 */
[----:B------:R-:W0:Y:S01]  /*0090*/  LDC.64 R4, c[0x0][0x380] ;  /* 0x0000e000ff047b82 */ /* 0x000e220000000a00 */
[----:B------:R-:W1:Y:S01]  /*00a0*/  LDCU.64 UR4, c[0x0][0x358] ;  /* 0x00006b00ff0477ac */ /* 0x000e620008000a00 */
[C---:B------:R-:W-:Y:S01]  /*00b0*/  IADD3 R11, PT, PT, R13.reuse, -0x1, RZ ;  /* 0xffffffff0d0b7810 */ /* 0x040fe20007ffe0ff */
[----:B0-----:R-:W-:-:S04]  /*00c0*/  IMAD.WIDE.U32 R2, R13, 0x4, R4 ;  /* 0x000000040d027825 */ /* 0x001fc800078e0004 */
[----:B------:R-:W-:Y:S01]  /*00d0*/  IMAD.WIDE.U32 R4, R11, 0x4, R4 ;  /* 0x000000040b047825 */ /* 0x000fe200078e0004 */
[----:B-1----:R-:W2:Y:S05]  /*00e0*/  LDG.E R15, desc[UR4][R2.64] ;  /* 0x00000004020f7981 */ /* 0x002eaa000c1e1900 */
[----:B------:R-:W2:Y:S02]  /*00f0*/  LDG.E R4, desc[UR4][R4.64] ;  /* 0x0000000404047981 */ /* 0x000ea4000c1e1900 */
[----:B--2---:R-:W-:-:S13]  /*0100*/  ISETP.NE.AND P0, PT, R15, R4, PT ;  /* 0x000000040f00720c */ /* 0x004fda0003f05270 */
[----:B------:R-:W-:Y:S05]  /*0110*/  @P0 EXIT ;  /* 0x000000000000094d */ /* 0x000fea0003800000 */
[----:B------:R-:W0:Y:S08]  /*0120*/  LDC.64 R2, c[0x0][0x390] ;  /* 0x0000e400ff027b82 */ /* 0x000e300000000a00 */
[----:B------:R-:W1:Y:S08]  /*0130*/  LDC.64 R8, c[0x0][0x388] ;  /* 0x0000e200ff087b82 */ /* 0x000e700000000a00 */
[----:B------:R-:W2:Y:S01]  /*0140*/  LDC.64 R6, c[0x0][0x398] ;  /* 0x0000e600ff067b82 */ /* 0x000ea20000000a00 */
[----:B0-----:R-:W-:-:S05]  /*0150*/  IMAD.WIDE.U32 R2, R13, 0x4, R2 ;  /* 0x000000040d027825 */ /* 0x001fca00078e0002 */
[----:B------:R-:W-:Y:S01]  /*0160*/  STG.E desc[UR4][R2.64], R15 ;  /* 0x0000000f02007986 */ /* 0x000fe2000c101904 */
[----:B-1----:R-:W-:-:S06]  /*0170*/  IMAD.WIDE.U32 R4, R13, 0x4, R8 ;  /* 0x000000040d047825 */ /* 0x002fcc00078e0008 */
[----:B------:R-:W3:Y:S01]  /*0180*/  LDG.E R5, desc[UR4][R4.64] ;  /* 0x0000000404057981 */ /* 0x000ee2000c1e1900 */
[----:B------:R-:W-:Y:S02]  /*0190*/  IMAD.WIDE.U32 R8, R11, 0x4, R8 ;  /* 0x000000040b087825 */ /* 0x000fe400078e0008 */
[----:B------:R-:W0:Y:S02]  /*01a0*/  LDC.64 R10, c[0x0][0x3a0] ;  /* 0x0000e800ff0a7b82 */ /* 0x000e240000000a00 */
[----:B--2---:R-:W-:-:S05]  /*01b0*/  IMAD.WIDE.U32 R6, R13, 0x4, R6 ;  /* 0x000000040d067825 */ /* 0x004fca00078e0006 */
[----:B---3--:R-:W-:Y:S04]  /*01c0*/  STG.E desc[UR4][R6.64], R5 ;  /* 0x0000000506007986 */ /* 0x008fe8000c101904 */
[----:B------:R-:W2:Y:S01]  /*01d0*/  LDG.E R9, desc[UR4][R8.64] ;  /* 0x0000000408097981 */ /* 0x000ea2000c1e1900 */
[----:B0-----:R-:W-:-:S05]  /*01e0*/  IMAD.WIDE.U32 R10, R13, 0x4, R10 ;  /* 0x000000040d0a7825 */ /* 0x001fca00078e000a */
[----:B--2---:R-:W-:Y:S01]  /*01f0*/  STG.E desc[UR4][R10.64], R9 ;  /* 0x000000090a007986 */ /* 0x004fe2000c101904 */
[----:B------:R-:W-:Y:S05]  /*0200*/  EXIT ;  /* 0x000000000000794d */ /* 0x000fea0003800000 */
.L_x_242:
        /* <DEDUP_REMOVED lines=15> */
.L_x_249:


//--------------------- .text._Z19createKeyValuePairsPiS_P11DataElementi --------------------------
	.section	.text._Z19createKeyValuePairsPiS_P11DataElementi,"ax",@progbits
	.align	128
        .global         _Z19createKeyValuePairsPiS_P11DataElementi
        .type           _Z19createKeyValuePairsPiS_P11DataElementi,@function
        .size           _Z19createKeyValuePairsPiS_P11DataElementi,(.L_x_250 - _Z19createKeyValuePairsPiS_P11DataElementi)
        .other          _Z19createKeyValuePairsPiS_P11DataElementi,@"STO_CUDA_ENTRY STV_DEFAULT"
_Z19createKeyValuePairsPiS_P11DataElementi:
.text._Z19createKeyValuePairsPiS_P11DataElementi:
[----:B------:R-:W-:Y:S01]  /*0000*/  LDC R1, c[0x0][0x37c] ;  /* 0x0000df00ff017b82 */ /* 0x000fe20000000800 */
[----:B------:R-:W0:Y:S07]  /*0010*/  S2R R9, SR_TID.X ;  /* 0x0000000000097919 */ /* 0x000e2e0000002100 */
[----:B------:R-:W0:Y:S01]  /*0020*/  S2UR UR4, SR_CTAID.X ;  /* 0x00000000000479c3 */ /* 0x000e220000002500 */
[----:B------:R-:W1:Y:S07]  /*0030*/  LDCU UR5, c[0x0][0x398] ;  /* 0x00007300ff0577ac */ /* 0x000e6e0008000800 */
[----:B------:R-:W0:Y:S02]  /*0040*/  LDC R0, c[0x0][0x360] ;  /* 0x0000d800ff007b82 */ /* 0x000e240000000800 */
[----:B0-----:R-:W-:-:S05]  /*0050*/  IMAD R9, R0, UR4, R9 ;  /* 0x0000000400097c24 */ /* 0x001fca000f8e0209 */
[----:B-1----:R-:W-:-:S13]  /*0060*/  ISETP.GE.AND P0, PT, R9, UR5, PT ;  /* 0x0000000509007c0c */ /* 0x002fda000bf06270 */
[----:B------:R-:W-:Y:S05]  /*0070*/  @P0 EXIT ;  /* 0x000000000000094d */ /* 0x000fea0003800000 */
[----:B------:R-:W0:Y:S01]  /*0080*/  LDC.64 R2, c[0x0][0x390] ;  /* 0x0000e400ff027b82 */ /* 0x000e220000000a00 */
[----:B------:R-:W1:Y:S07]  /*0090*/  LDCU.64 UR4, c[0x0][0x358] ;  /* 0x00006b00ff0477ac */ /* 0x000e6e0008000a00 */
[----:B------:R-:W2:Y:S08]  /*00a0*/  LDC.64 R4, c[0x0][0x380] ;  /* 0x0000e000ff047b82 */ /* 0x000eb00000000a00 */
[----:B------:R-:W3:Y:S01]  /*00b0*/  LDC.64 R6, c[0x0][0x388] ;  /* 0x0000e200ff067b82 */ /* 0x000ee20000000a00 */
[----:B0-----:R-:W-:-:S05]  /*00c0*/  IMAD.WIDE R2, R9, 0x8, R2 ;  /* 0x0000000809027825 */ /* 0x001fca00078e0202 */
[----:B-1----:R-:W4:Y:S01]  /*00d0*/  LDG.E R11, desc[UR4][R2.64] ;  /* 0x00000004020b7981 */ /* 0x002f22000c1e1900 */
[----:B--2---:R-:W-:-:S05]  /*00e0*/  IMAD.WIDE R4, R9, 0x4, R4 ;  /* 0x0000000409047825 */ /* 0x004fca00078e0204 */
[----:B----4-:R-:W-:Y:S04]  /*00f0*/  STG.E desc[UR4][R4.64], R11 ;  /* 0x0000000b04007986 */ /* 0x010fe8000c101904 */
[----:B------:R-:W2:Y:S01]  /*0100*/  LDG.E R13, desc[UR4][R2.64+0x4] ;  /* 0x00000404020d7981 */ /* 0x000ea2000c1e1900 */
[----:B---3--:R-:W-:-:S05]  /*0110*/  IMAD.WIDE R6, R9, 0x4, R6 ;  /* 0x0000000409067825 */ /* 0x008fca00078e0206 */
[----:B--2---:R-:W-:Y:S01]  /*0120*/  STG.E desc[UR4][R6.64], R13 ;  /* 0x0000000d06007986 */ /* 0x004fe2000c101904 */
[----:B------:R-:W-:Y:S05]  /*0130*/  EXIT ;  /* 0x000000000000794d */ /* 0x000fea0003800000 */
.L_x_243:
        /* <DEDUP_REMOVED lines=12> */
.L_x_250:


//--------------------- .nv.shared._ZN3cub18CUB_300001_SM_10006detail10radix_sort29DeviceRadixSortOnesweepKernelINS1_5radix10policy_hubIiijE10Policy1000ELNS0_9SortOrderE0EiijiiNS1_21identity_decomposer_tEEEvPT5_SB_PT3_PKSC_PT1_PKSG_PT2_PKSK_T4_iiT6_ --------------------------
	.section	.nv.shared._ZN3cub18CUB_300001_SM_10006detail10radix_sort29DeviceRadixSortOnesweepKernelINS1_5radix10policy_hubIiijE10Policy1000ELNS0_9SortOrderE0EiijiiNS1_21identity_decomposer_tEEEvPT5_SB_PT3_PKSC_PT1_PKSG_PT2_PKSK_T4_iiT6_,"aw",@nobits
	.sectionflags	@""
	.align	16
.nv.shared._ZN3cub18CUB_300001_SM_10006detail10radix_sort29DeviceRadixSortOnesweepKernelINS1_5radix10policy_hubIiijE10Policy1000ELNS0_9SortOrderE0EiijiiNS1_21identity_decomposer_tEEEvPT5_SB_PT3_PKSC_PT1_PKSG_PT2_PKSK_T4_iiT6_:
	.zero		37376


//--------------------- .nv.shared.reserved.0     --------------------------
	.section	.nv.shared.reserved.0,"aw",@nobits
	.weak		__nv_reservedSMEM_offset_0_alias
	.size		__nv_reservedSMEM_offset_0_alias, 0, 64
	.other		__nv_reservedSMEM_offset_0_alias,@"STO_CUDA_RESERVED_SHARED STV_DEFAULT"
__nv_reservedSMEM_offset_0_alias:
	.zero		0
	.zero		64


//--------------------- .nv.global                --------------------------
	.section	.nv.global,"aw",@nobits
.nv.global:
	.type		_ZN34_INTERNAL_451e5b62_4_k_cu_7b3299e96thrust24THRUST_300001_SM_1000_NS3seqE,@object
	.size		_ZN34_INTERNAL_451e5b62_4_k_cu_7b3299e96thrust24THRUST_300001_SM_1000_NS3seqE,(_ZN34_INTERNAL_451e5b62_4_k_cu_7b3299e94cuda3std3__48in_placeE - _ZN34_INTERNAL_451e5b62_4_k_cu_7b3299e96thrust24THRUST_300001_SM_1000_NS3seqE)
_ZN34_INTERNAL_451e5b62_4_k_cu_7b3299e96thrust24THRUST_300001_SM_1000_NS3seqE:
	.zero		1
	.type		_ZN34_INTERNAL_451e5b62_4_k_cu_7b3299e94cuda3std3__48in_placeE,@object
	.size		_ZN34_INTERNAL_451e5b62_4_k_cu_7b3299e94cuda3std3__48in_placeE,(_ZN34_INTERNAL_451e5b62_4_k_cu_7b3299e94cuda3std6ranges3__45__cpo4sizeE - _ZN34_INTERNAL_451e5b62_4_k_cu_7b3299e94cuda3std3__48in_placeE)
_ZN34_INTERNAL_451e5b62_4_k_cu_7b3299e94cuda3std3__48in_placeE:
	.zero		1
	.type		_ZN34_INTERNAL_451e5b62_4_k_cu_7b3299e94cuda3std6ranges3__45__cpo4sizeE,@object
	.size		_ZN34_INTERNAL_451e5b62_4_k_cu_7b3299e94cuda3std6ranges3__45__cpo4sizeE,(_ZN34_INTERNAL_451e5b62_4_k_cu_7b3299e96thrust24THRUST_300001_SM_1000_NS12placeholders2_3E - _ZN34_INTERNAL_451e5b62_4_k_cu_7b3299e94cuda3std6ranges3__45__cpo4sizeE)
_ZN34_INTERNAL_451e5b62_4_k_cu_7b3299e94cuda3std6ranges3__45__cpo4sizeE:
	.zero		1
	.type		_ZN34_INTERNAL_451e5b62_4_k_cu_7b3299e96thrust24THRUST_300001_SM_1000_NS12placeholders2_3E,@object
	.size		_ZN34_INTERNAL_451e5b62_4_k_cu_7b3299e96thrust24THRUST_300001_SM_1000_NS12placeholders2_3E,(_ZN34_INTERNAL_451e5b62_4_k_cu_7b3299e94cuda3std3__45__cpo6cbeginE - _ZN34_INTERNAL_451e5b62_4_k_cu_7b3299e96thrust24THRUST_300001_SM_1000_NS12placeholders2_3E)
_ZN34_INTERNAL_451e5b62_4_k_cu_7b3299e96thrust24THRUST_300001_SM_1000_NS12placeholders2_3E:
	.zero		1
	.type		_ZN34_INTERNAL_451e5b62_4_k_cu_7b3299e94cuda3std3__45__cpo6cbeginE,@object
	.size		_ZN34_INTERNAL_451e5b62_4_k_cu_7b3299e94cuda3std3__45__cpo6cbeginE,(_ZN34_INTERNAL_451e5b62_4_k_cu_7b3299e94cuda3std6ranges3__45__cpo6cbeginE - _ZN34_INTERNAL_451e5b62_4_k_cu_7b3299e94cuda3std3__45__cpo6cbeginE)
_ZN34_INTERNAL_451e5b62_4_k_cu_7b3299e94cuda3std3__45__cpo6cbeginE:
	.zero		1
	.type		_ZN34_INTERNAL_451e5b62_4_k_cu_7b3299e94cuda3std6ranges3__45__cpo6cbeginE,@object
	.size		_ZN34_INTERNAL_451e5b62_4_k_cu_7b3299e94cuda3std6ranges3__45__cpo6cbeginE,(_ZN34_INTERNAL_451e5b62_4_k_cu_7b3299e96thrust24THRUST_300001_SM_1000_NS12placeholders2_7E - _ZN34_INTERNAL_451e5b62_4_k_cu_7b3299e94cuda3std6ranges3__45__cpo6cbeginE)
_ZN34_INTERNAL_451e5b62_4_k_cu_7b3299e94cuda3std6ranges3__45__cpo6cbeginE:
	.zero		1
	.type		_ZN34_INTERNAL_451e5b62_4_k_cu_7b3299e96thrust24THRUST_300001_SM_1000_NS12placeholders2_7E,@object
	.size		_ZN34_INTERNAL_451e5b62_4_k_cu_7b3299e96thrust24THRUST_300001_SM_1000_NS12placeholders2_7E,(_ZN34_INTERNAL_451e5b62_4_k_cu_7b3299e94cuda3std3__45__cpo7crbeginE - _ZN34_INTERNAL_451e5b62_4_k_cu_7b3299e96thrust24THRUST_300001_SM_1000_NS12placeholders2_7E)
_ZN34_INTERNAL_451e5b62_4_k_cu_7b3299e96thrust24THRUST_300001_SM_1000_NS12placeholders2_7E:
	.zero		1
	.type		_ZN34_INTERNAL_451e5b62_4_k_cu_7b3299e94cuda3std3__45__cpo7crbeginE,@object
	.size		_ZN34_INTERNAL_451e5b62_4_k_cu_7b3299e94cuda3std3__45__cpo7crbeginE,(_ZN34_INTERNAL_451e5b62_4_k_cu_7b3299e94cuda3std6ranges3__45__cpo4nextE - _ZN34_INTERNAL_451e5b62_4_k_cu_7b3299e94cuda3std3__45__cpo7crbeginE)
_ZN34_INTERNAL_451e5b62_4_k_cu_7b3299e94cuda3std3__45__cpo7crbeginE:
	.zero		1
	.type		_ZN34_INTERNAL_451e5b62_4_k_cu_7b3299e94cuda3std6ranges3__45__cpo4nextE,@object
	.size		_ZN34_INTERNAL_451e5b62_4_k_cu_7b3299e94cuda3std6ranges3__45__cpo4nextE,(_ZN34_INTERNAL_451e5b62_4_k_cu_7b3299e94cuda3std6ranges3__45__cpo4swapE - _ZN34_INTERNAL_451e5b62_4_k_cu_7b3299e94cuda3std6ranges3__45__cpo4nextE)
_ZN34_INTERNAL_451e5b62_4_k_cu_7b3299e94cuda3std6ranges3__45__cpo4nextE:
	.zero		1
	.type		_ZN34_INTERNAL_451e5b62_4_k_cu_7b3299e94cuda3std6ranges3__45__cpo4swapE,@object
	.size		_ZN34_INTERNAL_451e5b62_4_k_cu_7b3299e94cuda3std6ranges3__45__cpo4swapE,(_ZN34_INTERNAL_451e5b62_4_k_cu_7b3299e96thrust24THRUST_300001_SM_1000_NS8cuda_cub10par_nosyncE - _ZN34_INTERNAL_451e5b62_4_k_cu_7b3299e94cuda3std6ranges3__45__cpo4swapE)
_ZN34_INTERNAL_451e5b62_4_k_cu_7b3299e94cuda3std6ranges3__45__cpo4swapE:
	.zero		1
	.type		_ZN34_INTERNAL_451e5b62_4_k_cu_7b3299e96thrust24THRUST_300001_SM_1000_NS8cuda_cub10par_nosyncE,@object
	.size		_ZN34_INTERNAL_451e5b62_4_k_cu_7b3299e96thrust24THRUST_300001_SM_1000_NS8cuda_cub10par_nosyncE,(_ZN34_INTERNAL_451e5b62_4_k_cu_7b3299e96thrust24THRUST_300001_SM_1000_NS12placeholders2_9E - _ZN34_INTERNAL_451e5b62_4_k_cu_7b3299e96thrust24THRUST_300001_SM_1000_NS8cuda_cub10par_nosyncE)
_ZN34_INTERNAL_451e5b62_4_k_cu_7b3299e96thrust24THRUST_300001_SM_1000_NS8cuda_cub10par_nosyncE:
	.zero		1
	.type		_ZN34_INTERNAL_451e5b62_4_k_cu_7b3299e96thrust24THRUST_300001_SM_1000_NS12placeholders2_9E,@object
	.size		_ZN34_INTERNAL_451e5b62_4_k_cu_7b3299e96thrust24THRUST_300001_SM_1000_NS12placeholders2_9E,(_ZN34_INTERNAL_451e5b62_4_k_cu_7b3299e94cuda3std3__436_GLOBAL__N__451e5b62_4_k_cu_7b3299e96ignoreE - _ZN34_INTERNAL_451e5b62_4_k_cu_7b3299e96thrust24THRUST_300001_SM_1000_NS12placeholders2_9E)
_ZN34_INTERNAL_451e5b62_4_k_cu_7b3299e96thrust24THRUST_300001_SM_1000_NS12placeholders2_9E:
	.zero		1
	.type		_ZN34_INTERNAL_451e5b62_4_k_cu_7b3299e94cuda3std3__436_GLOBAL__N__451e5b62_4_k_cu_7b3299e96ignoreE,@object
	.size		_ZN34_INTERNAL_451e5b62_4_k_cu_7b3299e94cuda3std3__436_GLOBAL__N__451e5b62_4_k_cu_7b3299e96ignoreE,(_ZN34_INTERNAL_451e5b62_4_k_cu_7b3299e94cuda3std6ranges3__45__cpo4dataE - _ZN34_INTERNAL_451e5b62_4_k_cu_7b3299e94cuda3std3__436_GLOBAL__N__451e5b62_4_k_cu_7b3299e96ignoreE)
_ZN34_INTERNAL_451e5b62_4_k_cu_7b3299e94cuda3std3__436_GLOBAL__N__451e5b62_4_k_cu_7b3299e96ignoreE:
	.zero		1
	.type		_ZN34_INTERNAL_451e5b62_4_k_cu_7b3299e94cuda3std6ranges3__45__cpo4dataE,@object
	.size		_ZN34_INTERNAL_451e5b62_4_k_cu_7b3299e94cuda3std6ranges3__45__cpo4dataE,(_ZN34_INTERNAL_451e5b62_4_k_cu_7b3299e96thrust24THRUST_300001_SM_1000_NS12placeholders2_1E - _ZN34_INTERNAL_451e5b62_4_k_cu_7b3299e94cuda3std6ranges3__45__cpo4dataE)
_ZN34_INTERNAL_451e5b62_4_k_cu_7b3299e94cuda3std6ranges3__45__cpo4dataE:
	.zero		1
	.type		_ZN34_INTERNAL_451e5b62_4_k_cu_7b3299e96thrust24THRUST_300001_SM_1000_NS12placeholders2_1E,@object
	.size		_ZN34_INTERNAL_451e5b62_4_k_cu_7b3299e96thrust24THRUST_300001_SM_1000_NS12placeholders2_1E,(_ZN34_INTERNAL_451e5b62_4_k_cu_7b3299e94cuda3std3__45__cpo5beginE - _ZN34_INTERNAL_451e5b62_4_k_cu_7b3299e96thrust24THRUST_300001_SM_1000_NS12placeholders2_1E)
_ZN34_INTERNAL_451e5b62_4_k_cu_7b3299e96thrust24THRUST_300001_SM_1000_NS12placeholders2_1E:
	.zero		1
	.type		_ZN34_INTERNAL_451e5b62_4_k_cu_7b3299e94cuda3std3__45__cpo5beginE,@object
	.size		_ZN34_INTERNAL_451e5b62_4_k_cu_7b3299e94cuda3std3__45__cpo5beginE,(_ZN34_INTERNAL_451e5b62_4_k_cu_7b3299e94cuda3std6ranges3__45__cpo5beginE - _ZN34_INTERNAL_451e5b62_4_k_cu_7b3299e94cuda3std3__45__cpo5beginE)
_ZN34_INTERNAL_451e5b62_4_k_cu_7b3299e94cuda3std3__45__cpo5beginE:
	.zero		1
	.type		_ZN34_INTERNAL_451e5b62_4_k_cu_7b3299e94cuda3std6ranges3__45__cpo5beginE,@object
	.size		_ZN34_INTERNAL_451e5b62_4_k_cu_7b3299e94cuda3std6ranges3__45__cpo5beginE,(_ZN34_INTERNAL_451e5b62_4_k_cu_7b3299e96thrust24THRUST_300001_SM_1000_NS12placeholders2_5E - _ZN34_INTERNAL_451e5b62_4_k_cu_7b3299e94cuda3std6ranges3__45__cpo5beginE)
_ZN34_INTERNAL_451e5b62_4_k_cu_7b3299e94cuda3std6ranges3__45__cpo5beginE:
	.zero		1
	.type		_ZN34_INTERNAL_451e5b62_4_k_cu_7b3299e96thrust24THRUST_300001_SM_1000_NS12placeholders2_5E,@object
	.size		_ZN34_INTERNAL_451e5b62_4_k_cu_7b3299e96thrust24THRUST_300001_SM_1000_NS12placeholders2_5E,(_ZN34_INTERNAL_451e5b62_4_k_cu_7b3299e94cuda3std3__45__cpo6rbeginE - _ZN34_INTERNAL_451e5b62_4_k_cu_7b3299e96thrust24THRUST_300001_SM_1000_NS12placeholders2_5E)
_ZN34_INTERNAL_451e5b62_4_k_cu_7b3299e96thrust24THRUST_300001_SM_1000_NS12placeholders2_5E:
	.zero		1
	.type		_ZN34_INTERNAL_451e5b62_4_k_cu_7b3299e94cuda3std3__45__cpo6rbeginE,@object
	.size		_ZN34_INTERNAL_451e5b62_4_k_cu_7b3299e94cuda3std3__45__cpo6rbeginE,(_ZN34_INTERNAL_451e5b62_4_k_cu_7b3299e94cuda3std6ranges3__45__cpo7advanceE - _ZN34_INTERNAL_451e5b62_4_k_cu_7b3299e94cuda3std3__45__cpo6rbeginE)
_ZN34_INTERNAL_451e5b62_4_k_cu_7b3299e94cuda3std3__45__cpo6rbeginE:
	.zero		1
	.type		_ZN34_INTERNAL_451e5b62_4_k_cu_7b3299e94cuda3std6ranges3__45__cpo7advanceE,@object
	.size		_ZN34_INTERNAL_451e5b62_4_k_cu_7b3299e94cuda3std6ranges3__45__cpo7advanceE,(_ZN34_INTERNAL_451e5b62_4_k_cu_7b3299e94cuda3std3__47nulloptE - _ZN34_INTERNAL_451e5b62_4_k_cu_7b3299e94cuda3std6ranges3__45__cpo7advanceE)
_ZN34_INTERNAL_451e5b62_4_k_cu_7b3299e94cuda3std6ranges3__45__cpo7advanceE:
	.zero		1
	.type		_ZN34_INTERNAL_451e5b62_4_k_cu_7b3299e94cuda3std3__47nulloptE,@object
	.size		_ZN34_INTERNAL_451e5b62_4_k_cu_7b3299e94cuda3std3__47nulloptE,(_ZN34_INTERNAL_451e5b62_4_k_cu_7b3299e94cuda3std6ranges3__45__cpo8distanceE - _ZN34_INTERNAL_451e5b62_4_k_cu_7b3299e94cuda3std3__47nulloptE)
_ZN34_INTERNAL_451e5b62_4_k_cu_7b3299e94cuda3std3__47nulloptE:
	.zero		1
	.type		_ZN34_INTERNAL_451e5b62_4_k_cu_7b3299e94cuda3std6ranges3__45__cpo8distanceE,@object
	.size		_ZN34_INTERNAL_451e5b62_4_k_cu_7b3299e94cuda3std6ranges3__45__cpo8distanceE,(_ZN34_INTERNAL_451e5b62_4_k_cu_7b3299e96thrust24THRUST_300001_SM_1000_NS12placeholders3_10E - _ZN34_INTERNAL_451e5b62_4_k_cu_7b3299e94cuda3std6ranges3__45__cpo8distanceE)
_ZN34_INTERNAL_451e5b62_4_k_cu_7b3299e94cuda3std6ranges3__45__cpo8distanceE:
	.zero		1
	.type		_ZN34_INTERNAL_451e5b62_4_k_cu_7b3299e96thrust24THRUST_300001_SM_1000_NS12placeholders3_10E,@object
	.size		_ZN34_INTERNAL_451e5b62_4_k_cu_7b3299e96thrust24THRUST_300001_SM_1000_NS12placeholders3_10E,(_ZN34_INTERNAL_451e5b62_4_k_cu_7b3299e94cuda3std3__419piecewise_constructE - _ZN34_INTERNAL_451e5b62_4_k_cu_7b3299e96thrust24THRUST_300001_SM_1000_NS12placeholders3_10E)
_ZN34_INTERNAL_451e5b62_4_k_cu_7b3299e96thrust24THRUST_300001_SM_1000_NS12placeholders3_10E:
	.zero		1
	.type		_ZN34_INTERNAL_451e5b62_4_k_cu_7b3299e94cuda3std3__419piecewise_constructE,@object
	.size		_ZN34_INTERNAL_451e5b62_4_k_cu_7b3299e94cuda3std3__419piecewise_constructE,(_ZN34_INTERNAL_451e5b62_4_k_cu_7b3299e94cuda3std6ranges3__45__cpo5cdataE - _ZN34_INTERNAL_451e5b62_4_k_cu_7b3299e94cuda3std3__419piecewise_constructE)
_ZN34_INTERNAL_451e5b62_4_k_cu_7b3299e94cuda3std3__419piecewise_constructE:
	.zero		1
	.type		_ZN34_INTERNAL_451e5b62_4_k_cu_7b3299e94cuda3std6ranges3__45__cpo5cdataE,@object
	.size		_ZN34_INTERNAL_451e5b62_4_k_cu_7b3299e94cuda3std6ranges3__45__cpo5cdataE,(_ZN34_INTERNAL_451e5b62_4_k_cu_7b3299e96thrust24THRUST_300001_SM_1000_NS12placeholders2_2E - _ZN34_INTERNAL_451e5b62_4_k_cu_7b3299e94cuda3std6ranges3__45__cpo5cdataE)
_ZN34_INTERNAL_451e5b62_4_k_cu_7b3299e94cuda3std6ranges3__45__cpo5cdataE:
	.zero		1
	.type		_ZN34_INTERNAL_451e5b62_4_k_cu_7b3299e96thrust24THRUST_300001_SM_1000_NS12placeholders2_2E,@object
	.size		_ZN34_INTERNAL_451e5b62_4_k_cu_7b3299e96thrust24THRUST_300001_SM_1000_NS12placeholders2_2E,(_ZN34_INTERNAL_451e5b62_4_k_cu_7b3299e94cuda3std3__45__cpo3endE - _ZN34_INTERNAL_451e5b62_4_k_cu_7b3299e96thrust24THRUST_300001_SM_1000_NS12placeholders2_2E)
_ZN34_INTERNAL_451e5b62_4_k_cu_7b3299e96thrust24THRUST_300001_SM_1000_NS12placeholders2_2E:
	.zero		1
	.type		_ZN34_INTERNAL_451e5b62_4_k_cu_7b3299e94cuda3std3__45__cpo3endE,@object
	.size		_ZN34_INTERNAL_451e5b62_4_k_cu_7b3299e94cuda3std3__45__cpo3endE,(_ZN34_INTERNAL_451e5b62_4_k_cu_7b3299e94cuda3std6ranges3__45__cpo3endE - _ZN34_INTERNAL_451e5b62_4_k_cu_7b3299e94cuda3std3__45__cpo3endE)
_ZN34_INTERNAL_451e5b62_4_k_cu_7b3299e94cuda3std3__45__cpo3endE:
	.zero		1
	.type		_ZN34_INTERNAL_451e5b62_4_k_cu_7b3299e94cuda3std6ranges3__45__cpo3endE,@object
	.size		_ZN34_INTERNAL_451e5b62_4_k_cu_7b3299e94cuda3std6ranges3__45__cpo3endE,(_ZN34_INTERNAL_451e5b62_4_k_cu_7b3299e96thrust24THRUST_300001_SM_1000_NS12placeholders2_6E - _ZN34_INTERNAL_451e5b62_4_k_cu_7b3299e94cuda3std6ranges3__45__cpo3endE)
_ZN34_INTERNAL_451e5b62_4_k_cu_7b3299e94cuda3std6ranges3__45__cpo3endE:
	.zero		1
	.type		_ZN34_INTERNAL_451e5b62_4_k_cu_7b3299e96thrust24THRUST_300001_SM_1000_NS12placeholders2_6E,@object
	.size		_ZN34_INTERNAL_451e5b62_4_k_cu_7b3299e96thrust24THRUST_300001_SM_1000_NS12placeholders2_6E,(_ZN34_INTERNAL_451e5b62_4_k_cu_7b3299e94cuda3std3__45__cpo4rendE - _ZN34_INTERNAL_451e5b62_4_k_cu_7b3299e96thrust24THRUST_300001_SM_1000_NS12placeholders2_6E)
_ZN34_INTERNAL_451e5b62_4_k_cu_7b3299e96thrust24THRUST_300001_SM_1000_NS12placeholders2_6E:
	.zero		1
	.type		_ZN34_INTERNAL_451e5b62_4_k_cu_7b3299e94cuda3std3__45__cpo4rendE,@object
	.size		_ZN34_INTERNAL_451e5b62_4_k_cu_7b3299e94cuda3std3__45__cpo4rendE,(_ZN34_INTERNAL_451e5b62_4_k_cu_7b3299e94cuda3std6ranges3__45__cpo9iter_swapE - _ZN34_INTERNAL_451e5b62_4_k_cu_7b3299e94cuda3std3__45__cpo4rendE)
_ZN34_INTERNAL_451e5b62_4_k_cu_7b3299e94cuda3std3__45__cpo4rendE:
	.zero		1
	.type		_ZN34_INTERNAL_451e5b62_4_k_cu_7b3299e94cuda3std6ranges3__45__cpo9iter_swapE,@object
	.size		_ZN34_INTERNAL_451e5b62_4_k_cu_7b3299e94cuda3std6ranges3__45__cpo9iter_swapE,(_ZN34_INTERNAL_451e5b62_4_k_cu_7b3299e94cuda3std3__48unexpectE - _ZN34_INTERNAL_451e5b62_4_k_cu_7b3299e94cuda3std6ranges3__45__cpo9iter_swapE)
_ZN34_INTERNAL_451e5b62_4_k_cu_7b3299e94cuda3std6ranges3__45__cpo9iter_swapE:
	.zero		1
	.type		_ZN34_INTERNAL_451e5b62_4_k_cu_7b3299e94cuda3std3__48unexpectE,@object
	.size		_ZN34_INTERNAL_451e5b62_4_k_cu_7b3299e94cuda3std3__48unexpectE,(_ZN34_INTERNAL_451e5b62_4_k_cu_7b3299e96thrust24THRUST_300001_SM_1000_NS8cuda_cub3parE - _ZN34_INTERNAL_451e5b62_4_k_cu_7b3299e94cuda3std3__48unexpectE)
_ZN34_INTERNAL_451e5b62_4_k_cu_7b3299e94cuda3std3__48unexpectE:
	.zero		1
	.type		_ZN34_INTERNAL_451e5b62_4_k_cu_7b3299e96thrust24THRUST_300001_SM_1000_NS8cuda_cub3parE,@object
	.size		_ZN34_INTERNAL_451e5b62_4_k_cu_7b3299e96thrust24THRUST_300001_SM_1000_NS8cuda_cub3parE,(_ZN34_INTERNAL_451e5b62_4_k_cu_7b3299e96thrust24THRUST_300001_SM_1000_NS12placeholders2_4E - _ZN34_INTERNAL_451e5b62_4_k_cu_7b3299e96thrust24THRUST_300001_SM_1000_NS8cuda_cub3parE)
_ZN34_INTERNAL_451e5b62_4_k_cu_7b3299e96thrust24THRUST_300001_SM_1000_NS8cuda_cub3parE:
	.zero		1
	.type		_ZN34_INTERNAL_451e5b62_4_k_cu_7b3299e96thrust24THRUST_300001_SM_1000_NS12placeholders2_4E,@object
	.size		_ZN34_INTERNAL_451e5b62_4_k_cu_7b3299e96thrust24THRUST_300001_SM_1000_NS12placeholders2_4E,(_ZN34_INTERNAL_451e5b62_4_k_cu_7b3299e94cuda3std3__45__cpo4cendE - _ZN34_INTERNAL_451e5b62_4_k_cu_7b3299e96thrust24THRUST_300001_SM_1000_NS12placeholders2_4E)
_ZN34_INTERNAL_451e5b62_4_k_cu_7b3299e96thrust24THRUST_300001_SM_1000_NS12placeholders2_4E:
	.zero		1
	.type		_ZN34_INTERNAL_451e5b62_4_k_cu_7b3299e94cuda3std3__45__cpo4cendE,@object
	.size		_ZN34_INTERNAL_451e5b62_4_k_cu_7b3299e94cuda3std3__45__cpo4cendE,(_ZN34_INTERNAL_451e5b62_4_k_cu_7b3299e94cuda3std6ranges3__45__cpo4cendE - _ZN34_INTERNAL_451e5b62_4_k_cu_7b3299e94cuda3std3__45__cpo4cendE)
_ZN34_INTERNAL_451e5b62_4_k_cu_7b3299e94cuda3std3__45__cpo4cendE:
	.zero		1
	.type		_ZN34_INTERNAL_451e5b62_4_k_cu_7b3299e94cuda3std6ranges3__45__cpo4cendE,@object
	.size		_ZN34_INTERNAL_451e5b62_4_k_cu_7b3299e94cuda3std6ranges3__45__cpo4cendE,(_ZN34_INTERNAL_451e5b62_4_k_cu_7b3299e94cuda3std3__420unreachable_sentinelE - _ZN34_INTERNAL_451e5b62_4_k_cu_7b3299e94cuda3std6ranges3__45__cpo4cendE)
_ZN34_INTERNAL_451e5b62_4_k_cu_7b3299e94cuda3std6ranges3__45__cpo4cendE:
	.zero		1
	.type		_ZN34_INTERNAL_451e5b62_4_k_cu_7b3299e94cuda3std3__420unreachable_sentinelE,@object
	.size		_ZN34_INTERNAL_451e5b62_4_k_cu_7b3299e94cuda3std3__420unreachable_sentinelE,(_ZN34_INTERNAL_451e5b62_4_k_cu_7b3299e94cuda3std6ranges3__45__cpo5ssizeE - _ZN34_INTERNAL_451e5b62_4_k_cu_7b3299e94cuda3std3__420unreachable_sentinelE)
_ZN34_INTERNAL_451e5b62_4_k_cu_7b3299e94cuda3std3__420unreachable_sentinelE:
	.zero		1
	.type		_ZN34_INTERNAL_451e5b62_4_k_cu_7b3299e94cuda3std6ranges3__45__cpo5ssizeE,@object
	.size		_ZN34_INTERNAL_451e5b62_4_k_cu_7b3299e94cuda3std6ranges3__45__cpo5ssizeE,(_ZN34_INTERNAL_451e5b62_4_k_cu_7b3299e96thrust24THRUST_300001_SM_1000_NS12placeholders2_8E - _ZN34_INTERNAL_451e5b62_4_k_cu_7b3299e94cuda3std6ranges3__45__cpo5ssizeE)
_ZN34_INTERNAL_451e5b62_4_k_cu_7b3299e94cuda3std6ranges3__45__cpo5ssizeE:
	.zero		1
	.type		_ZN34_INTERNAL_451e5b62_4_k_cu_7b3299e96thrust24THRUST_300001_SM_1000_NS12placeholders2_8E,@object
	.size		_ZN34_INTERNAL_451e5b62_4_k_cu_7b3299e96thrust24THRUST_300001_SM_1000_NS12placeholders2_8E,(_ZN34_INTERNAL_451e5b62_4_k_cu_7b3299e94cuda3std3__45__cpo5crendE - _ZN34_INTERNAL_451e5b62_4_k_cu_7b3299e96thrust24THRUST_300001_SM_1000_NS12placeholders2_8E)
_ZN34_INTERNAL_451e5b62_4_k_cu_7b3299e96thrust24THRUST_300001_SM_1000_NS12placeholders2_8E:
	.zero		1
	.type		_ZN34_INTERNAL_451e5b62_4_k_cu_7b3299e94cuda3std3__45__cpo5crendE,@object
	.size		_ZN34_INTERNAL_451e5b62_4_k_cu_7b3299e94cuda3std3__45__cpo5crendE,(_ZN34_INTERNAL_451e5b62_4_k_cu_7b3299e94cuda3std6ranges3__45__cpo4prevE - _ZN34_INTERNAL_451e5b62_4_k_cu_7b3299e94cuda3std3__45__cpo5crendE)
_ZN34_INTERNAL_451e5b62_4_k_cu_7b3299e94cuda3std3__45__cpo5crendE:
	.zero		1
	.type		_ZN34_INTERNAL_451e5b62_4_k_cu_7b3299e94cuda3std6ranges3__45__cpo4prevE,@object
	.size		_ZN34_INTERNAL_451e5b62_4_k_cu_7b3299e94cuda3std6ranges3__45__cpo4prevE,(_ZN34_INTERNAL_451e5b62_4_k_cu_7b3299e94cuda3std6ranges3__45__cpo9iter_moveE - _ZN34_INTERNAL_451e5b62_4_k_cu_7b3299e94cuda3std6ranges3__45__cpo4prevE)
_ZN34_INTERNAL_451e5b62_4_k_cu_7b3299e94cuda3std6ranges3__45__cpo4prevE:
	.zero		1
	.type		_ZN34_INTERNAL_451e5b62_4_k_cu_7b3299e94cuda3std6ranges3__45__cpo9iter_moveE,@object
	.size		_ZN34_INTERNAL_451e5b62_4_k_cu_7b3299e94cuda3std6ranges3__45__cpo9iter_moveE,(_ZN34_INTERNAL_451e5b62_4_k_cu_7b3299e96thrust24THRUST_300001_SM_1000_NS6system6detail10sequential3seqE - _ZN34_INTERNAL_451e5b62_4_k_cu_7b3299e94cuda3std6ranges3__45__cpo9iter_moveE)
_ZN34_INTERNAL_451e5b62_4_k_cu_7b3299e94cuda3std6ranges3__45__cpo9iter_moveE:
	.zero		1
	.type		_ZN34_INTERNAL_451e5b62_4_k_cu_7b3299e96thrust24THRUST_300001_SM_1000_NS6system6detail10sequential3seqE,@object
	.size		_ZN34_INTERNAL_451e5b62_4_k_cu_7b3299e96thrust24THRUST_300001_SM_1000_NS6system6detail10sequential3seqE,(.L_31 - _ZN34_INTERNAL_451e5b62_4_k_cu_7b3299e96thrust24THRUST_300001_SM_1000_NS6system6detail10sequential3seqE)
_ZN34_INTERNAL_451e5b62_4_k_cu_7b3299e96thrust24THRUST_300001_SM_1000_NS6system6detail10sequential3seqE:
	.zero		1
.L_31:


//--------------------- .nv.shared._ZN3cub18CUB_300001_SM_10006detail10radix_sort33DeviceRadixSortExclusiveSumKernelINS1_5radix10policy_hubIiijE10Policy1000EjEEvPT0_ --------------------------
	.section	.nv.shared._ZN3cub18CUB_300001_SM_10006detail10radix_sort33DeviceRadixSortExclusiveSumKernelINS1_5radix10policy_hubIiijE10Policy1000EjEEvPT0_,"aw",@nobits
	.sectionflags	@""
	.align	16
.nv.shared._ZN3cub18CUB_300001_SM_10006detail10radix_sort33DeviceRadixSortExclusiveSumKernelINS1_5radix10policy_hubIiijE10Policy1000EjEEvPT0_:
	.zero		2208


//--------------------- .nv.shared._ZN3cub18CUB_300001_SM_10006detail10radix_sort30DeviceRadixSortHistogramKernelINS1_5radix10policy_hubIiijE10Policy1000ELNS0_9SortOrderE0EijNS1_21identity_decomposer_tEEEvPT2_PKT1_SA_iiT3_ --------------------------
	.section	.nv.shared._ZN3cub18CUB_300001_SM_10006detail10radix_sort30DeviceRadixSortHistogramKernelINS1_5radix10policy_hubIiijE10Policy1000ELNS0_9SortOrderE0EijNS1_21identity_decomposer_tEEEvPT2_PKT1_SA_iiT3_,"aw",@nobits
	.sectionflags	@""
	.align	4
.nv.shared._ZN3cub18CUB_300001_SM_10006detail10radix_sort30DeviceRadixSortHistogramKernelINS1_5radix10policy_hubIiijE10Policy1000ELNS0_9SortOrderE0EijNS1_21identity_decomposer_tEEEvPT2_PKT1_SA_iiT3_:
	.zero		5120


//--------------------- .nv.shared._ZN3cub18CUB_300001_SM_10006detail10radix_sort31DeviceRadixSortSingleTileKernelINS1_5radix10policy_hubIiijE10Policy1000ELNS0_9SortOrderE0EiijNS1_21identity_decomposer_tEEEvPKT1_PSA_PKT2_PSE_T3_iiT4_ --------------------------
	.section	.nv.shared._ZN3cub18CUB_300001_SM_10006detail10radix_sort31DeviceRadixSortSingleTileKernelINS1_5radix10policy_hubIiijE10Policy1000ELNS0_9SortOrderE0EiijNS1_21identity_decomposer_tEEEvPKT1_PSA_PKT2_PSE_T3_iiT4_,"aw",@nobits
	.sectionflags	@""
	.align	16
.nv.shared._ZN3cub18CUB_300001_SM_10006detail10radix_sort31DeviceRadixSortSingleTileKernelINS1_5radix10policy_hubIiijE10Policy1000ELNS0_9SortOrderE0EiijNS1_21identity_decomposer_tEEEvPKT1_PSA_PKT2_PSE_T3_iiT4_:
	.zero		34880


//--------------------- .nv.constant0._ZN3cub18CUB_300001_SM_10006detail10radix_sort29DeviceRadixSortOnesweepKernelINS1_5radix10policy_hubIiijE10Policy1000ELNS0_9SortOrderE0EiijiiNS1_21identity_decomposer_tEEEvPT5_SB_PT3_PKSC_PT1_PKSG_PT2_PKSK_T4_iiT6_ --------------------------
	.section	.nv.constant0._ZN3cub18CUB_300001_SM_10006detail10radix_sort29DeviceRadixSortOnesweepKernelINS1_5radix10policy_hubIiijE10Policy1000ELNS0_9SortOrderE0EiijiiNS1_21identity_decomposer_tEEEvPT5_SB_PT3_PKSC_PT1_PKSG_PT2_PKSK_T4_iiT6_,"a",@progbits
	.sectionflags	@""
	.align	4
.nv.constant0._ZN3cub18CUB_300001_SM_10006detail10radix_sort29DeviceRadixSortOnesweepKernelINS1_5radix10policy_hubIiijE10Policy1000ELNS0_9SortOrderE0EiijiiNS1_21identity_decomposer_tEEEvPT5_SB_PT3_PKSC_PT1_PKSG_PT2_PKSK_T4_iiT6_:
	.zero		973


//--------------------- .nv.constant0._ZN3cub18CUB_300001_SM_10006detail10radix_sort33DeviceRadixSortExclusiveSumKernelINS1_5radix10policy_hubIiijE10Policy1000EjEEvPT0_ --------------------------
	.section	.nv.constant0._ZN3cub18CUB_300001_SM_10006detail10radix_sort33DeviceRadixSortExclusiveSumKernelINS1_5radix10policy_hubIiijE10Policy1000EjEEvPT0_,"a",@progbits
	.sectionflags	@""
	.align	4
.nv.constant0._ZN3cub18CUB_300001_SM_10006detail10radix_sort33DeviceRadixSortExclusiveSumKernelINS1_5radix10policy_hubIiijE10Policy1000EjEEvPT0_:
	.zero		904


//--------------------- .nv.constant0._ZN3cub18CUB_300001_SM_10006detail10radix_sort30DeviceRadixSortHistogramKernelINS1_5radix10policy_hubIiijE10Policy1000ELNS0_9SortOrderE0EijNS1_21identity_decomposer_tEEEvPT2_PKT1_SA_iiT3_ --------------------------
	.section	.nv.constant0._ZN3cub18CUB_300001_SM_10006detail10radix_sort30DeviceRadixSortHistogramKernelINS1_5radix10policy_hubIiijE10Policy1000ELNS0_9SortOrderE0EijNS1_21identity_decomposer_tEEEvPT2_PKT1_SA_iiT3_,"a",@progbits
	.sectionflags	@""
	.align	4
.nv.constant0._ZN3cub18CUB_300001_SM_10006detail10radix_sort30DeviceRadixSortHistogramKernelINS1_5radix10policy_hubIiijE10Policy1000ELNS0_9SortOrderE0EijNS1_21identity_decomposer_tEEEvPT2_PKT1_SA_iiT3_:
	.zero		925


//--------------------- .nv.constant0._ZN3cub18CUB_300001_SM_10006detail10radix_sort31DeviceRadixSortSingleTileKernelINS1_5radix10policy_hubIiijE10Policy1000ELNS0_9SortOrderE0EiijNS1_21identity_decomposer_tEEEvPKT1_PSA_PKT2_PSE_T3_iiT4_ --------------------------
	.section	.nv.constant0._ZN3cub18CUB_300001_SM_10006detail10radix_sort31DeviceRadixSortSingleTileKernelINS1_5radix10policy_hubIiijE10Policy1000ELNS0_9SortOrderE0EiijNS1_21identity_decomposer_tEEEvPKT1_PSA_PKT2_PSE_T3_iiT4_,"a",@progbits
	.sectionflags	@""
	.align	4
.nv.constant0._ZN3cub18CUB_300001_SM_10006detail10radix_sort31DeviceRadixSortSingleTileKernelINS1_5radix10policy_hubIiijE10Policy1000ELNS0_9SortOrderE0EiijNS1_21identity_decomposer_tEEEvPKT1_PSA_PKT2_PSE_T3_iiT4_:
	.zero		941


//--------------------- .nv.constant0._ZN3cub18CUB_300001_SM_10006detail11EmptyKernelIvEEvv --------------------------
	.section	.nv.constant0._ZN3cub18CUB_300001_SM_10006detail11EmptyKernelIvEEvv,"a",@progbits
	.sectionflags	@""
	.align	4
.nv.constant0._ZN3cub18CUB_300001_SM_10006detail11EmptyKernelIvEEvv:
	.zero		896


//--------------------- .nv.constant0._Z12joinElementsPiS_S_S_S_i --------------------------
	.section	.nv.constant0._Z12joinElementsPiS_S_S_S_i,"a",@progbits
	.sectionflags	@""
	.align	4
.nv.constant0._Z12joinElementsPiS_S_S_S_i:
	.zero		940


//--------------------- .nv.constant0._Z19createKeyValuePairsPiS_P11DataElementi --------------------------
	.section	.nv.constant0._Z19createKeyValuePairsPiS_P11DataElementi,"a",@progbits
	.sectionflags	@""
	.align	4
.nv.constant0._Z19createKeyValuePairsPiS_P11DataElementi:
	.zero		924


//--------------------- SYMBOLS --------------------------

	.type		.nv.reservedSmem.offset0,@object
	.size		.nv.reservedSmem.offset0,0x4
	.type		.nv.reservedSmem.cap,@object
	.size		.nv.reservedSmem.cap,0x4
